def attn_fwd(
    Q,
    K,
    V,
    Out,
    Lse,
    sm_scale,
    stride_qz,
    stride_qh,
    stride_qm,
    stride_qk,
    stride_kz,
    stride_kh,
    stride_kn,
    stride_kk,
    stride_vz,
    stride_vh,
    stride_vn,
    stride_vk,
    stride_oz,
    stride_oh,
    stride_om,
    stride_ok,
    seqlen_q,
    seqlen_k,
    BLOCK_M: tl.constexpr,
    BLOCK_N: tl.constexpr,
    HEAD_DIM: tl.constexpr,
    CAUSAL: tl.constexpr,
):
    start_m = tl.program_id(0)
    off_hz = tl.program_id(1)
    q_off = off_hz * stride_qh
    k_off = off_hz * stride_kh
    v_off = off_hz * stride_vh
    offs_m = start_m * BLOCK_M + tl.arange(0, BLOCK_M)
    offs_d = tl.arange(0, HEAD_DIM)
    offs_n = tl.arange(0, BLOCK_N)
    q_ptrs = Q + q_off + offs_m[:, None] * stride_qm + offs_d[None, :] * stride_qk
    k_ptrs = K + k_off + offs_d[:, None] * stride_kk + offs_n[None, :] * stride_kn
    v_ptrs = V + v_off + offs_n[:, None] * stride_vn + offs_d[None, :] * stride_vk
    m_i = tl.full([BLOCK_M], float("-inf"), dtype=tl.float32)
    l_i = tl.zeros([BLOCK_M], dtype=tl.float32) + 1.0
    acc = tl.zeros([BLOCK_M, HEAD_DIM], dtype=tl.float32)
    q = tl.load(q_ptrs)
    acc, l_i, m_i = _attn_fwd_inner(
        acc,
        l_i,
        m_i,
        q,
        k_ptrs,
        v_ptrs,
        sm_scale,
        stride_kn,
        stride_vn,
        start_m,
        seqlen_k,
        BLOCK_M,
        BLOCK_N,
        HEAD_DIM,
        CAUSAL,
    )
    acc = acc / l_i[:, None]
    lse = m_i + tl.math.log2(l_i) / 1.4426950408889634
    o_ptrs = (
        Out
        + off_hz * stride_oh
        + offs_m[:, None] * stride_om
        + offs_d[None, :] * stride_ok
    )
    tl.store(o_ptrs, acc.to(Out.dtype.element_ty))
    tl.store(Lse + off_hz * seqlen_q + offs_m, lse)

# config = {"BLOCK_M": 256, "BLOCK_N": 32, "HEAD_DIM": 256, "arch": "sm_100", "causal": false, "dtype": "bf16", "num_stages": 2, "num_warps": 16}
# arch = sm_100


// ===== COMPILED SASS (sm_100a) =====

	.target	sm_100a

	.elftype	@"ET_EXEC"


//--------------------- .note.nv.tkinfo           --------------------------
	.section	.note.nv.tkinfo,"",@"SHT_NOTE"
	.sectionflags	@"SHF_NOTE_NV_TKINFO"
	.tkinfo
        /*0018*/ 	.word	0x00000081
        /*0030*/ 	.string	""
        /*0030*/ 	.string	"ptxas-blackwell"
        /*0030*/ 	.string	"Cuda compilation tools, release 12.9, V12.9.86"
        /*0030*/ 	.string	"Build cuda_12.9.r12.9/compiler.36037853_0"
        /*0030*/ 	.string	"-v  -suppress-debug-info  -lineinfo  -arch sm_100a "



//--------------------- .note.nv.cuver            --------------------------
	.section	.note.nv.cuver,"",@"SHT_NOTE"
	.sectionflags	@"SHF_NOTE_NV_CUVER"
        /*0018*/ 	.short	0x0001
        /*001a*/ 	.short	0x0064
        /*001c*/ 	.short	0x0001
        /*001e*/ 	.short	0x0000
        /*0020*/ 	.short	0x0001
        /*0022*/ 	.short	0x0000


//--------------------- .nv.info                  --------------------------
	.section	.nv.info,"",@"SHT_CUDA_INFO"
	.align	4


	//----- nvinfo : EIATTR_REGCOUNT
	.align		4
        /*0000*/ 	.byte	0x04, 0x2f
        /*0002*/ 	.short	(.L_2 - .L_1)
	.align		4
.L_1:
        /*0004*/ 	.word	index@(attn_fwd)
        /*0008*/ 	.word	0x00000040


	//----- nvinfo : EIATTR_FRAME_SIZE
	.align		4
.L_2:
        /*000c*/ 	.byte	0x04, 0x11
        /*000e*/ 	.short	(.L_4 - .L_3)
	.align		4
.L_3:
        /*0010*/ 	.word	index@(attn_fwd)
        /*0014*/ 	.word	0x000004e0


	//----- nvinfo : EIATTR_MIN_STACK_SIZE
	.align		4
.L_4:
        /*0018*/ 	.byte	0x04, 0x12
        /*001a*/ 	.short	(.L_6 - .L_5)
	.align		4
.L_5:
        /*001c*/ 	.word	index@(attn_fwd)
        /*0020*/ 	.word	0x000004e0
.L_6:


//--------------------- .nv.info.attn_fwd         --------------------------
	.section	.nv.info.attn_fwd,"",@"SHT_CUDA_INFO"
	.sectionflags	@""
	.align	4


	//----- nvinfo : EIATTR_CUDA_API_VERSION
	.align		4
        /*0000*/ 	.byte	0x04, 0x37
        /*0002*/ 	.short	(.L_8 - .L_7)
.L_7:
        /*0004*/ 	.word	0x00000081


	//----- nvinfo : EIATTR_KPARAM_INFO
	.align		4
.L_8:
        /*0008*/ 	.byte	0x04, 0x17
        /*000a*/ 	.short	(.L_10 - .L_9)
.L_9:
        /*000c*/ 	.word	0x00000000
        /*0010*/ 	.short	0x0019
        /*0012*/ 	.short	0x0080
        /*0014*/ 	.byte	0x00, 0xf4, 0x21, 0x00


	//----- nvinfo : EIATTR_KPARAM_INFO
	.align		4
.L_10:
        /*0018*/ 	.byte	0x04, 0x17
        /*001a*/ 	.short	(.L_12 - .L_11)
.L_11:
        /*001c*/ 	.word	0x00000000
        /*0020*/ 	.short	0x0018
        /*0022*/ 	.short	0x0078
        /*0024*/ 	.byte	0x00, 0xf4, 0x21, 0x00


	//----- nvinfo : EIATTR_KPARAM_INFO
	.align		4
.L_12:
        /*0028*/ 	.byte	0x04, 0x17
        /*002a*/ 	.short	(.L_14 - .L_13)
.L_13:
        /*002c*/ 	.word	0x00000000
        /*0030*/ 	.short	0x0017
        /*0032*/ 	.short	0x0070
        /*0034*/ 	.byte	0x00, 0xf0, 0x11, 0x00


	//----- nvinfo : EIATTR_KPARAM_INFO
	.align		4
.L_14:
        /*0038*/ 	.byte	0x04, 0x17
        /*003a*/ 	.short	(.L_16 - .L_15)
.L_15:
        /*003c*/ 	.word	0x00000000
        /*0040*/ 	.short	0x0016
        /*0042*/ 	.short	0x006c
        /*0044*/ 	.byte	0x00, 0xf0, 0x11, 0x00


	//----- nvinfo : EIATTR_KPARAM_INFO
	.align		4
.L_16:
        /*0048*/ 	.byte	0x04, 0x17
        /*004a*/ 	.short	(.L_18 - .L_17)
.L_17:
        /*004c*/ 	.word	0x00000000
        /*0050*/ 	.short	0x0015
        /*0052*/ 	.short	0x0068
        /*0054*/ 	.byte	0x00, 0xf0, 0x11, 0x00


	//----- nvinfo : EIATTR_KPARAM_INFO
	.align		4
.L_18:
        /*0058*/ 	.byte	0x04, 0x17
        /*005a*/ 	.short	(.L_20 - .L_19)
.L_19:
        /*005c*/ 	.word	0x00000000
        /*0060*/ 	.short	0x0014
        /*0062*/ 	.short	0x0064
        /*0064*/ 	.byte	0x00, 0xf0, 0x11, 0x00


	//----- nvinfo : EIATTR_KPARAM_INFO
	.align		4
.L_20:
        /*0068*/ 	.byte	0x04, 0x17
        /*006a*/ 	.short	(.L_22 - .L_21)
.L_21:
        /*006c*/ 	.word	0x00000000
        /*0070*/ 	.short	0x0013
        /*0072*/ 	.short	0x0060
        /*0074*/ 	.byte	0x00, 0xf0, 0x11, 0x00


	//----- nvinfo : EIATTR_KPARAM_INFO
	.align		4
.L_22:
        /*0078*/ 	.byte	0x04, 0x17
        /*007a*/ 	.short	(.L_24 - .L_23)
.L_23:
        /*007c*/ 	.word	0x00000000
        /*0080*/ 	.short	0x0012
        /*0082*/ 	.short	0x005c
        /*0084*/ 	.byte	0x00, 0xf0, 0x11, 0x00


	//----- nvinfo : EIATTR_KPARAM_INFO
	.align		4
.L_24:
        /*0088*/ 	.byte	0x04, 0x17
        /*008a*/ 	.short	(.L_26 - .L_25)
.L_25:
        /*008c*/ 	.word	0x00000000
        /*0090*/ 	.short	0x0011
        /*0092*/ 	.short	0x0058
        /*0094*/ 	.byte	0x00, 0xf0, 0x11, 0x00


	//----- nvinfo : EIATTR_KPARAM_INFO
	.align		4
.L_26:
        /*0098*/ 	.byte	0x04, 0x17
        /*009a*/ 	.short	(.L_28 - .L_27)
.L_27:
        /*009c*/ 	.word	0x00000000
        /*00a0*/ 	.short	0x0010
        /*00a2*/ 	.short	0x0054
        /*00a4*/ 	.byte	0x00, 0xf0, 0x11, 0x00


	//----- nvinfo : EIATTR_KPARAM_INFO
	.align		4
.L_28:
        /*00a8*/ 	.byte	0x04, 0x17
        /*00aa*/ 	.short	(.L_30 - .L_29)
.L_29:
        /*00ac*/ 	.word	0x00000000
        /*00b0*/ 	.short	0x000f
        /*00b2*/ 	.short	0x0050
        /*00b4*/ 	.byte	0x00, 0xf0, 0x11, 0x00


	//----- nvinfo : EIATTR_KPARAM_INFO
	.align		4
.L_30:
        /*00b8*/ 	.byte	0x04, 0x17
        /*00ba*/ 	.short	(.L_32 - .L_31)
.L_31:
        /*00bc*/ 	.word	0x00000000
        /*00c0*/ 	.short	0x000e
        /*00c2*/ 	.short	0x004c
        /*00c4*/ 	.byte	0x00, 0xf0, 0x11, 0x00


	//----- nvinfo : EIATTR_KPARAM_INFO
	.align		4
.L_32:
        /*00c8*/ 	.byte	0x04, 0x17
        /*00ca*/ 	.short	(.L_34 - .L_33)
.L_33:
        /*00cc*/ 	.word	0x00000000
        /*00d0*/ 	.short	0x000d
        /*00d2*/ 	.short	0x0048
        /*00d4*/ 	.byte	0x00, 0xf0, 0x11, 0x00


	//----- nvinfo : EIATTR_KPARAM_INFO
	.align		4
.L_34:
        /*00d8*/ 	.byte	0x04, 0x17
        /*00da*/ 	.short	(.L_36 - .L_35)
.L_35:
        /*00dc*/ 	.word	0x00000000
        /*00e0*/ 	.short	0x000c
        /*00e2*/ 	.short	0x0044
        /*00e4*/ 	.byte	0x00, 0xf0, 0x11, 0x00


	//----- nvinfo : EIATTR_KPARAM_INFO
	.align		4
.L_36:
        /*00e8*/ 	.byte	0x04, 0x17
        /*00ea*/ 	.short	(.L_38 - .L_37)
.L_37:
        /*00ec*/ 	.word	0x00000000
        /*00f0*/ 	.short	0x000b
        /*00f2*/ 	.short	0x0040
        /*00f4*/ 	.byte	0x00, 0xf0, 0x11, 0x00


	//----- nvinfo : EIATTR_KPARAM_INFO
	.align		4
.L_38:
        /*00f8*/ 	.byte	0x04, 0x17
        /*00fa*/ 	.short	(.L_40 - .L_39)
.L_39:
        /*00fc*/ 	.word	0x00000000
        /*0100*/ 	.short	0x000a
        /*0102*/ 	.short	0x003c
        /*0104*/ 	.byte	0x00, 0xf0, 0x11, 0x00


	//----- nvinfo : EIATTR_KPARAM_INFO
	.align		4
.L_40:
        /*0108*/ 	.byte	0x04, 0x17
        /*010a*/ 	.short	(.L_42 - .L_41)
.L_41:
        /*010c*/ 	.word	0x00000000
        /*0110*/ 	.short	0x0009
        /*0112*/ 	.short	0x0038
        /*0114*/ 	.byte	0x00, 0xf0, 0x11, 0x00


	//----- nvinfo : EIATTR_KPARAM_INFO
	.align		4
.L_42:
        /*0118*/ 	.byte	0x04, 0x17
        /*011a*/ 	.short	(.L_44 - .L_43)
.L_43:
        /*011c*/ 	.word	0x00000000
        /*0120*/ 	.short	0x0008
        /*0122*/ 	.short	0x0034
        /*0124*/ 	.byte	0x00, 0xf0, 0x11, 0x00


	//----- nvinfo : EIATTR_KPARAM_INFO
	.align		4
.L_44:
        /*0128*/ 	.byte	0x04, 0x17
        /*012a*/ 	.short	(.L_46 - .L_45)
.L_45:
        /*012c*/ 	.word	0x00000000
        /*0130*/ 	.short	0x0007
        /*0132*/ 	.short	0x0030
        /*0134*/ 	.byte	0x00, 0xf0, 0x11, 0x00


	//----- nvinfo : EIATTR_KPARAM_INFO
	.align		4
.L_46:
        /*0138*/ 	.byte	0x04, 0x17
        /*013a*/ 	.short	(.L_48 - .L_47)
.L_47:
        /*013c*/ 	.word	0x00000000
        /*0140*/ 	.short	0x0006
        /*0142*/ 	.short	0x002c
        /*0144*/ 	.byte	0x00, 0xf0, 0x11, 0x00


	//----- nvinfo : EIATTR_KPARAM_INFO
	.align		4
.L_48:
        /*0148*/ 	.byte	0x04, 0x17
        /*014a*/ 	.short	(.L_50 - .L_49)
.L_49:
        /*014c*/ 	.word	0x00000000
        /*0150*/ 	.short	0x0005
        /*0152*/ 	.short	0x0028
        /*0154*/ 	.byte	0x00, 0xf0, 0x11, 0x00


	//----- nvinfo : EIATTR_KPARAM_INFO
	.align		4
.L_50:
        /*0158*/ 	.byte	0x04, 0x17
        /*015a*/ 	.short	(.L_52 - .L_51)
.L_51:
        /*015c*/ 	.word	0x00000000
        /*0160*/ 	.short	0x0004
        /*0162*/ 	.short	0x0020
        /*0164*/ 	.byte	0x00, 0xf4, 0x21, 0x00


	//----- nvinfo : EIATTR_KPARAM_INFO
	.align		4
.L_52:
        /*0168*/ 	.byte	0x04, 0x17
        /*016a*/ 	.short	(.L_54 - .L_53)
.L_53:
        /*016c*/ 	.word	0x00000000
        /*0170*/ 	.short	0x0003
        /*0172*/ 	.short	0x0018
        /*0174*/ 	.byte	0x00, 0xf4, 0x21, 0x00


	//----- nvinfo : EIATTR_KPARAM_INFO
	.align		4
.L_54:
        /*0178*/ 	.byte	0x04, 0x17
        /*017a*/ 	.short	(.L_56 - .L_55)
.L_55:
        /*017c*/ 	.word	0x00000000
        /*0180*/ 	.short	0x0002
        /*0182*/ 	.short	0x0010
        /*0184*/ 	.byte	0x00, 0xf4, 0x21, 0x00


	//----- nvinfo : EIATTR_KPARAM_INFO
	.align		4
.L_56:
        /*0188*/ 	.byte	0x04, 0x17
        /*018a*/ 	.short	(.L_58 - .L_57)
.L_57:
        /*018c*/ 	.word	0x00000000
        /*0190*/ 	.short	0x0001
        /*0192*/ 	.short	0x0008
        /*0194*/ 	.byte	0x00, 0xf4, 0x21, 0x00


	//----- nvinfo : EIATTR_KPARAM_INFO
	.align		4
.L_58:
        /*0198*/ 	.byte	0x04, 0x17
        /*019a*/ 	.short	(.L_60 - .L_59)
.L_59:
        /*019c*/ 	.word	0x00000000
        /*01a0*/ 	.short	0x0000
        /*01a2*/ 	.short	0x0000
        /*01a4*/ 	.byte	0x00, 0xf4, 0x21, 0x00


	//----- nvinfo : EIATTR_SPARSE_MMA_MASK
	.align		4
.L_60:
        /*01a8*/ 	.byte	0x03, 0x50
        /*01aa*/ 	.short	0x0000


	//----- nvinfo : EIATTR_MAXREG_COUNT
	.align		4
        /*01ac*/ 	.byte	0x03, 0x1b
        /*01ae*/ 	.short	0x0080


	//----- nvinfo : EIATTR_NUM_BARRIERS
	.align		4
        /*01b0*/ 	.byte	0x02, 0x4c
        /*01b2*/ 	.byte	0x01
	.zero		1


	//----- nvinfo : EIATTR_ANNOTATIONS
	.align		4
        /*01b4*/ 	.byte	0x04, 0x55
        /*01b6*/ 	.short	(.L_62 - .L_61)


	//   ....[0]....
.L_61:
        /*01b8*/ 	.word	0x00000001
        /*01bc*/ 	.byte	0x10, 0x01, 0x00, 0x00, 0x01, 0x00, 0x00, 0x00, 0x40, 0x01, 0x00, 0x00, 0x01, 0x00, 0x00, 0x00
        /* <DEDUP_REMOVED lines=655> */
        /*2abc*/ 	.byte	0x10, 0xfb, 0x00, 0x00


	//----- nvinfo : EIATTR_COOP_GROUP_MASK_REGIDS
	.align		4
.L_62:
        /*2ac0*/ 	.byte	0x04, 0x29
        /*2ac2*/ 	.short	(.L_64 - .L_63)


	//   ....[0]....
.L_63:
        /*2ac4*/ 	.word	0xffffffff


	//   ....[1]....
        /*2ac8*/ 	.word	0xffffffff


	//   ....[2]....
        /*2acc*/ 	.word	0xffffffff


	//   ....[3]....
        /*2ad0*/ 	.word	0xffffffff


	//   ....[4]....
        /*2ad4*/ 	.word	0xffffffff


	//   ....[5]....
        /*2ad8*/ 	.word	0xffffffff


	//   ....[6]....
        /*2adc*/ 	.word	0xffffffff


	//   ....[7]....
        /*2ae0*/ 	.word	0xffffffff


	//----- nvinfo : EIATTR_COOP_GROUP_INSTR_OFFSETS
	.align		4
.L_64:
        /*2ae4*/ 	.byte	0x04, 0x28
        /*2ae6*/ 	.short	(.L_66 - .L_65)


	//   ....[0]....
.L_65:
        /*2ae8*/ 	.word	0x00006880


	//   ....[1]....
        /*2aec*/ 	.word	0x000068a0


	//   ....[2]....
        /*2af0*/ 	.word	0x000068d0


	//   ....[3]....
        /*2af4*/ 	.word	0x000068f0


	//   ....[4]....
        /*2af8*/ 	.word	0x00008f60


	//   ....[5]....
        /*2afc*/ 	.word	0x00008f70


	//   ....[6]....
        /*2b00*/ 	.word	0x000092e0


	//   ....[7]....
        /*2b04*/ 	.word	0x000092f0


	//----- nvinfo : EIATTR_VRC_CTA_INIT_COUNT
	.align		4
.L_66:
        /*2b08*/ 	.byte	0x02, 0x4a
	.zero		1
	.zero		1


	//----- nvinfo : EIATTR_EXIT_INSTR_OFFSETS
	.align		4
        /*2b0c*/ 	.byte	0x04, 0x1c
        /*2b0e*/ 	.short	(.L_68 - .L_67)


	//   ....[0]....
.L_67:
        /*2b10*/ 	.word	0x0000fb00


	//   ....[1]....
        /*2b14*/ 	.word	0x0000fb40


	//----- nvinfo : EIATTR_REQNTID
	.align		4
.L_68:
        /*2b18*/ 	.byte	0x04, 0x10
        /*2b1a*/ 	.short	(.L_70 - .L_69)
.L_69:
        /*2b1c*/ 	.word	0x00000200
        /*2b20*/ 	.word	0x00000001
        /*2b24*/ 	.word	0x00000001


	//----- nvinfo : EIATTR_CBANK_PARAM_SIZE
	.align		4
.L_70:
        /*2b28*/ 	.byte	0x03, 0x19
        /*2b2a*/ 	.short	0x0088


	//----- nvinfo : EIATTR_PARAM_CBANK
	.align		4
        /*2b2c*/ 	.byte	0x04, 0x0a
        /*2b2e*/ 	.short	(.L_72 - .L_71)
	.align		4
.L_71:
        /*2b30*/ 	.word	index@(.nv.constant0.attn_fwd)
        /*2b34*/ 	.short	0x0380
        /*2b36*/ 	.short	0x0088


	//----- nvinfo : EIATTR_SW_WAR
	.align		4
.L_72:
        /*2b38*/ 	.byte	0x04, 0x36
        /*2b3a*/ 	.short	(.L_74 - .L_73)
.L_73:
        /*2b3c*/ 	.word	0x00000008
.L_74:


//--------------------- .nv.compat                --------------------------
	.section	.nv.compat,"",@"SHT_CUDA_COMPAT_INFO"
	.align	4
        /*0000*/ 	.byte	0x02, 0x02, 0x01, 0x00, 0x02, 0x05, 0x05, 0x00, 0x02, 0x03, 0x00, 0x00, 0x02, 0x06, 0x01, 0x00


//--------------------- .nv.callgraph             --------------------------
	.section	.nv.callgraph,"",@"SHT_CUDA_CALLGRAPH"
	.align	4
	.sectionentsize	8
	.align		4
        /*0000*/ 	.word	0x00000000
	.align		4
        /*0004*/ 	.word	0xffffffff
	.align		4
        /*0008*/ 	.word	0x00000000
	.align		4
        /*000c*/ 	.word	0xfffffffe
	.align		4
        /*0010*/ 	.word	0x00000000
	.align		4
        /*0014*/ 	.word	0xfffffffd
	.align		4
        /*0018*/ 	.word	0x00000000
	.align		4
        /*001c*/ 	.word	0xfffffffc


//--------------------- .nv.constant4             --------------------------
	.section	.nv.constant4,"a",@progbits
	.align	8
	.align		8
.nv.constant4:
        /*0000*/ 	.dword	_$_str


//--------------------- .text.attn_fwd            --------------------------
	.section	.text.attn_fwd,"ax",@progbits
	.align	128
        .global         attn_fwd
        .type           attn_fwd,@function
        .size           attn_fwd,(.L_x_3 - attn_fwd)
        .other          attn_fwd,@"STO_CUDA_ENTRY STV_DEFAULT"
attn_fwd:
.text.attn_fwd:
[----:B------:R-:W0:Y:S01]  /*0000*/  LDC R1, c[0x0][0x37c] ;  /* 0x0000df00ff017b82 */ /* 0x000e220000000800 */
[----:B------:R-:W1:Y:S07]  /*0010*/  S2R R8, SR_TID.X ;  /* 0x0000000000087919 */ /* 0x000e6e0000002100 */
[----:B------:R-:W2:Y:S01]  /*0020*/  LDC R2, c[0x0][0x3b8] ;  /* 0x0000ee00ff027b82 */ /* 0x000ea20000000800 */
[----:B0-----:R-:W-:Y:S01]  /*0030*/  VIADD R1, R1, 0xfffffb20 ;  /* 0xfffffb2001017836 */ /* 0x001fe20000000000 */
[----:B------:R-:W0:Y:S01]  /*0040*/  LDCU.64 UR4, c[0x0][0x3b0] ;  /* 0x00007600ff0477ac */ /* 0x000e220008000a00 */
[----:B------:R-:W3:Y:S05]  /*0050*/  LDCU.64 UR8, c[0x0][0x358] ;  /* 0x00006b00ff0877ac */ /* 0x000eea0008000a00 */
[----:B------:R-:W0:Y:S08]  /*0060*/  S2UR UR7, SR_CTAID.Y ;  /* 0x00000000000779c3 */ /* 0x000e300000002600 */
[----:B------:R-:W4:Y:S01]  /*0070*/  LDC.64 R4, c[0x0][0x380] ;  /* 0x0000e000ff047b82 */ /* 0x000f220000000a00 */
[----:B-1----:R-:W-:Y:S01]  /*0080*/  SHF.R.U32.HI R0, RZ, 0x8, R8 ;  /* 0x00000008ff007819 */ /* 0x002fe20000011608 */
[----:B0-----:R-:W-:-:S03]  /*0090*/  UIMAD UR4, UR7, UR4, URZ ;  /* 0x00000004070472a4 */ /* 0x001fc6000f8e02ff */
[----:B------:R-:W-:Y:S01]  /*00a0*/  SGXT.U32 R3, R0, 0x1 ;  /* 0x000000010003781a */ /* 0x000fe20000000000 */
[----:B------:R-:W-:-:S04]  /*00b0*/  USHF.L.U32 UR6, UR4, 0x1, URZ ;  /* 0x0000000104067899 */ /* 0x000fc800080006ff */
[----:B--2---:R-:W-:-:S04]  /*00c0*/  IMAD R6, R3, R2, RZ ;  /* 0x0000000203067224 */ /* 0x004fc800078e02ff */
[----:B------:R-:W-:-:S04]  /*00d0*/  IMAD R35, R2, 0x2, R6 ;  /* 0x0000000202237824 */ /* 0x000fc800078e0206 */
[----:B------:R-:W-:-:S05]  /*00e0*/  IMAD R0, R2, 0x2, R35 ;  /* 0x0000000202007824 */ /* 0x000fca00078e0223 */
[----:B------:R-:W-:-:S05]  /*00f0*/  LEA R3, R2, R0, 0x1 ;  /* 0x0000000002037211 */ /* 0x000fca00078e08ff */
[C---:B------:R-:W-:Y:S01]  /*0100*/  IMAD R9, R2.reuse, 0x2, R3 ;  /* 0x0000000202097824 */ /* 0x040fe200078e0203 */
[----:B------:R-:W-:Y:S03]  /*0110*/  STL [R1+0x470], R3 ;  /* 0x0004700301007387 */ /* 0x000fe60000100800 */
[----:B------:R-:W-:-:S04]  /*0120*/  IMAD R34, R2, 0x2, R9 ;  /* 0x0000000202227824 */ /* 0x000fc800078e0209 */
[----:B------:R-:W-:-:S05]  /*0130*/  IMAD R0, R2, 0x2, R34 ;  /* 0x0000000202007824 */ /* 0x000fca00078e0222 */
[----:B------:R0:W-:Y:S02]  /*0140*/  STL [R1+0x8], R0 ;  /* 0x0000080001007387 */ /* 0x0001e40000100800 */
[----:B0-----:R-:W-:-:S05]  /*0150*/  LEA R0, R2, R0, 0x1 ;  /* 0x0000000002007211 */ /* 0x001fca00078e08ff */
[----:B------:R-:W-:-:S04]  /*0160*/  IMAD R7, R2, 0x2, R0 ;  /* 0x0000000202077824 */ /* 0x000fc800078e0200 */
[----:B------:R-:W-:-:S04]  /*0170*/  IMAD R27, R2, 0x2, R7 ;  /* 0x00000002021b7824 */ /* 0x000fc800078e0207 */
[----:B------:R-:W-:-:S05]  /*0180*/  IMAD R0, R2, 0x2, R27 ;  /* 0x0000000202007824 */ /* 0x000fca00078e021b */
[----:B------:R0:W-:Y:S02]  /*0190*/  STL [R1+0x4], R0 ;  /* 0x0000040001007387 */ /* 0x0001e40000100800 */
[----:B0-----:R-:W-:-:S05]  /*01a0*/  LEA R0, R2, R0, 0x1 ;  /* 0x0000000002007211 */ /* 0x001fca00078e08ff */
[C---:B------:R-:W-:Y:S01]  /*01b0*/  IMAD R18, R2.reuse, 0x2, R0 ;  /* 0x0000000202127824 */ /* 0x040fe200078e0200 */
[----:B------:R0:W-:Y:S03]  /*01c0*/  STL [R1+0x38], R0 ;  /* 0x0000380001007387 */ /* 0x0001e60000100800 */
[----:B------:R-:W-:-:S04]  /*01d0*/  IMAD R26, R2, 0x2, R18 ;  /* 0x00000002021a7824 */ /* 0x000fc800078e0212 */
[----:B0-----:R-:W-:-:S05]  /*01e0*/  IMAD R0, R2, 0x2, R26 ;  /* 0x0000000202007824 */ /* 0x001fca00078e021a */
[----:B------:R0:W-:Y:S02]  /*01f0*/  STL [R1+0xc], R0 ;  /* 0x00000c0001007387 */ /* 0x0001e40000100800 */
[----:B0-----:R-:W-:-:S05]  /*0200*/  LEA R0, R2, R0, 0x1 ;  /* 0x0000000002007211 */ /* 0x001fca00078e08ff */
[C---:B------:R-:W-:Y:S01]  /*0210*/  IMAD R10, R2.reuse, 0x2, R0 ;  /* 0x00000002020a7824 */ /* 0x040fe200078e0200 */
[----:B------:R0:W-:Y:S03]  /*0220*/  STL [R1+0x3c], R0 ;  /* 0x00003c0001007387 */ /* 0x0001e60000100800 */
[----:B------:R-:W-:-:S05]  /*0230*/  IMAD R25, R2, 0x2, R10 ;  /* 0x0000000202197824 */ /* 0x000fca00078e020a */
[----:B0-----:R-:W-:-:S05]  /*0240*/  LEA R0, R2, R25, 0x1 ;  /* 0x0000001902007211 */ /* 0x001fca00078e08ff */
[----:B------:R0:W-:Y:S02]  /*0250*/  STL [R1+0x10], R0 ;  /* 0x0000100001007387 */ /* 0x0001e40000100800 */
[----:B0-----:R-:W-:-:S04]  /*0260*/  IMAD R0, R2, 0x2, R0 ;  /* 0x0000000202007824 */ /* 0x001fc800078e0200 */
[C---:B------:R-:W-:Y:S01]  /*0270*/  IMAD R12, R2.reuse, 0x2, R0 ;  /* 0x00000002020c7824 */ /* 0x040fe200078e0200 */
[----:B------:R0:W-:Y:S04]  /*0280*/  STL [R1+0x40], R0 ;  /* 0x0000400001007387 */ /* 0x0001e80000100800 */
[----:B------:R-:W-:-:S05]  /*0290*/  LEA R23, R2, R12, 0x1 ;  /* 0x0000000c02177211 */ /* 0x000fca00078e08ff */
[----:B0-----:R-:W-:-:S05]  /*02a0*/  IMAD R0, R2, 0x2, R23 ;  /* 0x0000000202007824 */ /* 0x001fca00078e0217 */
[----:B------:R0:W-:Y:S02]  /*02b0*/  STL [R1+0x14], R0 ;  /* 0x0000140001007387 */ /* 0x0001e40000100800 */
[----:B0-----:R-:W-:-:S05]  /*02c0*/  IMAD R0, R2, 0x2, R0 ;  /* 0x0000000202007824 */ /* 0x001fca00078e0200 */
[C---:B------:R-:W-:Y:S01]  /*02d0*/  LEA R17, R2.reuse, R0, 0x1 ;  /* 0x0000000002117211 */ /* 0x040fe200078e08ff */
[----:B------:R0:W-:Y:S04]  /*02e0*/  STL [R1+0x44], R0 ;  /* 0x0000440001007387 */ /* 0x0001e80000100800 */
        /* <DEDUP_REMOVED lines=8> */
[----:B------:R0:W-:Y:S02]  /*0370*/  STL [R1], R0 ;  /* 0x0000000001007387 */ /* 0x0001e40000100800 */
[----:B0-----:R-:W-:-:S04]  /*0380*/  IMAD R0, R2, 0x2, R0 ;  /* 0x0000000202007824 */ /* 0x001fc800078e0200 */
[C---:B------:R-:W-:Y:S01]  /*0390*/  IMAD R36, R2.reuse, 0x2, R0 ;  /* 0x0000000202247824 */ /* 0x040fe200078e0200 */
[----:B------:R0:W-:Y:S04]  /*03a0*/  STL [R1+0x54], R0 ;  /* 0x0000540001007387 */ /* 0x0001e80000100800 */
[----:B------:R-:W-:-:S05]  /*03b0*/  LEA R20, R2, R36, 0x1 ;  /* 0x0000002402147211 */ /* 0x000fca00078e08ff */
[----:B------:R-:W-:-:S04]  /*03c0*/  IMAD R61, R2, 0x2, R20 ;  /* 0x00000002023d7824 */ /* 0x000fc800078e0214 */
[C---:B0-----:R-:W-:Y:S01]  /*03d0*/  IMAD R0, R2.reuse, 0x2, R61 ;  /* 0x0000000202007824 */ /* 0x041fe200078e023d */
[----:B------:R-:W-:Y:S04]  /*03e0*/  STL [R1+0x474], R61 ;  /* 0x0004743d01007387 */ /* 0x000fe80000100800 */
[C---:B------:R-:W-:Y:S01]  /*03f0*/  LEA R37, R2.reuse, R0, 0x1 ;  /* 0x0000000002257211 */ /* 0x040fe200078e08ff */
[----:B------:R0:W-:Y:S04]  /*0400*/  STL [R1+0x58], R0 ;  /* 0x0000580001007387 */ /* 0x0001e80000100800 */
[----:B------:R-:W-:-:S04]  /*0410*/  IMAD R19, R2, 0x2, R37 ;  /* 0x0000000202137824 */ /* 0x000fc800078e0225 */
[----:B------:R-:W-:-:S05]  /*0420*/  IMAD R60, R2, 0x2, R19 ;  /* 0x00000002023c7824 */ /* 0x000fca00078e0213 */
[----:B0-----:R-:W-:-:S05]  /*0430*/  LEA R0, R2, R60, 0x1 ;  /* 0x0000003c02007211 */ /* 0x001fca00078e08ff */
[C---:B------:R-:W-:Y:S01]  /*0440*/  IMAD R16, R2.reuse, 0x2, R0 ;  /* 0x0000000202107824 */ /* 0x040fe200078e0200 */
[----:B------:R0:W-:Y:S03]  /*0450*/  STL [R1+0x60], R0 ;  /* 0x0000600001007387 */ /* 0x0001e60000100800 */
[----:B------:R-:W-:-:S05]  /*0460*/  IMAD R42, R2, 0x2, R16 ;  /* 0x00000002022a7824 */ /* 0x000fca00078e0210 */
[----:B------:R-:W-:-:S05]  /*0470*/  LEA R59, R2, R42, 0x1 ;  /* 0x0000002a023b7211 */ /* 0x000fca00078e08ff */
[----:B0-----:R-:W-:-:S04]  /*0480*/  IMAD R0, R2, 0x2, R59 ;  /* 0x0000000202007824 */ /* 0x001fc800078e023b */
[C---:B------:R-:W-:Y:S01]  /*0490*/  IMAD R28, R2.reuse, 0x2, R0 ;  /* 0x00000002021c7824 */ /* 0x040fe200078e0200 */
[----:B------:R0:W-:Y:S04]  /*04a0*/  STL [R1+0x64], R0 ;  /* 0x0000640001007387 */ /* 0x0001e80000100800 */
[----:B------:R-:W-:-:S05]  /*04b0*/  LEA R43, R2, R28, 0x1 ;  /* 0x0000001c022b7211 */ /* 0x000fca00078e08ff */
[----:B------:R-:W-:-:S04]  /*04c0*/  IMAD R58, R2, 0x2, R43 ;  /* 0x00000002023a7824 */ /* 0x000fc800078e022b */
[----:B0-----:R-:W-:-:S05]  /*04d0*/  IMAD R0, R2, 0x2, R58 ;  /* 0x0000000202007824 */ /* 0x001fca00078e023a */
        /* <DEDUP_REMOVED lines=23> */
[C---:B------:R-:W-:Y:S01]  /*0650*/  LEA R53, R2.reuse, R48, 0x1 ;  /* 0x0000003002357211 */ /* 0x040fe200078e08ff */
[----:B0-----:R-:W0:Y:S04]  /*0660*/  S2R R0, SR_CTAID.X ;  /* 0x0000000000007919 */ /* 0x001e280000002500 */
[----:B------:R-:W-:-:S04]  /*0670*/  IMAD R3, R2, 0x2, R53 ;  /* 0x0000000202037824 */ /* 0x000fc800078e0235 */
[C---:B------:R-:W-:Y:S01]  /*0680*/  IMAD R32, R2.reuse, 0x2, R3 ;  /* 0x0000000202207824 */ /* 0x040fe200078e0203 */
[----:B------:R1:W-:Y:S04]  /*0690*/  STL [R1+0x88], R3 ;  /* 0x0000880301007387 */ /* 0x0003e80000100800 */
[----:B------:R-:W-:-:S05]  /*06a0*/  LEA R49, R2, R32, 0x1 ;  /* 0x0000002002317211 */ /* 0x000fca00078e08ff */
[----:B-1----:R-:W-:-:S04]  /*06b0*/  IMAD R3, R2, 0x2, R49 ;  /* 0x0000000202037824 */ /* 0x002fc800078e0231 */
[----:B------:R-:W-:-:S05]  /*06c0*/  IMAD R3, R2, 0x2, R3 ;  /* 0x0000000202037824 */ /* 0x000fca00078e0203 */
[----:B------:R1:W-:Y:S01]  /*06d0*/  STL [R1+0x90], R3 ;  /* 0x0000900301007387 */ /* 0x0003e20000100800 */
[----:B------:R-:W-:-:S05]  /*06e0*/  LEA R33, R2, R3, 0x1 ;  /* 0x0000000302217211 */ /* 0x000fca00078e08ff */
[----:B------:R-:W-:Y:S01]  /*06f0*/  IMAD R50, R2, 0x2, R33 ;  /* 0x0000000202327824 */ /* 0x000fe200078e0221 */
[----:B-1----:R-:W-:-:S05]  /*0700*/  LOP3.LUT R3, R8, 0xff, RZ, 0xc0, !PT ;  /* 0x000000ff08037812 */ /* 0x002fca00078ec0ff */
[----:B0-----:R-:W-:Y:S01]  /*0710*/  IMAD R0, R0, 0x100, R3 ;  /* 0x0000010000007824 */ /* 0x001fe200078e0203 */
[----:B------:R-:W-:-:S03]  /*0720*/  LEA R3, R2, R50, 0x1 ;  /* 0x0000003202037211 */ /* 0x000fc600078e08ff */
[----:B------:R-:W-:Y:S01]  /*0730*/  IMAD R0, R0, UR5, RZ ;  /* 0x0000000500007c24 */ /* 0x000fe2000f8e02ff */
[----:B------:R-:W-:Y:S01]  /*0740*/  UIMAD.WIDE UR4, UR4, 0x2, URZ ;  /* 0x00000002040478a5 */ /* 0x000fe2000f8e02ff */
[----:B------:R0:W-:Y:S03]  /*0750*/  STL [R1+0x24], R3 ;  /* 0x0000240301007387 */ /* 0x0001e60000100800 */
[C---:B------:R-:W-:Y:S01]  /*0760*/  SHF.L.U32 R24, R0.reuse, 0x1, RZ ;  /* 0x0000000100187819 */ /* 0x040fe200000006ff */
[----:B------:R-:W-:-:S03]  /*0770*/  IMAD.HI R0, R0, 0x2, RZ ;  /* 0x0000000200007827 */ /* 0x000fc600078e02ff */
[----:B----4-:R-:W-:Y:S01]  /*0780*/  IADD3 R24, P0, P1, R24, UR6, R4 ;  /* 0x0000000618187c10 */ /* 0x010fe2000f91e004 */
[----:B0-----:R-:W-:-:S03]  /*0790*/  IMAD R3, R2, 0x2, R3 ;  /* 0x0000000202037824 */ /* 0x001fc600078e0203 */
[----:B------:R-:W-:Y:S01]  /*07a0*/  IADD3.X R0, PT, PT, R0, UR5, R5, P0, P1 ;  /* 0x0000000500007c10 */ /* 0x000fe200087e2405 */
[----:B------:R-:W0:Y:S01]  /*07b0*/  S2UR UR6, SR_CgaCtaId ;  /* 0x00000000000679c3 */ /* 0x000e220000008800 */
[----:B------:R-:W-:Y:S01]  /*07c0*/  LEA R4, P0, R6, R24, 0x1 ;  /* 0x0000001806047211 */ /* 0x000fe200078008ff */
[----:B------:R-:W-:Y:S01]  /*07d0*/  IMAD R30, R2, 0x2, R3 ;  /* 0x00000002021e7824 */ /* 0x000fe200078e0203 */
[----:B------:R1:W-:Y:S01]  /*07e0*/  STL [R1+0x98], R3 ;  /* 0x0000980301007387 */ /* 0x0003e20000100800 */
[----:B------:R-:W-:Y:S01]  /*07f0*/  UMOV UR4, 0x400 ;  /* 0x0000040000047882 */ /* 0x000fe20000000000 */
[----:B------:R-:W-:Y:S01]  /*0800*/  LEA.HI.X.SX32 R5, R6, R0, 0x1, P0 ;  /* 0x0000000006057211 */ /* 0x000fe200000f0eff */
[C---:B------:R-:W-:Y:S01]  /*0810*/  IMAD R52, R2.reuse, 0x2, R30 ;  /* 0x0000000202347824 */ /* 0x040fe200078e021e */
[C---:B------:R-:W-:Y:S01]  /*0820*/  LEA R8, P0, R9.reuse, R24, 0x1 ;  /* 0x0000001809087211 */ /* 0x040fe200078008ff */
[----:B------:R-:W2:Y:S02]  /*0830*/  LDCU UR5, c[0x0][0x3f0] ;  /* 0x00007e00ff0577ac */ /* 0x000ea40008000800 */
[----:B---3--:R3:W4:Y:S01]  /*0840*/  LDG.E.U16 R61, desc[UR8][R4.64] ;  /* 0x00000008043d7981 */ /* 0x008722000c1e1500 */
[----:B------:R-:W-:Y:S01]  /*0850*/  LEA.HI.X.SX32 R9, R9, R0, 0x1, P0 ;  /* 0x0000000009097211 */ /* 0x000fe200000f0eff */
[----:B-1----:R-:W-:-:S04]  /*0860*/  IMAD R3, R2, 0x2, R52 ;  /* 0x0000000202037824 */ /* 0x002fc800078e0234 */
[----:B------:R1:W5:Y:S01]  /*0870*/  LDG.E.U16 R41, desc[UR8][R8.64] ;  /* 0x0000000808297981 */ /* 0x000362000c1e1500 */
[----:B------:R-:W-:-:S05]  /*0880*/  LEA R11, R2, R3, 0x1 ;  /* 0x00000003020b7211 */ /* 0x000fca00078e08ff */
[C---:B------:R-:W-:Y:S01]  /*0890*/  IMAD R31, R2.reuse, 0x2, R11 ;  /* 0x00000002021f7824 */ /* 0x040fe200078e020b */
[----:B------:R0:W-:Y:S03]  /*08a0*/  STL [R1+0x94], R11 ;  /* 0x0000940b01007387 */ /* 0x0001e60000100800 */
[----:B------:R-:W-:Y:S01]  /*08b0*/  IMAD R51, R2, 0x2, R31 ;  /* 0x0000000202337824 */ /* 0x000fe200078e021f */
[CC--:B------:R-:W-:Y:S02]  /*08c0*/  LEA R6, P0, R7.reuse, R24.reuse, 0x1 ;  /* 0x0000001807067211 */ /* 0x0c0fe400078008ff */
[----:B---3--:R-:W-:Y:S02]  /*08d0*/  LEA R4, P1, R18, R24, 0x1 ;  /* 0x0000001812047211 */ /* 0x008fe400078208ff */
[----:B0-----:R-:W-:Y:S02]  /*08e0*/  LEA R11, R2, R51, 0x1 ;  /* 0x00000033020b7211 */ /* 0x001fe400078e08ff */
[----:B------:R-:W-:-:S03]  /*08f0*/  LEA.HI.X.SX32 R7, R7, R0, 0x1, P0 ;  /* 0x0000000007077211 */ /* 0x000fc600000f0eff */
[----:B------:R-:W-:Y:S01]  /*0900*/  IMAD R40, R2, 0x2, R11 ;  /* 0x0000000202287824 */ /* 0x000fe200078e020b */
[----:B------:R-:W-:Y:S02]  /*0910*/  LEA.HI.X.SX32 R5, R18, R0, 0x1, P1 ;  /* 0x0000000012057211 */ /* 0x000fe400008f0eff */
[----:B------:R0:W3:Y:S01]  /*0920*/  LDG.E.U16 R7, desc[UR8][R6.64] ;  /* 0x0000000806077981 */ /* 0x0000e2000c1e1500 */
[----:B-1----:R-:W-:-:S03]  /*0930*/  LEA R8, P0, R10, R24, 0x1 ;  /* 0x000000180a087211 */ /* 0x002fc600078008ff */
[----:B------:R-:W-:Y:S01]  /*0940*/  STL [R1+0x8c], R40 ;  /* 0x00008c2801007387 */ /* 0x000fe20000100800 */
[----:B------:R-:W-:-:S05]  /*0950*/  LEA.HI.X.SX32 R9, R10, R0, 0x1, P0 ;  /* 0x000000000a097211 */ /* 0x000fca00000f0eff */
[----:B------:R-:W2:Y:S04]  /*0960*/  LDG.E.U16 R8, desc[UR8][R8.64] ;  /* 0x0000000808087981 */ /* 0x000ea8000c1e1500 */
[----:B-----5:R1:W-:Y:S02]  /*0970*/  STL [R1+0x1a4], R41 ;  /* 0x0001a42901007387 */ /* 0x0203e40000100800 */
[----:B-1----:R-:W-:Y:S02]  /*0980*/  IMAD R41, R2, 0x2, R40 ;  /* 0x0000000202297824 */ /* 0x002fe400078e0228 */
[----:B------:R1:W5:Y:S01]  /*0990*/  LDG.E.U16 R40, desc[UR8][R4.64] ;  /* 0x0000000804287981 */ /* 0x000362000c1e1500 */
[----:B0-----:R-:W-:Y:S02]  /*09a0*/  LEA R6, P0, R12, R24, 0x1 ;  /* 0x000000180c067211 */ /* 0x001fe400078008ff */
[----:B------:R-:W-:-:S05]  /*09b0*/  LEA R18, R2, R41, 0x1 ;  /* 0x0000002902127211 */ /* 0x000fca00078e08ff */
[----:B------:R-:W-:Y:S01]  /*09c0*/  IMAD R10, R2, 0x2, R18 ;  /* 0x00000002020a7824 */ /* 0x000fe200078e0212 */
[C---:B-1----:R-:W-:Y:S01]  /*09d0*/  LEA R4, P1, R17.reuse, R24, 0x1 ;  /* 0x0000001811047211 */ /* 0x042fe200078208ff */
[----:B---3--:R0:W-:Y:S03]  /*09e0*/  STL [R1+0x1a0], R7 ;  /* 0x0001a00701007387 */ /* 0x0081e60000100800 */
[-C--:B------:R-:W-:Y:S02]  /*09f0*/  LEA.HI.X.SX32 R5, R17, R0.reuse, 0x1, P1 ;  /* 0x0000000011057211 */ /* 0x080fe400008f0eff */
[----:B0-----:R-:W-:Y:S02]  /*0a00*/  LEA.HI.X.SX32 R7, R12, R0, 0x1, P0 ;  /* 0x000000000c077211 */ /* 0x001fe400000f0eff */
[----:B------:R-:W-:-:S03]  /*0a10*/  LEA R12, P0, R13, R24, 0x1 ;  /* 0x000000180d0c7211 */ /* 0x000fc600078008ff */
[----:B------:R0:W3:Y:S01]  /*0a20*/  LDG.E.U16 R9, desc[UR8][R6.64] ;  /* 0x0000000806097981 */ /* 0x0000e2000c1e1500 */
[----:B------:R-:W-:Y:S02]  /*0a30*/  LEA.HI.X.SX32 R13, R13, R0, 0x1, P0 ;  /* 0x000000000d0d7211 */ /* 0x000fe400000f0eff */
[----:B0-----:R-:W-:-:S04]  /*0a40*/  LEA R6, P0, R36, R24, 0x1 ;  /* 0x0000001824067211 */ /* 0x001fc800078008ff */
[----:B------:R-:W-:Y:S02]  /*0a50*/  LEA.HI.X.SX32 R7, R36, R0, 0x1, P0 ;  /* 0x0000000024077211 */ /* 0x000fe400000f0eff */
[----:B------:R-:W4:Y:S04]  /*0a60*/  LDG.E.U16 R36, desc[UR8][R12.64] ;  /* 0x000000080c247981 */ /* 0x000f28000c1e1500 */
[----:B-----5:R0:W-:Y:S02]  /*0a70*/  STL [R1+0x19c], R40 ;  /* 0x00019c2801007387 */ /* 0x0201e40000100800 */
[----:B0-----:R-:W-:-:S05]  /*0a80*/  IMAD R40, R2, 0x2, R10 ;  /* 0x0000000202287824 */ /* 0x001fca00078e020a */
[----:B------:R-:W-:Y:S04]  /*0a90*/  STL [R1+0x80], R40 ;  /* 0x0000802801007387 */ /* 0x000fe80000100800 */
[----:B--2---:R0:W-:Y:S04]  /*0aa0*/  STL [R1+0x198], R8 ;  /* 0x0001980801007387 */ /* 0x0041e80000100800 */
[----:B0-----:R0:W2:Y:S01]  /*0ab0*/  LDG.E.U16 R8, desc[UR8][R4.64] ;  /* 0x0000000804087981 */ /* 0x0010a2000c1e1500 */
[----:B------:R-:W-:-:S05]  /*0ac0*/  LEA R40, R2, R40, 0x1 ;  /* 0x0000002802287211 */ /* 0x000fca00078e08ff */
[C---:B------:R-:W-:Y:S01]  /*0ad0*/  IMAD R17, R2.reuse, 0x2, R40 ;  /* 0x0000000202117824 */ /* 0x040fe200078e0228 */
[----:B---3--:R1:W-:Y:S03]  /*0ae0*/  STL [R1+0x194], R9 ;  /* 0x0001940901007387 */ /* 0x0083e60000100800 */
[----:B-1----:R-:W-:Y:S01]  /*0af0*/  IMAD R9, R2, 0x2, R17 ;  /* 0x0000000202097824 */ /* 0x002fe200078e0211 */
[CC--:B0-----:R-:W-:Y:S02]  /*0b00*/  LEA R4, P1, R37.reuse, R24.reuse, 0x1 ;  /* 0x0000001825047211 */ /* 0x0c1fe400078208ff */
[C---:B------:R-:W-:Y:S02]  /*0b10*/  LEA R12, P0, R16.reuse, R24, 0x1 ;  /* 0x00000018100c7211 */ /* 0x040fe400078008ff */
[-C--:B------:R-:W-:Y:S02]  /*0b20*/  LEA.HI.X.SX32 R5, R37, R0.reuse, 0x1, P1 ;  /* 0x0000000025057211 */ /* 0x080fe400008f0eff */
[----:B------:R-:W-:-:S03]  /*0b30*/  LEA.HI.X.SX32 R13, R16, R0, 0x1, P0 ;  /* 0x00000000100d7211 */ /* 0x000fc600000f0eff */
[----:B------:R0:W3:Y:S04]  /*0b40*/  LDG.E.U16 R37, desc[UR8][R4.64] ;  /* 0x0000000804257981 */ /* 0x0000e8000c1e1500 */
[----:B------:R-:W5:Y:S04]  /*0b50*/  LDG.E.U16 R13, desc[UR8][R12.64] ;  /* 0x000000080c0d7981 */ /* 0x000f68000c1e1500 */
[----:B--2---:R1:W-:Y:S02]  /*0b60*/  STL [R1+0x190], R8 ;  /* 0x0001900801007387 */ /* 0x0043e40000100800 */
[----:B-1----:R-:W-:-:S05]  /*0b70*/  LEA R8, R2, R9, 0x1 ;  /* 0x0000000902087211 */ /* 0x002fca00078e08ff */
[----:B------:R-:W-:Y:S04]  /*0b80*/  STL [R1+0x74], R8 ;  /* 0x0000740801007387 */ /* 0x000fe80000100800 */
[----:B----4-:R1:W-:Y:S02]  /*0b90*/  STL [R1+0x18c], R36 ;  /* 0x00018c2401007387 */ /* 0x0103e40000100800 */
[C---:B-1----:R-:W-:Y:S02]  /*0ba0*/  IMAD R36, R2.reuse, 0x2, R8 ;  /* 0x0000000202247824 */ /* 0x042fe400078e0208 */
[----:B------:R1:W2:Y:S02]  /*0bb0*/  LDG.E.U16 R8, desc[UR8][R6.64] ;  /* 0x0000000806087981 */ /* 0x0002a4000c1e1500 */
[----:B------:R-:W-:Y:S01]  /*0bc0*/  IMAD R16, R2, 0x2, R36 ;  /* 0x0000000202107824 */ /* 0x000fe200078e0224 */
[----:B0-----:R-:W-:-:S02]  /*0bd0*/  LEA R4, P1, R29, R24, 0x1 ;  /* 0x000000181d047211 */ /* 0x001fc400078208ff */
[----:B-1----:R-:W-:-:S04]  /*0be0*/  LEA R6, P0, R28, R24, 0x1 ;  /* 0x000000181c067211 */ /* 0x002fc800078008ff */
[-C--:B------:R-:W-:Y:S02]  /*0bf0*/  LEA.HI.X.SX32 R7, R28, R0.reuse, 0x1, P0 ;  /* 0x000000001c077211 */ /* 0x080fe400000f0eff */
[----:B------:R-:W-:Y:S02]  /*0c00*/  LEA.HI.X.SX32 R5, R29, R0, 0x1, P1 ;  /* 0x000000001d057211 */ /* 0x000fe400008f0eff */
[C---:B------:R-:W-:Y:S02]  /*0c10*/  LEA R28, P0, R15.reuse, R24, 0x1 ;  /* 0x000000180f1c7211 */ /* 0x040fe400078008ff */
[----:B------:R-:W4:Y:S02]  /*0c20*/  LDG.E.U16 R7, desc[UR8][R6.64] ;  /* 0x0000000806077981 */ /* 0x000f24000c1e1500 */
[----:B------:R-:W-:Y:S02]  /*0c30*/  LEA.HI.X.SX32 R29, R15, R0, 0x1, P0 ;  /* 0x000000000f1d7211 */ /* 0x000fe400000f0eff */
[----:B------:R-:W-:Y:S01]  /*0c40*/  LEA R12, P0, R38, R24, 0x1 ;  /* 0x00000018260c7211 */ /* 0x000fe200078008ff */
[----:B------:R-:W4:Y:S04]  /*0c50*/  LDG.E.U16 R6, desc[UR8][R4.64] ;  /* 0x0000000804067981 */ /* 0x000f28000c1e1500 */
[----:B--2---:R0:W-:Y:S04]  /*0c60*/  STL [R1+0x188], R8 ;  /* 0x0001880801007387 */ /* 0x0041e80000100800 */
[----:B---3--:R1:W-:Y:S01]  /*0c70*/  STL [R1+0x184], R37 ;  /* 0x0001842501007387 */ /* 0x0083e20000100800 */
[----:B0-----:R-:W-:-:S05]  /*0c80*/  LEA R8, R2, R16, 0x1 ;  /* 0x0000001002087211 */ /* 0x001fca00078e08ff */
[----:B-1----:R-:W-:-:S05]  /*0c90*/  IMAD R37, R2, 0x2, R8 ;  /* 0x0000000202257824 */ /* 0x002fca00078e0208 */
[----:B------:R-:W-:Y:S04]  /*0ca0*/  STL [R1+0x68], R37 ;  /* 0x0000682501007387 */ /* 0x000fe80000100800 */
[----:B-----5:R0:W-:Y:S02]  /*0cb0*/  STL [R1+0x180], R13 ;  /* 0x0001800d01007387 */ /* 0x0201e40000100800 */
[----:B0-----:R-:W-:Y:S02]  /*0cc0*/  LEA.HI.X.SX32 R13, R38, R0, 0x1, P0 ;  /* 0x00000000260d7211 */ /* 0x001fe400000f0eff */
[----:B------:R0:W2:Y:S01]  /*0cd0*/  LDG.E.U16 R38, desc[UR8][R28.64] ;  /* 0x000000081c267981 */ /* 0x0000a2000c1e1500 */
[----:B------:R-:W-:-:S05]  /*0ce0*/  IMAD R37, R2, 0x2, R37 ;  /* 0x0000000202257824 */ /* 0x000fca00078e0225 */
[C---:B------:R-:W-:Y:S01]  /*0cf0*/  LEA R15, R2.reuse, R37, 0x1 ;  /* 0x00000025020f7211 */ /* 0x040fe200078e08ff */
[----:B----4-:R1:W-:Y:S04]  /*0d00*/  STL [R1+0x17c], R7 ;  /* 0x00017c0701007387 */ /* 0x0103e80000100800 */
[----:B------:R3:W-:Y:S01]  /*0d10*/  STL [R1+0x178], R6 ;  /* 0x0001780601007387 */ /* 0x0007e20000100800 */
[----:B-1----:R-:W-:-:S04]  /*0d20*/  IMAD R7, R2, 0x2, R15 ;  /* 0x0000000202077824 */ /* 0x002fc800078e020f */
[----:B---3--:R-:W-:Y:S01]  /*0d30*/  IMAD R6, R2, 0x2, R7 ;  /* 0x0000000202067824 */ /* 0x008fe200078e0207 */
[----:B------:R-:W-:-:S04]  /*0d40*/  LEA R4, P1, R39, R24, 0x1 ;  /* 0x0000001827047211 */ /* 0x000fc800078208ff */
[----:B------:R-:W-:Y:S01]  /*0d50*/  STL [R1+0x5c], R6 ;  /* 0x00005c0601007387 */ /* 0x000fe20000100800 */
[----:B------:R-:W-:Y:S02]  /*0d60*/  LEA.HI.X.SX32 R5, R39, R0, 0x1, P1 ;  /* 0x0000000027057211 */ /* 0x000fe400008f0eff */
[----:B0-----:R-:W-:-:S03]  /*0d70*/  LEA R28, P0, R14, R24, 0x1 ;  /* 0x000000180e1c7211 */ /* 0x001fc600078008ff */
[----:B------:R0:W3:Y:S01]  /*0d80*/  LDG.E.U16 R39, desc[UR8][R4.64] ;  /* 0x0000000804277981 */ /* 0x0000e2000c1e1500 */
[----:B------:R-:W-:Y:S02]  /*0d90*/  LEA.HI.X.SX32 R29, R14, R0, 0x1, P0 ;  /* 0x000000000e1d7211 */ /* 0x000fe400000f0eff */
[----:B0-----:R-:W-:-:S04]  /*0da0*/  LEA R4, P1, R33, R24, 0x1 ;  /* 0x0000001821047211 */ /* 0x001fc800078208ff */
[----:B------:R-:W-:-:S05]  /*0db0*/  LEA.HI.X.SX32 R5, R33, R0, 0x1, P1 ;  /* 0x0000000021057211 */ /* 0x000fca00008f0eff */
[----:B------:R-:W4:Y:S04]  /*0dc0*/  LDG.E.U16 R4, desc[UR8][R4.64] ;  /* 0x0000000804047981 */ /* 0x000f28000c1e1500 */
[----:B--2---:R0:W-:Y:S02]  /*0dd0*/  STL [R1+0x174], R38 ;  /* 0x0001742601007387 */ /* 0x0041e40000100800 */
[----:B0-----:R-:W-:Y:S02]  /*0de0*/  LEA R38, R2, R6, 0x1 ;  /* 0x0000000602267211 */ /* 0x001fe400078e08ff */
[----:B------:R0:W2:Y:S02]  /*0df0*/  LDG.E.U16 R6, desc[UR8][R12.64] ;  /* 0x000000080c067981 */ /* 0x0000a4000c1e1500 */
[----:B0-----:R-:W-:-:S04]  /*0e00*/  LEA R12, P0, R32, R24, 0x1 ;  /* 0x00000018200c7211 */ /* 0x001fc800078008ff */
[----:B------:R-:W-:Y:S02]  /*0e10*/  LEA.HI.X.SX32 R13, R32, R0, 0x1, P0 ;  /* 0x00000000200d7211 */ /* 0x000fe400000f0eff */
[----:B------:R0:W5:Y:S04]  /*0e20*/  LDG.E.U16 R32, desc[UR8][R28.64] ;  /* 0x000000081c207981 */ /* 0x000168000c1e1500 */
[----:B------:R-:W4:Y:S01]  /*0e30*/  LDG.E.U16 R12, desc[UR8][R12.64] ;  /* 0x000000080c0c7981 */ /* 0x000f22000c1e1500 */
[----:B------:R-:W-:Y:S01]  /*0e40*/  IMAD R14, R2, 0x2, R38 ;  /* 0x00000002020e7824 */ /* 0x000fe200078e0226 */
[----:B0-----:R-:W-:-:S04]  /*0e50*/  LEA R28, P0, R30, R24, 0x1 ;  /* 0x000000181e1c7211 */ /* 0x001fc800078008ff */
[----:B------:R-:W-:Y:S01]  /*0e60*/  LEA.HI.X.SX32 R29, R30, R0, 0x1, P0 ;  /* 0x000000001e1d7211 */ /* 0x000fe200000f0eff */
[----:B--2---:R0:W-:Y:S04]  /*0e70*/  STL [R1+0x170], R6 ;  /* 0x0001700601007387 */ /* 0x0041e80000100800 */
[----:B---3--:R1:W-:Y:S01]  /*0e80*/  STL [R1+0x16c], R39 ;  /* 0x00016c2701007387 */ /* 0x0083e20000100800 */
[----:B0-----:R-:W-:-:S05]  /*0e90*/  IMAD R6, R2, 0x2, R14 ;  /* 0x0000000202067824 */ /* 0x001fca00078e020e */
[----:B-1----:R-:W-:-:S05]  /*0ea0*/  LEA R39, R2, R6, 0x1 ;  /* 0x0000000602277211 */ /* 0x002fca00078e08ff */
[----:B------:R-:W-:Y:S04]  /*0eb0*/  STL [R1+0x50], R39 ;  /* 0x0000502701007387 */ /* 0x000fe80000100800 */
[----:B-----5:R0:W-:Y:S02]  /*0ec0*/  STL [R1+0x168], R32 ;  /* 0x0001682001007387 */ /* 0x0201e40000100800 */
[C---:B0-----:R-:W-:Y:S02]  /*0ed0*/  LEA R32, P0, R31.reuse, R24, 0x1 ;  /* 0x000000181f207211 */ /* 0x041fe400078008ff */
[----:B----4-:R-:W-:Y:S02]  /*0ee0*/  STL [R1+0x164], R12 ;  /* 0x0001640c01007387 */ /* 0x010fe40000100800 */
[----:B------:R-:W-:-:S02]  /*0ef0*/  LEA.HI.X.SX32 R33, R31, R0, 0x1, P0 ;  /* 0x000000001f217211 */ /* 0x000fc400000f0eff */
[----:B------:R0:W-:Y:S04]  /*0f00*/  STL [R1+0x160], R4 ;  /* 0x0001600401007387 */ /* 0x0001e80000100800 */
[----:B------:R-:W2:Y:S04]  /*0f10*/  LDG.E.U16 R33, desc[UR8][R32.64] ;  /* 0x0000000820217981 */ /* 0x000ea8000c1e1500 */
[----:B0-----:R0:W3:Y:S01]  /*0f20*/  LDG.E.U16 R4, desc[UR8][R28.64] ;  /* 0x000000081c047981 */ /* 0x0010e2000c1e1500 */
[----:B------:R-:W-:Y:S01]  /*0f30*/  LEA R30, P1, R41, R24, 0x1 ;  /* 0x00000018291e7211 */ /* 0x000fe200078208ff */
[----:B------:R-:W-:-:S03]  /*0f40*/  IMAD R39, R2, 0x2, R39 ;  /* 0x0000000202277824 */ /* 0x000fc600078e0227 */
[----:B------:R-:W-:Y:S01]  /*0f50*/  LEA.HI.X.SX32 R31, R41, R0, 0x1, P1 ;  /* 0x00000000291f7211 */ /* 0x000fe200008f0eff */
[----:B------:R-:W-:Y:S01]  /*0f60*/  IMAD R13, R2, 0x2, R39 ;  /* 0x00000002020d7824 */ /* 0x000fe200078e0227 */
[----:B0-----:R-:W-:-:S04]  /*0f70*/  LEA R28, P0, R40, R24, 0x1 ;  /* 0x00000018281c7211 */ /* 0x001fc800078008ff */
[----:B------:R-:W-:Y:S02]  /*0f80*/  LEA.HI.X.SX32 R29, R40, R0, 0x1, P0 ;  /* 0x00000000281d7211 */ /* 0x000fe400000f0eff */
[----:B------:R0:W4:Y:S01]  /*0f90*/  LDG.E.U16 R40, desc[UR8][R30.64] ;  /* 0x000000081e287981 */ /* 0x000122000c1e1500 */
[----:B------:R-:W-:-:S05]  /*0fa0*/  LEA R5, R2, R13, 0x1 ;  /* 0x0000000d02057211 */ /* 0x000fca00078e08ff */
[----:B------:R-:W-:Y:S01]  /*0fb0*/  IMAD R12, R2, 0x2, R5 ;  /* 0x00000002020c7824 */ /* 0x000fe200078e0205 */
[----:B0-----:R-:W-:-:S04]  /*0fc0*/  LEA R30, P0, R36, R24, 0x1 ;  /* 0x00000018241e7211 */ /* 0x001fc800078008ff */
[----:B------:R-:W-:Y:S01]  /*0fd0*/  LEA.HI.X.SX32 R31, R36, R0, 0x1, P0 ;  /* 0x00000000241f7211 */ /* 0x000fe200000f0eff */
[----:B------:R-:W-:Y:S01]  /*0fe0*/  STL [R1+0x48], R12 ;  /* 0x0000480c01007387 */ /* 0x000fe20000100800 */
[----:B------:R-:W-:-:S03]  /*0ff0*/  LEA R32, P1, R37, R24, 0x1 ;  /* 0x0000001825207211 */ /* 0x000fc600078208ff */
[----:B------:R0:W5:Y:S04]  /*1000*/  LDG.E.U16 R36, desc[UR8][R28.64] ;  /* 0x000000081c247981 */ /* 0x000168000c1e1500 */
[----:B------:R-:W4:Y:S01]  /*1010*/  LDG.E.U16 R31, desc[UR8][R30.64] ;  /* 0x000000081e1f7981 */ /* 0x000f22000c1e1500 */
[----:B0-----:R-:W-:-:S04]  /*1020*/  LEA R28, P0, R38, R24, 0x1 ;  /* 0x00000018261c7211 */ /* 0x001fc800078008ff */
[-C--:B------:R-:W-:Y:S01]  /*1030*/  LEA.HI.X.SX32 R29, R38, R0.reuse, 0x1, P0 ;  /* 0x00000000261d7211 */ /* 0x080fe200000f0eff */
[----:B---3--:R-:W-:Y:S04]  /*1040*/  STL [R1+0x15c], R4 ;  /* 0x00015c0401007387 */ /* 0x008fe80000100800 */
[----:B--2---:R0:W-:Y:S02]  /*1050*/  STL [R1+0x158], R33 ;  /* 0x0001582101007387 */ /* 0x0041e40000100800 */
[----:B0-----:R-:W-:-:S05]  /*1060*/  LEA.HI.X.SX32 R33, R37, R0, 0x1, P1 ;  /* 0x0000000025217211 */ /* 0x001fca00008f0eff */
[----:B------:R0:W2:Y:S02]  /*1070*/  LDG.E.U16 R38, desc[UR8][R32.64] ;  /* 0x0000000820267981 */ /* 0x0000a4000c1e1500 */
[----:B0-----:R-:W-:-:S04]  /*1080*/  LEA R32, P0, R39, R24, 0x1 ;  /* 0x0000001827207211 */ /* 0x001fc800078008ff */
[----:B------:R-:W-:Y:S02]  /*1090*/  LEA.HI.X.SX32 R33, R39, R0, 0x1, P0 ;  /* 0x0000000027217211 */ /* 0x000fe400000f0eff */
[----:B------:R0:W3:Y:S01]  /*10a0*/  LDG.E.U16 R39, desc[UR8][R28.64] ;  /* 0x000000081c277981 */ /* 0x0000e2000c1e1500 */
[----:B------:R-:W-:-:S05]  /*10b0*/  IMAD R41, R2, 0x2, R12 ;  /* 0x0000000202297824 */ /* 0x000fca00078e020c */
[C---:B------:R-:W-:Y:S01]  /*10c0*/  LEA R12, R2.reuse, R41, 0x1 ;  /* 0x00000029020c7211 */ /* 0x040fe200078e08ff */
[----:B----4-:R1:W-:Y:S04]  /*10d0*/  STL [R1+0x154], R40 ;  /* 0x0001542801007387 */ /* 0x0103e80000100800 */
[----:B------:R-:W-:-:S04]  /*10e0*/  IMAD R4, R2, 0x2, R12 ;  /* 0x0000000202047824 */ /* 0x000fc800078e020c */
[----:B-1----:R-:W-:Y:S01]  /*10f0*/  IMAD R40, R2, 0x2, R4 ;  /* 0x0000000202287824 */ /* 0x002fe200078e0204 */
[----:B------:R-:W-:-:S04]  /*1100*/  LEA R30, P1, R41, R24, 0x1 ;  /* 0x00000018291e7211 */ /* 0x000fc800078208ff */
[----:B------:R1:W-:Y:S04]  /*1110*/  STL [R1+0x2c], R40 ;  /* 0x00002c2801007387 */ /* 0x0003e80000100800 */
[----:B-----5:R4:W-:Y:S01]  /*1120*/  STL [R1+0x150], R36 ;  /* 0x0001502401007387 */ /* 0x0209e20000100800 */
[----:B-1----:R-:W-:-:S03]  /*1130*/  LEA R40, R2, R40, 0x1 ;  /* 0x0000002802287211 */ /* 0x002fc600078e08ff */
[----:B------:R1:W-:Y:S02]  /*1140*/  STL [R1+0x14c], R31 ;  /* 0x00014c1f01007387 */ /* 0x0003e40000100800 */
[----:B----4-:R-:W-:-:S04]  /*1150*/  IMAD R36, R2, 0x2, R40 ;  /* 0x0000000202247824 */ /* 0x010fc800078e0228 */
[----:B------:R-:W-:Y:S01]  /*1160*/  IMAD R37, R2, 0x2, R36 ;  /* 0x0000000202257824 */ /* 0x000fe200078e0224 */
[----:B-1----:R-:W-:Y:S02]  /*1170*/  LEA.HI.X.SX32 R31, R41, R0, 0x1, P1 ;  /* 0x00000000291f7211 */ /* 0x002fe400008f0eff */
[----:B------:R1:W4:Y:S01]  /*1180*/  LDG.E.U16 R41, desc[UR8][R32.64] ;  /* 0x0000000820297981 */ /* 0x000322000c1e1500 */
[----:B0-----:R-:W-:-:S04]  /*1190*/  LEA R28, P0, R40, R24, 0x1 ;  /* 0x00000018281c7211 */ /* 0x001fc800078008ff */
[----:B------:R-:W-:Y:S01]  /*11a0*/  LEA.HI.X.SX32 R29, R40, R0, 0x1, P0 ;  /* 0x00000000281d7211 */ /* 0x000fe200000f0eff */
[----:B--2---:R0:W-:Y:S02]  /*11b0*/  STL [R1+0x148], R38 ;  /* 0x0001482601007387 */ /* 0x0041e40000100800 */
[----:B0-----:R-:W-:-:S05]  /*11c0*/  LEA R38, R2, R37, 0x1 ;  /* 0x0000002502267211 */ /* 0x001fca00078e08ff */
[----:B------:R0:W-:Y:S04]  /*11d0*/  STL [R1+0x28], R38 ;  /* 0x0000282601007387 */ /* 0x0001e80000100800 */
[----:B---3--:R2:W-:Y:S01]  /*11e0*/  STL [R1+0x144], R39 ;  /* 0x0001442701007387 */ /* 0x0085e20000100800 */
[----:B0-----:R-:W-:-:S03]  /*11f0*/  IMAD R38, R2, 0x2, R38 ;  /* 0x0000000202267824 */ /* 0x001fc600078e0226 */
[----:B--2---:R0:W2:Y:S02]  /*1200*/  LDG.E.U16 R39, desc[UR8][R30.64] ;  /* 0x000000081e277981 */ /* 0x0040a4000c1e1500 */
[----:B-1----:R-:W-:-:S04]  /*1210*/  LEA R32, P0, R38, R24, 0x1 ;  /* 0x0000001826207211 */ /* 0x002fc800078008ff */
[----:B------:R-:W-:Y:S01]  /*1220*/  LEA.HI.X.SX32 R33, R38, R0, 0x1, P0 ;  /* 0x0000000026217211 */ /* 0x000fe200000f0eff */
[----:B0-----:R-:W-:-:S05]  /*1230*/  IMAD R30, R2, 0x2, R38 ;  /* 0x00000002021e7824 */ /* 0x001fca00078e0226 */
[----:B------:R0:W3:Y:S01]  /*1240*/  LDG.E.U16 R33, desc[UR8][R32.64] ;  /* 0x0000000820217981 */ /* 0x0000e2000c1e1500 */
[----:B------:R-:W-:-:S03]  /*1250*/  LEA R31, R2, R30, 0x1 ;  /* 0x0000001e021f7211 */ /* 0x000fc600078e08ff */
[----:B------:R1:W5:Y:S02]  /*1260*/  LDG.E.U16 R38, desc[UR8][R28.64] ;  /* 0x000000081c267981 */ /* 0x000364000c1e1500 */
[----:B0-----:R-:W-:-:S04]  /*1270*/  IMAD R32, R2, 0x2, R31 ;  /* 0x0000000202207824 */ /* 0x001fc800078e021f */
[----:B------:R-:W-:-:S05]  /*1280*/  IMAD R40, R2, 0x2, R32 ;  /* 0x0000000202287824 */ /* 0x000fca00078e0220 */
[----:B-1----:R-:W-:-:S04]  /*1290*/  LEA R28, P0, R40, R24, 0x1 ;  /* 0x00000018281c7211 */ /* 0x002fc800078008ff */
[----:B------:R-:W-:-:S06]  /*12a0*/  LEA.HI.X.SX32 R29, R40, R0, 0x1, P0 ;  /* 0x00000000281d7211 */ /* 0x000fcc00000f0eff */
[----:B------:R0:W3:Y:S04]  /*12b0*/  LDG.E.U16 R29, desc[UR8][R28.64] ;  /* 0x000000081c1d7981 */ /* 0x0000e8000c1e1500 */
[----:B----4-:R1:W-:Y:S02]  /*12c0*/  STL [R1+0x140], R41 ;  /* 0x0001402901007387 */ /* 0x0103e40000100800 */
[----:B-1----:R-:W0:Y:S01]  /*12d0*/  S2R R41, SR_TID.X ;  /* 0x0000000000297919 */ /* 0x002e220000002100 */
[----:B------:R-:W-:Y:S02]  /*12e0*/  LEA R40, R2, R40, 0x1 ;  /* 0x0000002802287211 */ /* 0x000fe400078e08ff */
[----:B0-----:R-:W-:-:S04]  /*12f0*/  SHF.R.S32.HI R28, RZ, 0x8, R41 ;  /* 0x00000008ff1c7819 */ /* 0x001fc80000011429 */
[----:B------:R-:W-:Y:S01]  /*1300*/  SGXT R28, R28, 0x1 ;  /* 0x000000011c1c781a */ /* 0x000fe20000000200 */
[----:B--2---:R0:W-:Y:S02]  /*1310*/  STL [R1+0x13c], R39 ;  /* 0x00013c2701007387 */ /* 0x0041e40000100800 */
[----:B0-----:R-:W-:Y:S02]  /*1320*/  LOP3.LUT R39, R41, 0xff, RZ, 0xc0, !PT ;  /* 0x000000ff29277812 */ /* 0x001fe400078ec0ff */
[----:B-----5:R-:W-:Y:S04]  /*1330*/  STL [R1+0x138], R38 ;  /* 0x0001382601007387 */ /* 0x020fe80000100800 */
[----:B---3--:R0:W-:Y:S02]  /*1340*/  STL [R1+0x134], R33 ;  /* 0x0001342101007387 */ /* 0x0081e40000100800 */
[----:B0-----:R-:W-:-:S05]  /*1350*/  IMAD R33, R2, 0x2, R40 ;  /* 0x0000000202217824 */ /* 0x001fca00078e0228 */
[----:B------:R-:W-:Y:S01]  /*1360*/  LEA R41, R2, R33, 0x1 ;  /* 0x0000002102297211 */ /* 0x000fe200078e08ff */
[----:B------:R-:W-:-:S04]  /*1370*/  IMAD.SHL.U32 R38, R39, 0x2, RZ ;  /* 0x0000000227267824 */ /* 0x000fc800078e00ff */
[----:B------:R-:W-:Y:S01]  /*1380*/  IMAD R39, R2, 0x2, R41 ;  /* 0x0000000202277824 */ /* 0x000fe200078e0229 */
[----:B------:R-:W-:Y:S01]  /*1390*/  LOP3.LUT R38, R38, 0x210, R28, 0x78, !PT ;  /* 0x0000021026267812 */ /* 0x000fe200078e781c */
[----:B------:R0:W-:Y:S03]  /*13a0*/  STL [R1+0x130], R29 ;  /* 0x0001301d01007387 */ /* 0x0001e60000100800 */
[----:B------:R-:W-:-:S04]  /*13b0*/  LEA R28, P0, R39, R24, 0x1 ;  /* 0x00000018271c7211 */ /* 0x000fc800078008ff */
[----:B0-----:R-:W-:-:S06]  /*13c0*/  LEA.HI.X.SX32 R29, R39, R0, 0x1, P0 ;  /* 0x00000000271d7211 */ /* 0x001fcc00000f0eff */
[----:B------:R0:W2:Y:S02]  /*13d0*/  LDG.E.U16 R29, desc[UR8][R28.64] ;  /* 0x000000081c1d7981 */ /* 0x0000a4000c1e1500 */
[C---:B0-----:R-:W-:Y:S02]  /*13e0*/  LEA R28, P0, R35.reuse, R24, 0x1 ;  /* 0x00000018231c7211 */ /* 0x041fe400078008ff */
[----:B--2---:R0:W-:Y:S02]  /*13f0*/  STL [R1+0x12c], R29 ;  /* 0x00012c1d01007387 */ /* 0x0041e40000100800 */
[----:B0-----:R-:W-:-:S05]  /*1400*/  LEA.HI.X.SX32 R29, R35, R0, 0x1, P0 ;  /* 0x00000000231d7211 */ /* 0x001fca00000f0eff */
[----:B------:R0:W2:Y:S02]  /*1410*/  LDG.E.U16 R35, desc[UR8][R28.64] ;  /* 0x000000081c237981 */ /* 0x0000a4000c1e1500 */
[----:B0-----:R-:W-:-:S04]  /*1420*/  LEA R28, P0, R34, R24, 0x1 ;  /* 0x00000018221c7211 */ /* 0x001fc800078008ff */
[----:B------:R-:W-:-:S05]  /*1430*/  LEA.HI.X.SX32 R29, R34, R0, 0x1, P0 ;  /* 0x00000000221d7211 */ /* 0x000fca00000f0eff */
[----:B------:R0:W3:Y:S02]  /*1440*/  LDG.E.U16 R34, desc[UR8][R28.64] ;  /* 0x000000081c227981 */ /* 0x0000e4000c1e1500 */
[----:B0-----:R-:W-:-:S04]  /*1450*/  LEA R28, P0, R27, R24, 0x1 ;  /* 0x000000181b1c7211 */ /* 0x001fc800078008ff */
[----:B------:R-:W-:Y:S01]  /*1460*/  LEA.HI.X.SX32 R29, R27, R0, 0x1, P0 ;  /* 0x000000001b1d7211 */ /* 0x000fe200000f0eff */
[----:B--2---:R0:W-:Y:S04]  /*1470*/  STL [R1+0x128], R35 ;  /* 0x0001282301007387 */ /* 0x0041e80000100800 */
[----:B0-----:R0:W2:Y:S02]  /*1480*/  LDG.E.U16 R35, desc[UR8][R28.64] ;  /* 0x000000081c237981 */ /* 0x0010a4000c1e1500 */
[----:B0-----:R-:W-:-:S04]  /*1490*/  LEA R28, P0, R26, R24, 0x1 ;  /* 0x000000181a1c7211 */ /* 0x001fc800078008ff */
[----:B------:R-:W-:Y:S02]  /*14a0*/  LEA.HI.X.SX32 R29, R26, R0, 0x1, P0 ;  /* 0x000000001a1d7211 */ /* 0x000fe400000f0eff */
[----:B------:R-:W-:-:S04]  /*14b0*/  LEA R26, P0, R25, R24, 0x1 ;  /* 0x00000018191a7211 */ /* 0x000fc800078008ff */
[----:B------:R-:W4:Y:S01]  /*14c0*/  LDG.E.U16 R29, desc[UR8][R28.64] ;  /* 0x000000081c1d7981 */ /* 0x000f22000c1e1500 */
[----:B------:R-:W-:-:S03]  /*14d0*/  LEA.HI.X.SX32 R27, R25, R0, 0x1, P0 ;  /* 0x00000000191b7211 */ /* 0x000fc600000f0eff */
[----:B---3--:R0:W-:Y:S04]  /*14e0*/  STL [R1+0x124], R34 ;  /* 0x0001242201007387 */ /* 0x0081e80000100800 */
[----:B0-----:R0:W3:Y:S02]  /*14f0*/  LDG.E.U16 R34, desc[UR8][R26.64] ;  /* 0x000000081a227981 */ /* 0x0010e4000c1e1500 */
[----:B0-----:R-:W-:-:S04]  /*1500*/  LEA R26, P0, R23, R24, 0x1 ;  /* 0x00000018171a7211 */ /* 0x001fc800078008ff */
[----:B------:R-:W-:Y:S01]  /*1510*/  LEA.HI.X.SX32 R27, R23, R0, 0x1, P0 ;  /* 0x00000000171b7211 */ /* 0x000fe200000f0eff */
[----:B--2---:R0:W-:Y:S04]  /*1520*/  STL [R1+0x120], R35 ;  /* 0x0001202301007387 */ /* 0x0041e80000100800 */
[----:B0-----:R0:W2:Y:S02]  /*1530*/  LDG.E.U16 R35, desc[UR8][R26.64] ;  /* 0x000000081a237981 */ /* 0x0010a4000c1e1500 */
[----:B0-----:R-:W-:-:S04]  /*1540*/  LEA R26, P0, R22, R24, 0x1 ;  /* 0x00000018161a7211 */ /* 0x001fc800078008ff */
[----:B------:R-:W-:Y:S02]  /*1550*/  LEA.HI.X.SX32 R27, R22, R0, 0x1, P0 ;  /* 0x00000000161b7211 */ /* 0x000fe400000f0eff */
[----:B------:R-:W-:-:S03]  /*1560*/  LEA R22, P0, R21, R24, 0x1 ;  /* 0x0000001815167211 */ /* 0x000fc600078008ff */
[----:B------:R-:W5:Y:S01]  /*1570*/  LDG.E.U16 R25, desc[UR8][R26.64] ;  /* 0x000000081a197981 */ /* 0x000f62000c1e1500 */
[----:B------:R-:W-:-:S05]  /*1580*/  LEA.HI.X.SX32 R23, R21, R0, 0x1, P0 ;  /* 0x0000000015177211 */ /* 0x000fca00000f0eff */
[----:B------:R0:W5:Y:S02]  /*1590*/  LDG.E.U16 R28, desc[UR8][R22.64] ;  /* 0x00000008161c7981 */ /* 0x000164000c1e1500 */
[----:B0-----:R-:W-:-:S04]  /*15a0*/  LEA R22, P0, R20, R24, 0x1 ;  /* 0x0000001814167211 */ /* 0x001fc800078008ff */
[----:B------:R-:W-:Y:S01]  /*15b0*/  LEA.HI.X.SX32 R23, R20, R0, 0x1, P0 ;  /* 0x0000000014177211 */ /* 0x000fe200000f0eff */
[----:B----4-:R0:W-:Y:S01]  /*15c0*/  STL [R1+0x11c], R29 ;  /* 0x00011c1d01007387 */ /* 0x0101e20000100800 */
[----:B------:R-:W-:-:S04]  /*15d0*/  LEA R20, P0, R19, R24, 0x1 ;  /* 0x0000001813147211 */ /* 0x000fc800078008ff */
[----:B------:R-:W-:Y:S01]  /*15e0*/  LEA.HI.X.SX32 R21, R19, R0, 0x1, P0 ;  /* 0x0000000013157211 */ /* 0x000fe200000f0eff */
[----:B0-----:R-:W4:Y:S04]  /*15f0*/  LDG.E.U16 R29, desc[UR8][R22.64] ;  /* 0x00000008161d7981 */ /* 0x001f28000c1e1500 */
[----:B---3--:R0:W-:Y:S04]  /*1600*/  STL [R1+0x118], R34 ;  /* 0x0001182201007387 */ /* 0x0081e80000100800 */
[----:B0-----:R0:W3:Y:S02]  /*1610*/  LDG.E.U16 R34, desc[UR8][R20.64] ;  /* 0x0000000814227981 */ /* 0x0010e4000c1e1500 */
[----:B0-----:R-:W-:-:S04]  /*1620*/  LEA R20, P0, R42, R24, 0x1 ;  /* 0x000000182a147211 */ /* 0x001fc800078008ff */
[----:B------:R-:W-:-:S05]  /*1630*/  LEA.HI.X.SX32 R21, R42, R0, 0x1, P0 ;  /* 0x000000002a157211 */ /* 0x000fca00000f0eff */
[----:B------:R0:W3:Y:S02]  /*1640*/  LDG.E.U16 R23, desc[UR8][R20.64] ;  /* 0x0000000814177981 */ /* 0x0000e4000c1e1500 */
        /* <DEDUP_REMOVED lines=19> */
[----:B------:R-:W-:Y:S01]  /*1780*/  LEA.HI.X.SX32 R21, R49, R0, 0x1, P0 ;  /* 0x0000000031157211 */ /* 0x000fe200000f0eff */
[----:B--2---:R-:W-:Y:S04]  /*1790*/  STL [R1+0x114], R35 ;  /* 0x0001142301007387 */ /* 0x004fe80000100800 */
[----:B-----5:R0:W-:Y:S04]  /*17a0*/  STL [R1+0x110], R25 ;  /* 0x0001101901007387 */ /* 0x0201e80000100800 */
[----:B0-----:R0:W2:Y:S02]  /*17b0*/  LDG.E.U16 R25, desc[UR8][R20.64] ;  /* 0x0000000814197981 */ /* 0x0010a4000c1e1500 */
[----:B0-----:R-:W-:-:S04]  /*17c0*/  LEA R20, P0, R50, R24, 0x1 ;  /* 0x0000001832147211 */ /* 0x001fc800078008ff */
[----:B------:R-:W-:Y:S01]  /*17d0*/  LEA.HI.X.SX32 R21, R50, R0, 0x1, P0 ;  /* 0x0000000032157211 */ /* 0x000fe200000f0eff */
[----:B------:R0:W-:Y:S04]  /*17e0*/  STL [R1+0x10c], R28 ;  /* 0x00010c1c01007387 */ /* 0x0001e80000100800 */
[----:B0-----:R0:W5:Y:S02]  /*17f0*/  LDG.E.U16 R28, desc[UR8][R20.64] ;  /* 0x00000008141c7981 */ /* 0x001164000c1e1500 */
[----:B0-----:R-:W-:-:S04]  /*1800*/  LEA R20, P0, R52, R24, 0x1 ;  /* 0x0000001834147211 */ /* 0x001fc800078008ff */
[----:B------:R-:W-:Y:S01]  /*1810*/  LEA.HI.X.SX32 R21, R52, R0, 0x1, P0 ;  /* 0x0000000034157211 */ /* 0x000fe200000f0eff */
[----:B----4-:R0:W-:Y:S04]  /*1820*/  STL [R1+0x108], R29 ;  /* 0x0001081d01007387 */ /* 0x0101e80000100800 */
[----:B0-----:R0:W4:Y:S02]  /*1830*/  LDG.E.U16 R29, desc[UR8][R20.64] ;  /* 0x00000008141d7981 */ /* 0x001124000c1e1500 */
[----:B0-----:R-:W-:-:S04]  /*1840*/  LEA R20, P0, R51, R24, 0x1 ;  /* 0x0000001833147211 */ /* 0x001fc800078008ff */
[----:B------:R-:W-:Y:S01]  /*1850*/  LEA.HI.X.SX32 R21, R51, R0, 0x1, P0 ;  /* 0x0000000033157211 */ /* 0x000fe200000f0eff */
[----:B---3--:R0:W-:Y:S04]  /*1860*/  STL [R1+0x104], R34 ;  /* 0x0001042201007387 */ /* 0x0081e80000100800 */
[----:B0-----:R0:W3:Y:S02]  /*1870*/  LDG.E.U16 R34, desc[UR8][R20.64] ;  /* 0x0000000814227981 */ /* 0x0010e4000c1e1500 */
[----:B0-----:R-:W-:-:S04]  /*1880*/  LEA R20, P0, R18, R24, 0x1 ;  /* 0x0000001812147211 */ /* 0x001fc800078008ff */
[----:B------:R-:W-:-:S05]  /*1890*/  LEA.HI.X.SX32 R21, R18, R0, 0x1, P0 ;  /* 0x0000000012157211 */ /* 0x000fca00000f0eff */
[----:B------:R-:W3:Y:S01]  /*18a0*/  LDG.E.U16 R35, desc[UR8][R20.64] ;  /* 0x0000000814237981 */ /* 0x000ee2000c1e1500 */
[----:B------:R-:W-:-:S03]  /*18b0*/  LEA R18, P0, R17, R24, 0x1 ;  /* 0x0000001811127211 */ /* 0x000fc600078008ff */
[----:B------:R-:W-:Y:S04]  /*18c0*/  STL [R1+0x100], R23 ;  /* 0x0001001701007387 */ /* 0x000fe80000100800 */
[----:B------:R0:W-:Y:S02]  /*18d0*/  STL [R1+0xfc], R19 ;  /* 0x0000fc1301007387 */ /* 0x0001e40000100800 */
[----:B0-----:R-:W-:-:S05]  /*18e0*/  LEA.HI.X.SX32 R19, R17, R0, 0x1, P0 ;  /* 0x0000000011137211 */ /* 0x001fca00000f0eff */
[----:B------:R0:W3:Y:S02]  /*18f0*/  LDG.E.U16 R23, desc[UR8][R18.64] ;  /* 0x0000000812177981 */ /* 0x0000e4000c1e1500 */
[----:B0-----:R-:W-:-:S04]  /*1900*/  LEA R18, P0, R16, R24, 0x1 ;  /* 0x0000001810127211 */ /* 0x001fc800078008ff */
[----:B------:R-:W-:Y:S02]  /*1910*/  LEA.HI.X.SX32 R19, R16, R0, 0x1, P0 ;  /* 0x0000000010137211 */ /* 0x000fe400000f0eff */
[----:B------:R-:W-:-:S04]  /*1920*/  LEA R16, P0, R15, R24, 0x1 ;  /* 0x000000180f107211 */ /* 0x000fc800078008ff */
[----:B------:R-:W-:-:S05]  /*1930*/  LEA.HI.X.SX32 R17, R15, R0, 0x1, P0 ;  /* 0x000000000f117211 */ /* 0x000fca00000f0eff */
[----:B------:R0:W3:Y:S04]  /*1940*/  LDG.E.U16 R21, desc[UR8][R16.64] ;  /* 0x0000000810157981 */ /* 0x0000e8000c1e1500 */
[----:B------:R1:W-:Y:S01]  /*1950*/  STL [R1+0xf8], R22 ;  /* 0x0000f81601007387 */ /* 0x0003e20000100800 */
[----:B0-----:R-:W-:-:S04]  /*1960*/  LEA R16, P0, R14, R24, 0x1 ;  /* 0x000000180e107211 */ /* 0x001fc800078008ff */
[----:B------:R-:W-:Y:S01]  /*1970*/  LEA.HI.X.SX32 R17, R14, R0, 0x1, P0 ;  /* 0x000000000e117211 */ /* 0x000fe200000f0eff */
[----:B-1----:R-:W3:Y:S04]  /*1980*/  LDG.E.U16 R22, desc[UR8][R18.64] ;  /* 0x0000000812167981 */ /* 0x002ee8000c1e1500 */
[----:B------:R-:W3:Y:S04]  /*1990*/  LDG.E.U16 R20, desc[UR8][R16.64] ;  /* 0x0000000810147981 */ /* 0x000ee8000c1e1500 */
[----:B------:R-:W-:Y:S04]  /*19a0*/  STL [R1+0xf4], R43 ;  /* 0x0000f42b01007387 */ /* 0x000fe80000100800 */
[----:B------:R-:W-:Y:S04]  /*19b0*/  STL [R1+0xf0], R42 ;  /* 0x0000f02a01007387 */ /* 0x000fe80000100800 */
[----:B------:R0:W-:Y:S04]  /*19c0*/  STL [R1+0xec], R26 ;  /* 0x0000ec1a01007387 */ /* 0x0001e80000100800 */
[----:B0-----:R-:W3:Y:S01]  /*19d0*/  LDL.LU R26, [R1+0x8] ;  /* 0x00000800011a7983 */ /* 0x001ee20000300800 */
[----:B------:R-:W-:-:S03]  /*19e0*/  LEA R14, P0, R13, R24, 0x1 ;  /* 0x000000180d0e7211 */ /* 0x000fc600078008ff */
[----:B------:R0:W-:Y:S01]  /*19f0*/  STL [R1+0xe8], R27 ;  /* 0x0000e81b01007387 */ /* 0x0001e20000100800 */
[----:B------:R-:W-:-:S05]  /*1a00*/  LEA.HI.X.SX32 R15, R13, R0, 0x1, P0 ;  /* 0x000000000d0f7211 */ /* 0x000fca00000f0eff */
[----:B------:R1:W3:Y:S04]  /*1a10*/  LDG.E.U16 R19, desc[UR8][R14.64] ;  /* 0x000000080e137981 */ /* 0x0002e8000c1e1500 */
[----:B0-----:R-:W3:Y:S01]  /*1a20*/  LDL.LU R27, [R1+0x4] ;  /* 0x00000400011b7983 */ /* 0x001ee20000300800 */
[----:B-1----:R-:W-:-:S04]  /*1a30*/  LEA R14, P0, R12, R24, 0x1 ;  /* 0x000000180c0e7211 */ /* 0x002fc800078008ff */
[----:B------:R-:W-:Y:S02]  /*1a40*/  LEA.HI.X.SX32 R15, R12, R0, 0x1, P0 ;  /* 0x000000000c0f7211 */ /* 0x000fe400000f0eff */
[----:B------:R-:W-:-:S03]  /*1a50*/  LEA R12, P0, R36, R24, 0x1 ;  /* 0x00000018240c7211 */ /* 0x000fc600078008ff */
[----:B------:R-:W3:Y:S01]  /*1a60*/  LDG.E.U16 R18, desc[UR8][R14.64] ;  /* 0x000000080e127981 */ /* 0x000ee2000c1e1500 */
[----:B------:R-:W-:-:S05]  /*1a70*/  LEA.HI.X.SX32 R13, R36, R0, 0x1, P0 ;  /* 0x00000000240d7211 */ /* 0x000fca00000f0eff */
[----:B------:R0:W3:Y:S02]  /*1a80*/  LDG.E.U16 R17, desc[UR8][R12.64] ;  /* 0x000000080c117981 */ /* 0x0000e4000c1e1500 */
[----:B0-----:R-:W-:-:S04]  /*1a90*/  LEA R12, P0, R30, R24, 0x1 ;  /* 0x000000181e0c7211 */ /* 0x001fc800078008ff */
[----:B------:R-:W-:-:S05]  /*1aa0*/  LEA.HI.X.SX32 R13, R30, R0, 0x1, P0 ;  /* 0x000000001e0d7211 */ /* 0x000fca00000f0eff */
[----:B------:R0:W3:Y:S01]  /*1ab0*/  LDG.E.U16 R15, desc[UR8][R12.64] ;  /* 0x000000080c0f7981 */ /* 0x0000e2000c1e1500 */
[----:B------:R-:W-:Y:S01]  /*1ac0*/  IMAD R16, R2, 0x2, R39 ;  /* 0x0000000202107824 */ /* 0x000fe200078e0227 */
[----:B0-----:R-:W-:-:S04]  /*1ad0*/  LEA R12, P0, R40, R24, 0x1 ;  /* 0x00000018280c7211 */ /* 0x001fc800078008ff */
[----:B------:R-:W-:-:S05]  /*1ae0*/  LEA.HI.X.SX32 R13, R40, R0, 0x1, P0 ;  /* 0x00000000280d7211 */ /* 0x000fca00000f0eff */
[----:B------:R0:W3:Y:S04]  /*1af0*/  LDG.E.U16 R14, desc[UR8][R12.64] ;  /* 0x000000080c0e7981 */ /* 0x0000e8000c1e1500 */
[----:B--2---:R1:W-:Y:S04]  /*1b00*/  STL [R1+0xe4], R25 ;  /* 0x0000e41901007387 */ /* 0x0043e80000100800 */
[----:B-1----:R-:W2:Y:S04]  /*1b10*/  LDL.LU R25, [R1+0xc] ;  /* 0x00000c0001197983 */ /* 0x002ea80000300800 */
[----:B-----5:R1:W-:Y:S04]  /*1b20*/  STL [R1+0xe0], R28 ;  /* 0x0000e01c01007387 */ /* 0x0203e80000100800 */
[----:B-1----:R-:W5:Y:S04]  /*1b30*/  LDL.LU R28, [R1+0x10] ;  /* 0x00001000011c7983 */ /* 0x002f680000300800 */
[----:B----4-:R1:W-:Y:S04]  /*1b40*/  STL [R1+0xdc], R29 ;  /* 0x0000dc1d01007387 */ /* 0x0103e80000100800 */
[----:B-1----:R-:W4:Y:S01]  /*1b50*/  LDL.LU R29, [R1+0x14] ;  /* 0x00001400011d7983 */ /* 0x002f220000300800 */
[----:B0-----:R-:W-:-:S04]  /*1b60*/  LEA R12, P0, R16, R24, 0x1 ;  /* 0x00000018100c7211 */ /* 0x001fc800078008ff */
[----:B------:R-:W-:-:S05]  /*1b70*/  LEA.HI.X.SX32 R13, R16, R0, 0x1, P0 ;  /* 0x00000000100d7211 */ /* 0x000fca00000f0eff */
[----:B------:R0:W4:Y:S04]  /*1b80*/  LDG.E.U16 R36, desc[UR8][R12.64] ;  /* 0x000000080c247981 */ /* 0x000128000c1e1500 */
[----:B---3--:R1:W-:Y:S04]  /*1b90*/  STL [R1+0xd8], R34 ;  /* 0x0000d82201007387 */ /* 0x0083e80000100800 */
[----:B-1----:R-:W3:Y:S04]  /*1ba0*/  LDL.LU R34, [R1+0x18] ;  /* 0x0000180001227983 */ /* 0x002ee80000300800 */
[----:B------:R1:W-:Y:S04]  /*1bb0*/  STL [R1+0xd4], R35 ;  /* 0x0000d42301007387 */ /* 0x0003e80000100800 */
[----:B-1----:R-:W3:Y:S04]  /*1bc0*/  LDL.LU R35, [R1] ;  /* 0x0000000001237983 */ /* 0x002ee80000300800 */
[----:B------:R1:W-:Y:S02]  /*1bd0*/  STL [R1+0xd0], R23 ;  /* 0x0000d01701007387 */ /* 0x0003e40000100800 */
[----:B-1----:R-:W1:Y:S01]  /*1be0*/  S2R R23, SR_TID.X ;  /* 0x0000000000177919 */ /* 0x002e620000002100 */
[----:B------:R-:W-:-:S09]  /*1bf0*/  ULEA UR6, UR6, UR4, 0x18 ;  /* 0x0000000406067291 */ /* 0x000fd2000f8ec0ff */
[----:B------:R0:W-:Y:S01]  /*1c00*/  STS.U16 [R38+UR6], R61 ;  /* 0x0000003d26007988 */ /* 0x0001e20008000406 */
[----:B-1----:R-:W-:-:S04]  /*1c10*/  SHF.R.U32.HI R23, RZ, 0x8, R23 ;  /* 0x00000008ff177819 */ /* 0x002fc80000011617 */
[----:B------:R-:W-:Y:S01]  /*1c20*/  SGXT.U32 R23, R23, 0x1 ;  /* 0x000000011717781a */ /* 0x000fe20000000000 */
[----:B------:R1:W-:Y:S04]  /*1c30*/  STL [R1+0xcc], R22 ;  /* 0x0000cc1601007387 */ /* 0x0003e80000100800 */
[----:B------:R-:W-:Y:S01]  /*1c40*/  IMAD R23, R23, R2, RZ ;  /* 0x0000000217177224 */ /* 0x000fe200078e02ff */
[----:B------:R1:W-:Y:S04]  /*1c50*/  STL [R1+0xc8], R21 ;  /* 0x0000c81501007387 */ /* 0x0003e80000100800 */
[----:B------:R1:W-:Y:S01]  /*1c60*/  STL [R1+0xc4], R20 ;  /* 0x0000c41401007387 */ /* 0x0003e20000100800 */
[----:B------:R-:W-:-:S03]  /*1c70*/  LEA R23, R2, R23, 0x1 ;  /* 0x0000001702177211 */ /* 0x000fc600078e08ff */
[----:B0-----:R-:W3:Y:S02]  /*1c80*/  LDL.LU R61, [R1+0x474] ;  /* 0x00047400013d7983 */ /* 0x001ee40000300800 */
[----:B------:R-:W-:-:S05]  /*1c90*/  IMAD R23, R2, 0x2, R23 ;  /* 0x0000000202177824 */ /* 0x000fca00078e0217 */
[----:B------:R-:W-:-:S04]  /*1ca0*/  LEA R12, P0, R23, R24, 0x1 ;  /* 0x00000018170c7211 */ /* 0x000fc800078008ff */
[----:B------:R-:W-:-:S05]  /*1cb0*/  LEA.HI.X.SX32 R13, R23, R0, 0x1, P0 ;  /* 0x00000000170d7211 */ /* 0x000fca00000f0eff */
[----:B------:R0:W3:Y:S02]  /*1cc0*/  LDG.E.U16 R30, desc[UR8][R12.64] ;  /* 0x000000080c1e7981 */ /* 0x0000e4000c1e1500 */
[----:B0-----:R-:W-:-:S04]  /*1cd0*/  LEA R12, P0, R26, R24, 0x1 ;  /* 0x000000181a0c7211 */ /* 0x001fc800078008ff */
[----:B------:R-:W-:-:S05]  /*1ce0*/  LEA.HI.X.SX32 R13, R26, R0, 0x1, P0 ;  /* 0x000000001a0d7211 */ /* 0x000fca00000f0eff */
[----:B------:R0:W3:Y:S02]  /*1cf0*/  LDG.E.U16 R23, desc[UR8][R12.64] ;  /* 0x000000080c177981 */ /* 0x0000e4000c1e1500 */
[----:B0-----:R-:W-:-:S04]  /*1d00*/  LEA R12, P0, R27, R24, 0x1 ;  /* 0x000000181b0c7211 */ /* 0x001fc800078008ff */
[----:B------:R-:W-:-:S05]  /*1d10*/  LEA.HI.X.SX32 R13, R27, R0, 0x1, P0 ;  /* 0x000000001b0d7211 */ /* 0x000fca00000f0eff */
[----:B-1----:R2:W3:Y:S04]  /*1d20*/  LDG.E.U16 R22, desc[UR8][R12.64] ;  /* 0x000000080c167981 */ /* 0x0024e8000c1e1500 */
[----:B------:R0:W-:Y:S04]  /*1d30*/  STL [R1+0xc0], R19 ;  /* 0x0000c01301007387 */ /* 0x0001e80000100800 */
[----:B------:R1:W-:Y:S04]  /*1d40*/  STL [R1+0xbc], R18 ;  /* 0x0000bc1201007387 */ /* 0x0003e80000100800 */
[----:B------:R0:W-:Y:S04]  /*1d50*/  STL [R1+0xb8], R17 ;  /* 0x0000b81101007387 */ /* 0x0001e80000100800 */
[----:B------:R0:W-:Y:S04]  /*1d60*/  STL [R1+0xb4], R15 ;  /* 0x0000b40f01007387 */ /* 0x0001e80000100800 */
[----:B------:R0:W-:Y:S01]  /*1d70*/  STL [R1+0xb0], R14 ;  /* 0x0000b00e01007387 */ /* 0x0001e20000100800 */
[----:B--2---:R-:W-:-:S04]  /*1d80*/  LEA R12, P0, R25, R24, 0x1 ;  /* 0x00000018190c7211 */ /* 0x004fc800078008ff */
[----:B------:R-:W-:-:S05]  /*1d90*/  LEA.HI.X.SX32 R13, R25, R0, 0x1, P0 ;  /* 0x00000000190d7211 */ /* 0x000fca00000f0eff */
[----:B------:R5:W2:Y:S02]  /*1da0*/  LDG.E.U16 R21, desc[UR8][R12.64] ;  /* 0x000000080c157981 */ /* 0x000aa4000c1e1500 */
[----:B-----5:R-:W-:-:S04]  /*1db0*/  LEA R12, P0, R28, R24, 0x1 ;  /* 0x000000181c0c7211 */ /* 0x020fc800078008ff */
[----:B------:R-:W-:-:S05]  /*1dc0*/  LEA.HI.X.SX32 R13, R28, R0, 0x1, P0 ;  /* 0x000000001c0d7211 */ /* 0x000fca00000f0eff */
[----:B------:R4:W5:Y:S02]  /*1dd0*/  LDG.E.U16 R20, desc[UR8][R12.64] ;  /* 0x000000080c147981 */ /* 0x000964000c1e1500 */
[----:B----4-:R-:W-:-:S04]  /*1de0*/  LEA R12, P0, R29, R24, 0x1 ;  /* 0x000000181d0c7211 */ /* 0x010fc800078008ff */
[----:B------:R-:W-:-:S05]  /*1df0*/  LEA.HI.X.SX32 R13, R29, R0, 0x1, P0 ;  /* 0x000000001d0d7211 */ /* 0x000fca00000f0eff */
[----:B0-----:R3:W4:Y:S02]  /*1e00*/  LDG.E.U16 R19, desc[UR8][R12.64] ;  /* 0x000000080c137981 */ /* 0x001724000c1e1500 */
[----:B---3--:R-:W-:-:S04]  /*1e10*/  LEA R12, P0, R34, R24, 0x1 ;  /* 0x00000018220c7211 */ /* 0x008fc800078008ff */
[----:B------:R-:W-:-:S05]  /*1e20*/  LEA.HI.X.SX32 R13, R34, R0, 0x1, P0 ;  /* 0x00000000220d7211 */ /* 0x000fca00000f0eff */
[----:B-1----:R0:W3:Y:S04]  /*1e30*/  LDG.E.U16 R18, desc[UR8][R12.64] ;  /* 0x000000080c127981 */ /* 0x0020e8000c1e1500 */
[----:B------:R-:W-:Y:S01]  /*1e40*/  STL [R1+0xac], R36 ;  /* 0x0000ac2401007387 */ /* 0x000fe20000100800 */
[----:B0-----:R-:W-:-:S04]  /*1e50*/  LEA R12, P0, R35, R24, 0x1 ;  /* 0x00000018230c7211 */ /* 0x001fc800078008ff */
[----:B------:R-:W-:Y:S02]  /*1e60*/  LEA.HI.X.SX32 R13, R35, R0, 0x1, P0 ;  /* 0x00000000230d7211 */ /* 0x000fe400000f0eff */
[----:B------:R-:W2:Y:S04]  /*1e70*/  LDL.LU R35, [R1+0x24] ;  /* 0x0000240001237983 */ /* 0x000ea80000300800 */
[----:B------:R0:W3:Y:S01]  /*1e80*/  LDG.E.U16 R17, desc[UR8][R12.64] ;  /* 0x000000080c117981 */ /* 0x0000e2000c1e1500 */
[----:B------:R-:W-:Y:S01]  /*1e90*/  IMAD R34, R2, 0x2, R53 ;  /* 0x0000000202227824 */ /* 0x000fe200078e0235 */
        /* <DEDUP_REMOVED lines=11> */
[----:B------:R0:W4:Y:S02]  /*1f50*/  LDG.E.U16 R59, desc[UR8][R12.64] ;  /* 0x000000080c3b7981 */ /* 0x000124000c1e1500 */
[----:B0-----:R-:W-:-:S04]  /*1f60*/  LEA R12, P0, R57, R24, 0x1 ;  /* 0x00000018390c7211 */ /* 0x001fc800078008ff */
[----:B------:R-:W-:-:S05]  /*1f70*/  LEA.HI.X.SX32 R13, R57, R0, 0x1, P0 ;  /* 0x00000000390d7211 */ /* 0x000fca00000f0eff */
[----:B------:R0:W5:Y:S02]  /*1f80*/  LDG.E.U16 R57, desc[UR8][R12.64] ;  /* 0x000000080c397981 */ /* 0x000164000c1e1500 */
[----:B0-----:R-:W-:-:S04]  /*1f90*/  LEA R12, P0, R56, R24, 0x1 ;  /* 0x00000018380c7211 */ /* 0x001fc800078008ff */
[----:B------:R-:W-:-:S05]  /*1fa0*/  LEA.HI.X.SX32 R13, R56, R0, 0x1, P0 ;  /* 0x00000000380d7211 */ /* 0x000fca00000f0eff */
[----:B------:R0:W5:Y:S01]  /*1fb0*/  LDG.E.U16 R56, desc[UR8][R12.64] ;  /* 0x000000080c387981 */ /* 0x000162000c1e1500 */
[----:B------:R-:W-:Y:S02]  /*1fc0*/  LEA R34, R2, R34, 0x1 ;  /* 0x0000002202227211 */ /* 0x000fe400078e08ff */
[----:B0-----:R-:W-:-:S04]  /*1fd0*/  LEA R12, P0, R55, R24, 0x1 ;  /* 0x00000018370c7211 */ /* 0x001fc800078008ff */
[----:B------:R-:W-:Y:S01]  /*1fe0*/  LEA.HI.X.SX32 R13, R55, R0, 0x1, P0 ;  /* 0x00000000370d7211 */ /* 0x000fe200000f0eff */
[----:B------:R-:W-:-:S04]  /*1ff0*/  IMAD R34, R2, 0x2, R34 ;  /* 0x0000000202227824 */ /* 0x000fc800078e0222 */
[----:B------:R0:W5:Y:S01]  /*2000*/  LDG.E.U16 R55, desc[UR8][R12.64] ;  /* 0x000000080c377981 */ /* 0x000162000c1e1500 */
[----:B------:R-:W-:Y:S01]  /*2010*/  IMAD R34, R2, 0x2, R34 ;  /* 0x0000000202227824 */ /* 0x000fe200078e0222 */
[----:B0-----:R-:W-:-:S04]  /*2020*/  LEA R12, P0, R54, R24, 0x1 ;  /* 0x00000018360c7211 */ /* 0x001fc800078008ff */
[----:B------:R-:W-:Y:S02]  /*2030*/  LEA.HI.X.SX32 R13, R54, R0, 0x1, P0 ;  /* 0x00000000360d7211 */ /* 0x000fe400000f0eff */
[----:B------:R-:W-:-:S03]  /*2040*/  LEA R48, P0, R53, R24, 0x1 ;  /* 0x0000001835307211 */ /* 0x000fc600078008ff */
[----:B------:R0:W5:Y:S01]  /*2050*/  LDG.E.U16 R52, desc[UR8][R12.64] ;  /* 0x000000080c347981 */ /* 0x000162000c1e1500 */
[----:B------:R-:W-:Y:S02]  /*2060*/  LEA.HI.X.SX32 R49, R53, R0, 0x1, P0 ;  /* 0x0000000035317211 */ /* 0x000fe400000f0eff */
[----:B------:R-:W-:-:S03]  /*2070*/  LEA R46, P0, R34, R24, 0x1 ;  /* 0x00000018222e7211 */ /* 0x000fc600078008ff */
[----:B------:R-:W5:Y:S01]  /*2080*/  LDG.E.U16 R48, desc[UR8][R48.64] ;  /* 0x0000000830307981 */ /* 0x000f62000c1e1500 */
[----:B------:R-:W-:-:S05]  /*2090*/  LEA.HI.X.SX32 R47, R34, R0, 0x1, P0 ;  /* 0x00000000222f7211 */ /* 0x000fca00000f0eff */
[----:B------:R-:W5:Y:S01]  /*20a0*/  LDG.E.U16 R46, desc[UR8][R46.64] ;  /* 0x000000082e2e7981 */ /* 0x000f62000c1e1500 */
[----:B--2---:R-:W-:-:S04]  /*20b0*/  LEA R44, P0, R35, R24, 0x1 ;  /* 0x00000018232c7211 */ /* 0x004fc800078008ff */
[----:B------:R-:W-:-:S05]  /*20c0*/  LEA.HI.X.SX32 R45, R35, R0, 0x1, P0 ;  /* 0x00000000232d7211 */ /* 0x000fca00000f0eff */
[----:B------:R-:W2:Y:S04]  /*20d0*/  LDG.E.U16 R44, desc[UR8][R44.64] ;  /* 0x000000082c2c7981 */ /* 0x000ea8000c1e1500 */
[----:B------:R-:W-:Y:S01]  /*20e0*/  STL [R1+0xa8], R30 ;  /* 0x0000a81e01007387 */ /* 0x000fe20000100800 */
[----:B------:R-:W-:-:S04]  /*20f0*/  LEA R42, P0, R3, R24, 0x1 ;  /* 0x00000018032a7211 */ /* 0x000fc800078008ff */
[----:B------:R-:W-:Y:S01]  /*2100*/  LEA.HI.X.SX32 R43, R3, R0, 0x1, P0 ;  /* 0x00000000032b7211 */ /* 0x000fe200000f0eff */
[----:B---3--:R-:W-:Y:S04]  /*2110*/  STL [R1+0x410], R60 ;  /* 0x0004103c01007387 */ /* 0x008fe80000100800 */
[----:B------:R1:W-:Y:S01]  /*2120*/  STL [R1+0xa4], R23 ;  /* 0x0000a41701007387 */ /* 0x0003e20000100800 */
[----:B0-----:R-:W-:-:S03]  /*2130*/  LEA R12, P0, R11, R24, 0x1 ;  /* 0x000000180b0c7211 */ /* 0x001fc600078008ff */
[----:B------:R-:W3:Y:S04]  /*2140*/  LDG.E.U16 R42, desc[UR8][R42.64] ;  /* 0x000000082a2a7981 */ /* 0x000ee8000c1e1500 */
[----:B----4-:R-:W-:Y:S04]  /*2150*/  STL [R1+0x414], R59 ;  /* 0x0004143b01007387 */ /* 0x010fe80000100800 */
[----:B------:R-:W-:Y:S04]  /*2160*/  STL [R1+0xa0], R22 ;  /* 0x0000a01601007387 */ /* 0x000fe80000100800 */
[----:B------:R-:W-:Y:S04]  /*2170*/  STL [R1+0x9c], R21 ;  /* 0x00009c1501007387 */ /* 0x000fe80000100800 */
[----:B-----5:R-:W-:Y:S04]  /*2180*/  STL [R1+0x418], R57 ;  /* 0x0004183901007387 */ /* 0x020fe80000100800 */
[----:B------:R-:W-:Y:S04]  /*2190*/  STL [R1+0x34], R20 ;  /* 0x0000341401007387 */ /* 0x000fe80000100800 */
[----:B------:R-:W-:Y:S04]  /*21a0*/  STL [R1+0x41c], R56 ;  /* 0x00041c3801007387 */ /* 0x000fe80000100800 */
[----:B------:R-:W-:Y:S04]  /*21b0*/  STL [R1+0x10], R19 ;  /* 0x0000101301007387 */ /* 0x000fe80000100800 */
[----:B------:R-:W-:Y:S04]  /*21c0*/  STL [R1+0x420], R55 ;  /* 0x0004203701007387 */ /* 0x000fe80000100800 */
[----:B------:R-:W-:Y:S04]  /*21d0*/  STL [R1+0xc], R18 ;  /* 0x00000c1201007387 */ /* 0x000fe80000100800 */
[----:B------:R-:W-:Y:S04]  /*21e0*/  STL [R1+0x8], R17 ;  /* 0x0000081101007387 */ /* 0x000fe80000100800 */
[----:B------:R-:W-:Y:S04]  /*21f0*/  STL [R1+0x424], R52 ;  /* 0x0004243401007387 */ /* 0x000fe80000100800 */
[----:B------:R0:W-:Y:S04]  /*2200*/  STL [R1+0x4], R15 ;  /* 0x0000040f01007387 */ /* 0x0001e80000100800 */
[----:B------:R4:W-:Y:S04]  /*2210*/  STL [R1], R14 ;  /* 0x0000000e01007387 */ /* 0x0009e80000100800 */
[----:B------:R-:W-:Y:S04]  /*2220*/  STL [R1+0x428], R48 ;  /* 0x0004283001007387 */ /* 0x000fe80000100800 */
[----:B------:R-:W-:Y:S04]  /*2230*/  STL [R1+0x42c], R46 ;  /* 0x00042c2e01007387 */ /* 0x000fe80000100800 */
[----:B--2---:R-:W-:Y:S04]  /*2240*/  STL [R1+0x430], R44 ;  /* 0x0004302c01007387 */ /* 0x004fe80000100800 */
[----:B------:R-:W2:Y:S01]  /*2250*/  LDL.LU R3, [R1+0x470] ;  /* 0x0004700001037983 */ /* 0x000ea20000300800 */
[----:B------:R-:W-:-:S03]  /*2260*/  LEA.HI.X.SX32 R13, R11, R0, 0x1, P0 ;  /* 0x000000000b0d7211 */ /* 0x000fc600000f0eff */
[----:B-1----:R-:W5:Y:S04]  /*2270*/  LDL.LU R23, [R1+0x38] ;  /* 0x0000380001177983 */ /* 0x002f680000300800 */
[----:B------:R1:W3:Y:S04]  /*2280*/  LDG.E.U16 R39, desc[UR8][R12.64] ;  /* 0x000000080c277981 */ /* 0x0002e8000c1e1500 */
[----:B------:R-:W3:Y:S04]  /*2290*/  LDL.LU R25, [R1+0x3c] ;  /* 0x00003c0001197983 */ /* 0x000ee80000300800 */
[----:B------:R-:W3:Y:S01]  /*22a0*/  LDL.LU R28, [R1+0x40] ;  /* 0x00004000011c7983 */ /* 0x000ee20000300800 */
[----:B-1----:R-:W-:-:S03]  /*22b0*/  LEA R12, P0, R10, R24, 0x1 ;  /* 0x000000180a0c7211 */ /* 0x002fc600078008ff */
[----:B------:R-:W3:Y:S01]  /*22c0*/  LDL.LU R29, [R1+0x44] ;  /* 0x00004400011d7983 */ /* 0x000ee20000300800 */
[----:B------:R-:W-:Y:S02]  /*22d0*/  LEA.HI.X.SX32 R13, R10, R0, 0x1, P0 ;  /* 0x000000000a0d7211 */ /* 0x000fe400000f0eff */
[----:B------:R-:W-:-:S03]  /*22e0*/  LEA R34, P0, R9, R24, 0x1 ;  /* 0x0000001809227211 */ /* 0x000fc600078008ff */
[----:B------:R-:W3:Y:S01]  /*22f0*/  LDG.E.U16 R36, desc[UR8][R12.64] ;  /* 0x000000080c247981 */ /* 0x000ee2000c1e1500 */
[----:B------:R-:W-:Y:S02]  /*2300*/  LEA.HI.X.SX32 R35, R9, R0, 0x1, P0 ;  /* 0x0000000009237211 */ /* 0x000fe400000f0eff */
[----:B------:R-:W-:-:S03]  /*2310*/  LEA R10, P0, R8, R24, 0x1 ;  /* 0x00000018080a7211 */ /* 0x000fc600078008ff */
[----:B------:R-:W3:Y:S01]  /*2320*/  LDG.E.U16 R34, desc[UR8][R34.64] ;  /* 0x0000000822227981 */ /* 0x000ee2000c1e1500 */
[----:B------:R-:W-:Y:S02]  /*2330*/  LEA.HI.X.SX32 R11, R8, R0, 0x1, P0 ;  /* 0x00000000080b7211 */ /* 0x000fe400000f0eff */
[----:B------:R-:W-:-:S03]  /*2340*/  LEA R8, P0, R7, R24, 0x1 ;  /* 0x0000001807087211 */ /* 0x000fc600078008ff */
[----:B------:R-:W3:Y:S01]  /*2350*/  LDG.E.U16 R27, desc[UR8][R10.64] ;  /* 0x000000080a1b7981 */ /* 0x000ee2000c1e1500 */
[----:B------:R-:W-:-:S05]  /*2360*/  LEA.HI.X.SX32 R9, R7, R0, 0x1, P0 ;  /* 0x0000000007097211 */ /* 0x000fca00000f0eff */
[----:B------:R1:W3:Y:S02]  /*2370*/  LDG.E.U16 R7, desc[UR8][R8.64] ;  /* 0x0000000808077981 */ /* 0x0002e4000c1e1500 */
[----:B-1----:R-:W-:-:S04]  /*2380*/  LEA R8, P0, R6, R24, 0x1 ;  /* 0x0000001806087211 */ /* 0x002fc800078008ff */
        /* <DEDUP_REMOVED lines=9> */
[----:B------:R-:W-:Y:S02]  /*2420*/  LEA.HI.X.SX32 R9, R37, R0, 0x1, P0 ;  /* 0x0000000025097211 */ /* 0x000fe400000f0eff */
[----:B------:R-:W-:-:S03]  /*2430*/  LEA R10, P0, R31, R24, 0x1 ;  /* 0x000000181f0a7211 */ /* 0x000fc600078008ff */
[----:B------:R-:W3:Y:S01]  /*2440*/  LDG.E.U16 R8, desc[UR8][R8.64] ;  /* 0x0000000808087981 */ /* 0x000ee2000c1e1500 */
[----:B------:R-:W-:-:S05]  /*2450*/  LEA.HI.X.SX32 R11, R31, R0, 0x1, P0 ;  /* 0x000000001f0b7211 */ /* 0x000fca00000f0eff */
[----:B------:R1:W3:Y:S02]  /*2460*/  LDG.E.U16 R9, desc[UR8][R10.64] ;  /* 0x000000080a097981 */ /* 0x0002e4000c1e1500 */
[----:B-1----:R-:W-:-:S04]  /*2470*/  LEA R10, P0, R33, R24, 0x1 ;  /* 0x00000018210a7211 */ /* 0x002fc800078008ff */
[----:B------:R-:W-:-:S05]  /*2480*/  LEA.HI.X.SX32 R11, R33, R0, 0x1, P0 ;  /* 0x00000000210b7211 */ /* 0x000fca00000f0eff */
[----:B------:R-:W3:Y:S01]  /*2490*/  LDG.E.U16 R10, desc[UR8][R10.64] ;  /* 0x000000080a0a7981 */ /* 0x000ee2000c1e1500 */
[----:B--2---:R-:W-:-:S04]  /*24a0*/  LEA R12, P0, R3, R24, 0x1 ;  /* 0x00000018030c7211 */ /* 0x004fc800078008ff */
[----:B------:R-:W-:-:S05]  /*24b0*/  LEA.HI.X.SX32 R13, R3, R0, 0x1, P0 ;  /* 0x00000000030d7211 */ /* 0x000fca00000f0eff */
[----:B0-----:R0:W2:Y:S01]  /*24c0*/  LDG.E.U16 R15, desc[UR8][R12.64] ;  /* 0x000000080c0f7981 */ /* 0x0010a2000c1e1500 */
[----:B------:R-:W-:-:S05]  /*24d0*/  LEA R26, R2, R3, 0x1 ;  /* 0x00000003021a7211 */ /* 0x000fca00078e08ff */
[----:B------:R-:W-:-:S04]  /*24e0*/  IMAD R26, R2, 0x2, R26 ;  /* 0x00000002021a7824 */ /* 0x000fc800078e021a */
[----:B------:R-:W-:-:S05]  /*24f0*/  IMAD R26, R2, 0x2, R26 ;  /* 0x00000002021a7824 */ /* 0x000fca00078e021a */
[----:B------:R-:W-:-:S04]  /*2500*/  LEA R26, R2, R26, 0x1 ;  /* 0x0000001a021a7211 */ /* 0x000fc800078e08ff */
[----:B0-----:R-:W-:-:S04]  /*2510*/  LEA R12, P0, R26, R24, 0x1 ;  /* 0x000000181a0c7211 */ /* 0x001fc800078008ff */
[----:B------:R-:W-:-:S05]  /*2520*/  LEA.HI.X.SX32 R13, R26, R0, 0x1, P0 ;  /* 0x000000001a0d7211 */ /* 0x000fca00000f0eff */
[----:B----4-:R5:W4:Y:S02]  /*2530*/  LDG.E.U16 R14, desc[UR8][R12.64] ;  /* 0x000000080c0e7981 */ /* 0x010b24000c1e1500 */
[----:B-----5:R-:W-:-:S04]  /*2540*/  LEA R12, P0, R23, R24, 0x1 ;  /* 0x00000018170c7211 */ /* 0x020fc800078008ff */
[----:B------:R-:W-:-:S06]  /*2550*/  LEA.HI.X.SX32 R13, R23, R0, 0x1, P0 ;  /* 0x00000000170d7211 */ /* 0x000fcc00000f0eff */
[----:B------:R-:W5:Y:S04]  /*2560*/  LDG.E.U16 R13, desc[UR8][R12.64] ;  /* 0x000000080c0d7981 */ /* 0x000f68000c1e1500 */
[----:B---3--:R-:W-:Y:S04]  /*2570*/  STL [R1+0x434], R42 ;  /* 0x0004342a01007387 */ /* 0x008fe80000100800 */
[----:B------:R-:W-:Y:S04]  /*2580*/  STL [R1+0x438], R39 ;  /* 0x0004382701007387 */ /* 0x000fe80000100800 */
[----:B------:R0:W-:Y:S04]  /*2590*/  STL [R1+0x43c], R36 ;  /* 0x00043c2401007387 */ /* 0x0001e80000100800 */
[----:B------:R-:W-:Y:S04]  /*25a0*/  STL [R1+0x440], R34 ;  /* 0x0004402201007387 */ /* 0x000fe80000100800 */
        /* <DEDUP_REMOVED lines=8> */
[----:B--2---:R-:W-:Y:S04]  /*2630*/  STL [R1+0x464], R15 ;  /* 0x0004640f01007387 */ /* 0x004fe80000100800 */
[----:B------:R-:W2:Y:S04]  /*2640*/  LDL.LU R26, [R1+0x4c] ;  /* 0x00004c00011a7983 */ /* 0x000ea80000300800 */
[----:B------:R-:W3:Y:S04]  /*2650*/  LDL.LU R21, [R1+0x54] ;  /* 0x0000540001157983 */ /* 0x000ee80000300800 */
[----:B----4-:R-:W-:Y:S04]  /*2660*/  STL [R1+0x468], R14 ;  /* 0x0004680e01007387 */ /* 0x010fe80000100800 */
[----:B------:R-:W4:Y:S01]  /*2670*/  LDL.LU R61, [R1+0x58] ;  /* 0x00005800013d7983 */ /* 0x000f220000300800 */
[----:B------:R-:W-:-:S03]  /*2680*/  LEA R18, P0, R25, R24, 0x1 ;  /* 0x0000001819127211 */ /* 0x000fc600078008ff */
[----:B-----5:R-:W-:Y:S04]  /*2690*/  STL [R1+0x46c], R13 ;  /* 0x00046c0d01007387 */ /* 0x020fe80000100800 */
[----:B------:R-:W5:Y:S01]  /*26a0*/  LDL.LU R40, [R1+0x60] ;  /* 0x0000600001287983 */ /* 0x000f620000300800 */
[----:B------:R-:W-:-:S03]  /*26b0*/  LEA.HI.X.SX32 R19, R25, R0, 0x1, P0 ;  /* 0x0000000019137211 */ /* 0x000fc600000f0eff */
[----:B------:R-:W5:Y:S04]  /*26c0*/  LDL.LU R30, [R1+0x64] ;  /* 0x00006400011e7983 */ /* 0x000f680000300800 */
[----:B------:R1:W5:Y:S04]  /*26d0*/  LDG.E.U16 R12, desc[UR8][R18.64] ;  /* 0x00000008120c7981 */ /* 0x000368000c1e1500 */
[----:B------:R-:W5:Y:S01]  /*26e0*/  LDL.LU R51, [R1+0x6c] ;  /* 0x00006c0001337983 */ /* 0x000f620000300800 */
[----:B------:R-:W-:-:S03]  /*26f0*/  IMAD R16, R2, 0x2, R16 ;  /* 0x0000000202107824 */ /* 0x000fc600078e0210 */
[----:B------:R-:W5:Y:S01]  /*2700*/  LDL.LU R50, [R1+0x70] ;  /* 0x0000700001327983 */ /* 0x000f620000300800 */
[----:B-1----:R-:W-:Y:S01]  /*2710*/  LEA R18, P0, R28, R24, 0x1 ;  /* 0x000000181c127211 */ /* 0x002fe200078008ff */
[----:B------:R-:W-:Y:S02]  /*2720*/  IMAD R17, R2, 0x2, R16 ;  /* 0x0000000202117824 */ /* 0x000fe400078e0210 */
[----:B------:R-:W5:Y:S01]  /*2730*/  LDL.LU R25, [R1+0x78] ;  /* 0x0000780001197983 */ /* 0x000f620000300800 */
[----:B------:R-:W-:-:S05]  /*2740*/  LEA.HI.X.SX32 R19, R28, R0, 0x1, P0 ;  /* 0x000000001c137211 */ /* 0x000fca00000f0eff */
[----:B------:R1:W5:Y:S02]  /*2750*/  LDG.E.U16 R11, desc[UR8][R18.64] ;  /* 0x00000008120b7981 */ /* 0x000364000c1e1500 */
[----:B-1----:R-:W-:-:S04]  /*2760*/  LEA R18, P0, R29, R24, 0x1 ;  /* 0x000000181d127211 */ /* 0x002fc800078008ff */
        /* <DEDUP_REMOVED lines=9> */
[----:B------:R-:W-:Y:S02]  /*2800*/  LEA.HI.X.SX32 R19, R26, R0, 0x1, P0 ;  /* 0x000000001a137211 */ /* 0x000fe400000f0eff */
[----:B------:R-:W2:Y:S04]  /*2810*/  LDL.LU R26, [R1+0x7c] ;  /* 0x00007c00011a7983 */ /* 0x000ea80000300800 */
[----:B------:R-:W2:Y:S04]  /*2820*/  LDL.LU R56, [R1+0x84] ;  /* 0x0000840001387983 */ /* 0x000ea80000300800 */
[----:B------:R-:W2:Y:S04]  /*2830*/  LDL.LU R58, [R1+0x88] ;  /* 0x00008800013a7983 */ /* 0x000ea80000300800 */
[----:B------:R-:W2:Y:S04]  /*2840*/  LDL.LU R60, [R1+0x90] ;  /* 0x00009000013c7983 */ /* 0x000ea80000300800 */
[----:B------:R3:W2:Y:S02]  /*2850*/  LDG.E.U16 R17, desc[UR8][R18.64] ;  /* 0x0000000812117981 */ /* 0x0006a4000c1e1500 */
[----:B---3--:R-:W-:-:S04]  /*2860*/  LEA R18, P0, R21, R24, 0x1 ;  /* 0x0000001815127211 */ /* 0x008fc800078008ff */
[----:B------:R-:W-:Y:S02]  /*2870*/  LEA.HI.X.SX32 R19, R21, R0, 0x1, P0 ;  /* 0x0000000015137211 */ /* 0x000fe400000f0eff */
[----:B----4-:R-:W-:-:S03]  /*2880*/  LEA R20, P0, R61, R24, 0x1 ;  /* 0x000000183d147211 */ /* 0x010fc600078008ff */
[----:B------:R-:W3:Y:S01]  /*2890*/  LDG.E.U16 R18, desc[UR8][R18.64] ;  /* 0x0000000812127981 */ /* 0x000ee2000c1e1500 */
[----:B------:R-:W-:-:S05]  /*28a0*/  LEA.HI.X.SX32 R21, R61, R0, 0x1, P0 ;  /* 0x000000003d157211 */ /* 0x000fca00000f0eff */
[----:B------:R5:W4:Y:S02]  /*28b0*/  LDG.E.U16 R19, desc[UR8][R20.64] ;  /* 0x0000000814137981 */ /* 0x000b24000c1e1500 */
[----:B-----5:R-:W-:-:S04]  /*28c0*/  LEA R20, P0, R40, R24, 0x1 ;  /* 0x0000001828147211 */ /* 0x020fc800078008ff */
[----:B------:R-:W-:Y:S02]  /*28d0*/  LEA.HI.X.SX32 R21, R40, R0, 0x1, P0 ;  /* 0x0000000028157211 */ /* 0x000fe400000f0eff */
[----:B------:R-:W5:Y:S01]  /*28e0*/  LDL.LU R40, [R1+0x98] ;  /* 0x0000980001287983 */ /* 0x000f620000300800 */
[----:B------:R-:W-:-:S03]  /*28f0*/  LEA R22, P0, R30, R24, 0x1 ;  /* 0x000000181e167211 */ /* 0x000fc600078008ff */
[----:B------:R-:W3:Y:S01]  /*2900*/  LDL.LU R61, [R1+0x94] ;  /* 0x00009400013d7983 */ /* 0x000ee20000300800 */
[----:B------:R-:W-:-:S03]  /*2910*/  LEA.HI.X.SX32 R23, R30, R0, 0x1, P0 ;  /* 0x000000001e177211 */ /* 0x000fc600000f0eff */
[----:B------:R-:W3:Y:S04]  /*2920*/  LDG.E.U16 R20, desc[UR8][R20.64] ;  /* 0x0000000814147981 */ /* 0x000ee8000c1e1500 */
[----:B------:R-:W3:Y:S04]  /*2930*/  LDL.LU R30, [R1+0x8c] ;  /* 0x00008c00011e7983 */ /* 0x000ee80000300800 */
[----:B------:R-:W3:Y:S04]  /*2940*/  LDL.LU R57, [R1+0x80] ;  /* 0x0000800001397983 */ /* 0x000ee80000300800 */
[----:B------:R1:W3:Y:S04]  /*2950*/  LDG.E.U16 R21, desc[UR8][R22.64] ;  /* 0x0000000816157981 */ /* 0x0002e8000c1e1500 */
[----:B------:R-:W3:Y:S01]  /*2960*/  LDL.LU R59, [R1+0x74] ;  /* 0x00007400013b7983 */ /* 0x000ee20000300800 */
[----:B-1----:R-:W-:-:S04]  /*2970*/  LEA R22, P0, R51, R24, 0x1 ;  /* 0x0000001833167211 */ /* 0x002fc800078008ff */
[----:B------:R-:W-:Y:S02]  /*2980*/  LEA.HI.X.SX32 R23, R51, R0, 0x1, P0 ;  /* 0x0000000033177211 */ /* 0x000fe400000f0eff */
[----:B------:R-:W-:-:S03]  /*2990*/  LEA R28, P0, R50, R24, 0x1 ;  /* 0x00000018321c7211 */ /* 0x000fc600078008ff */
[----:B------:R-:W4:Y:S01]  /*29a0*/  LDG.E.U16 R22, desc[UR8][R22.64] ;  /* 0x0000000816167981 */ /* 0x000f22000c1e1500 */
[----:B------:R-:W-:-:S03]  /*29b0*/  LEA.HI.X.SX32 R29, R50, R0, 0x1, P0 ;  /* 0x00000000321d7211 */ /* 0x000fc600000f0eff */
[----:B------:R-:W4:Y:S04]  /*29c0*/  LDL.LU R50, [R1+0x68] ;  /* 0x0000680001327983 */ /* 0x000f280000300800 */
[----:B------:R-:W4:Y:S04]  /*29d0*/  LDL.LU R51, [R1+0x5c] ;  /* 0x00005c0001337983 */ /* 0x000f280000300800 */
[----:B------:R1:W4:Y:S02]  /*29e0*/  LDG.E.U16 R23, desc[UR8][R28.64] ;  /* 0x000000081c177981 */ /* 0x000324000c1e1500 */
[----:B-1----:R-:W-:-:S04]  /*29f0*/  LEA R28, P0, R25, R24, 0x1 ;  /* 0x00000018191c7211 */ /* 0x002fc800078008ff */
[----:B------:R-:W-:-:S05]  /*2a00*/  LEA.HI.X.SX32 R29, R25, R0, 0x1, P0 ;  /* 0x00000000191d7211 */ /* 0x000fca00000f0eff */
[----:B------:R2:W4:Y:S02]  /*2a10*/  LDG.E.U16 R25, desc[UR8][R28.64] ;  /* 0x000000081c197981 */ /* 0x000524000c1e1500 */
[----:B--2---:R-:W-:-:S04]  /*2a20*/  LEA R28, P0, R26, R24, 0x1 ;  /* 0x000000181a1c7211 */ /* 0x004fc800078008ff */
[----:B------:R-:W-:-:S05]  /*2a30*/  LEA.HI.X.SX32 R29, R26, R0, 0x1, P0 ;  /* 0x000000001a1d7211 */ /* 0x000fca00000f0eff */
[----:B------:R1:W2:Y:S02]  /*2a40*/  LDG.E.U16 R26, desc[UR8][R28.64] ;  /* 0x000000081c1a7981 */ /* 0x0002a4000c1e1500 */
[----:B-1----:R-:W-:-:S04]  /*2a50*/  LEA R28, P0, R56, R24, 0x1 ;  /* 0x00000018381c7211 */ /* 0x002fc800078008ff */
[----:B------:R-:W-:-:S05]  /*2a60*/  LEA.HI.X.SX32 R29, R56, R0, 0x1, P0 ;  /* 0x00000000381d7211 */ /* 0x000fca00000f0eff */
[----:B------:R1:W2:Y:S02]  /*2a70*/  LDG.E.U16 R33, desc[UR8][R28.64] ;  /* 0x000000081c217981 */ /* 0x0002a4000c1e1500 */
[----:B-1----:R-:W-:-:S04]  /*2a80*/  LEA R28, P0, R58, R24, 0x1 ;  /* 0x000000183a1c7211 */ /* 0x002fc800078008ff */
[----:B------:R-:W-:Y:S02]  /*2a90*/  LEA.HI.X.SX32 R29, R58, R0, 0x1, P0 ;  /* 0x000000003a1d7211 */ /* 0x000fe400000f0eff */
[----:B------:R-:W2:Y:S04]  /*2aa0*/  LDL.LU R58, [R1+0x50] ;  /* 0x00005000013a7983 */ /* 0x000ea80000300800 */
[----:B------:R1:W2:Y:S02]  /*2ab0*/  LDG.E.U16 R35, desc[UR8][R28.64] ;  /* 0x000000081c237981 */ /* 0x0002a4000c1e1500 */
[----:B-1----:R-:W-:-:S04]  /*2ac0*/  LEA R28, P0, R60, R24, 0x1 ;  /* 0x000000183c1c7211 */ /* 0x002fc800078008ff */
[----:B------:R-:W-:Y:S02]  /*2ad0*/  LEA.HI.X.SX32 R29, R60, R0, 0x1, P0 ;  /* 0x000000003c1d7211 */ /* 0x000fe400000f0eff */
[----:B------:R-:W2:Y:S04]  /*2ae0*/  LDL.LU R60, [R1+0x48] ;  /* 0x00004800013c7983 */ /* 0x000ea80000300800 */
[----:B------:R5:W2:Y:S02]  /*2af0*/  LDG.E.U16 R37, desc[UR8][R28.64] ;  /* 0x000000081c257981 */ /* 0x000aa4000c1e1500 */
[----:B-----5:R-:W-:-:S04]  /*2b00*/  LEA R28, P0, R40, R24, 0x1 ;  /* 0x00000018281c7211 */ /* 0x020fc800078008ff */
[----:B------:R-:W-:-:S05]  /*2b10*/  LEA.HI.X.SX32 R29, R40, R0, 0x1, P0 ;  /* 0x00000000281d7211 */ /* 0x000fca00000f0eff */
[----:B------:R3:W5:Y:S02]  /*2b20*/  LDG.E.U16 R40, desc[UR8][R28.64] ;  /* 0x000000081c287981 */ /* 0x000764000c1e1500 */
[----:B---3--:R-:W-:-:S04]  /*2b30*/  LEA R28, P0, R61, R24, 0x1 ;  /* 0x000000183d1c7211 */ /* 0x008fc800078008ff */
[----:B------:R-:W-:Y:S02]  /*2b40*/  LEA.HI.X.SX32 R29, R61, R0, 0x1, P0 ;  /* 0x000000003d1d7211 */ /* 0x000fe400000f0eff */
[----:B------:R-:W3:Y:S04]  /*2b50*/  LDL.LU R61, [R1+0x2c] ;  /* 0x00002c00013d7983 */ /* 0x000ee80000300800 */
[----:B------:R1:W5:Y:S02]  /*2b60*/  LDG.E.U16 R43, desc[UR8][R28.64] ;  /* 0x000000081c2b7981 */ /* 0x000364000c1e1500 */
[----:B-1----:R-:W-:-:S04]  /*2b70*/  LEA R28, P0, R30, R24, 0x1 ;  /* 0x000000181e1c7211 */ /* 0x002fc800078008ff */
[----:B------:R-:W-:Y:S02]  /*2b80*/  LEA.HI.X.SX32 R29, R30, R0, 0x1, P0 ;  /* 0x000000001e1d7211 */ /* 0x000fe400000f0eff */
[----:B------:R-:W5:Y:S04]  /*2b90*/  LDL.LU R30, [R1+0x28] ;  /* 0x00002800011e7983 */ /* 0x000f680000300800 */
[----:B------:R1:W5:Y:S02]  /*2ba0*/  LDG.E.U16 R45, desc[UR8][R28.64] ;  /* 0x000000081c2d7981 */ /* 0x000364000c1e1500 */
[----:B-1----:R-:W-:-:S04]  /*2bb0*/  LEA R28, P0, R57, R24, 0x1 ;  /* 0x00000018391c7211 */ /* 0x002fc800078008ff */
[----:B------:R-:W-:Y:S02]  /*2bc0*/  LEA.HI.X.SX32 R29, R57, R0, 0x1, P0 ;  /* 0x00000000391d7211 */ /* 0x000fe400000f0eff */
[----:B------:R-:W5:Y:S04]  /*2bd0*/  LDL.LU R57, [R1+0x1a4] ;  /* 0x0001a40001397983 */ /* 0x000f680000300800 */
[----:B------:R1:W5:Y:S04]  /*2be0*/  LDG.E.U16 R47, desc[UR8][R28.64] ;  /* 0x000000081c2f7981 */ /* 0x000368000c1e1500 */
[----:B0-----:R-:W5:Y:S04]  /*2bf0*/  LDL.LU R36, [R1+0x1a0] ;  /* 0x0001a00001247983 */ /* 0x001f680000300800 */
[----:B------:R-:W5:Y:S01]  /*2c00*/  LDL.LU R39, [R1+0x19c] ;  /* 0x00019c0001277983 */ /* 0x000f620000300800 */
[----:B-1----:R-:W-:-:S03]  /*2c10*/  LEA R28, P0, R59, R24, 0x1 ;  /* 0x000000183b1c7211 */ /* 0x002fc600078008ff */
[----:B------:R-:W5:Y:S01]  /*2c20*/  LDL.LU R42, [R1+0x198] ;  /* 0x00019800012a7983 */ /* 0x000f620000300800 */
[----:B------:R-:W-:-:S03]  /*2c30*/  LEA.HI.X.SX32 R29, R59, R0, 0x1, P0 ;  /* 0x000000003b1d7211 */ /* 0x000fc600000f0eff */
[----:B------:R-:W5:Y:S04]  /*2c40*/  LDL.LU R44, [R1+0x194] ;  /* 0x00019400012c7983 */ /* 0x000f680000300800 */
[----:B------:R4:W5:Y:S04]  /*2c50*/  LDG.E.U16 R49, desc[UR8][R28.64] ;  /* 0x000000081c317981 */ /* 0x000968000c1e1500 */
[----:B------:R-:W5:Y:S04]  /*2c60*/  LDL.LU R46, [R1+0x190] ;  /* 0x00019000012e7983 */ /* 0x000f680000300800 */
[----:B------:R-:W5:Y:S01]  /*2c70*/  LDL.LU R48, [R1+0x18c] ;  /* 0x00018c0001307983 */ /* 0x000f620000300800 */
[----:B----4-:R-:W-:-:S03]  /*2c80*/  LEA R28, P0, R50, R24, 0x1 ;  /* 0x00000018321c7211 */ /* 0x010fc600078008ff */
[----:B------:R-:W4:Y:S01]  /*2c90*/  LDL.LU R52, [R1+0x188] ;  /* 0x0001880001347983 */ /* 0x000f220000300800 */
[----:B------:R-:W-:-:S03]  /*2ca0*/  LEA.HI.X.SX32 R29, R50, R0, 0x1, P0 ;  /* 0x00000000321d7211 */ /* 0x000fc600000f0eff */
[----:B------:R-:W4:Y:S04]  /*2cb0*/  LDL.LU R55, [R1+0x184] ;  /* 0x0001840001377983 */ /* 0x000f280000300800 */
[----:B------:R0:W4:Y:S04]  /*2cc0*/  LDG.E.U16 R50, desc[UR8][R28.64] ;  /* 0x000000081c327981 */ /* 0x000128000c1e1500 */
[----:B------:R-:W4:Y:S04]  /*2cd0*/  LDL.LU R56, [R1+0x180] ;  /* 0x0001800001387983 */ /* 0x000f280000300800 */
[----:B------:R-:W4:Y:S01]  /*2ce0*/  LDL.LU R59, [R1+0x17c] ;  /* 0x00017c00013b7983 */ /* 0x000f220000300800 */
[----:B0-----:R-:W-:-:S04]  /*2cf0*/  LEA R28, P0, R51, R24, 0x1 ;  /* 0x00000018331c7211 */ /* 0x001fc800078008ff */
[----:B------:R-:W-:-:S05]  /*2d00*/  LEA.HI.X.SX32 R29, R51, R0, 0x1, P0 ;  /* 0x00000000331d7211 */ /* 0x000fca00000f0eff */
[----:B------:R2:W4:Y:S02]  /*2d10*/  LDG.E.U16 R51, desc[UR8][R28.64] ;  /* 0x000000081c337981 */ /* 0x000524000c1e1500 */
[----:B--2---:R-:W-:-:S04]  /*2d20*/  LEA R28, P0, R58, R24, 0x1 ;  /* 0x000000183a1c7211 */ /* 0x004fc800078008ff */
[----:B------:R-:W-:-:S05]  /*2d30*/  LEA.HI.X.SX32 R29, R58, R0, 0x1, P0 ;  /* 0x000000003a1d7211 */ /* 0x000fca00000f0eff */
[----:B------:R0:W2:Y:S02]  /*2d40*/  LDG.E.U16 R53, desc[UR8][R28.64] ;  /* 0x000000081c357981 */ /* 0x0000a4000c1e1500 */
[----:B0-----:R-:W-:-:S04]  /*2d50*/  LEA R28, P0, R60, R24, 0x1 ;  /* 0x000000183c1c7211 */ /* 0x001fc800078008ff */
[----:B------:R-:W-:Y:S02]  /*2d60*/  LEA.HI.X.SX32 R29, R60, R0, 0x1, P0 ;  /* 0x000000003c1d7211 */ /* 0x000fe400000f0eff */
[----:B------:R-:W2:Y:S04]  /*2d70*/  LDL.LU R60, [R1+0x178] ;  /* 0x00017800013c7983 */ /* 0x000ea80000300800 */
[----:B------:R3:W2:Y:S02]  /*2d80*/  LDG.E.U16 R54, desc[UR8][R28.64] ;  /* 0x000000081c367981 */ /* 0x0006a4000c1e1500 */
[----:B---3--:R-:W-:-:S04]  /*2d90*/  LEA R28, P0, R61, R24, 0x1 ;  /* 0x000000183d1c7211 */ /* 0x008fc800078008ff */
[----:B------:R-:W-:-:S05]  /*2da0*/  LEA.HI.X.SX32 R29, R61, R0, 0x1, P0 ;  /* 0x000000003d1d7211 */ /* 0x000fca00000f0eff */
[----:B------:R5:W3:Y:S02]  /*2db0*/  LDG.E.U16 R58, desc[UR8][R28.64] ;  /* 0x000000081c3a7981 */ /* 0x000ae4000c1e1500 */
[----:B-----5:R-:W-:-:S04]  /*2dc0*/  LEA R28, P0, R30, R24, 0x1 ;  /* 0x000000181e1c7211 */ /* 0x020fc800078008ff */
[----:B------:R-:W-:Y:S02]  /*2dd0*/  LEA.HI.X.SX32 R29, R30, R0, 0x1, P0 ;  /* 0x000000001e1d7211 */ /* 0x000fe400000f0eff */
[----:B------:R-:W-:-:S03]  /*2de0*/  LEA R30, P1, R41, R24, 0x1 ;  /* 0x00000018291e7211 */ /* 0x000fc600078208ff */
[----:B------:R0:W5:Y:S01]  /*2df0*/  LDG.E.U16 R61, desc[UR8][R28.64] ;  /* 0x000000081c3d7981 */ /* 0x000162000c1e1500 */
[----:B------:R-:W-:-:S05]  /*2e00*/  LEA.HI.X.SX32 R31, R41, R0, 0x1, P1 ;  /* 0x00000000291f7211 */ /* 0x000fca00008f0eff */
[----:B------:R-:W3:Y:S01]  /*2e10*/  LDG.E.U16 R30, desc[UR8][R30.64] ;  /* 0x000000081e1e7981 */ /* 0x000ee2000c1e1500 */
[----:B0-----:R-:W-:-:S03]  /*2e20*/  LEA R28, P0, R32, R24, 0x1 ;  /* 0x00000018201c7211 */ /* 0x001fc600078008ff */
[----:B------:R0:W-:Y:S01]  /*2e30*/  STS.U16 [R38+UR6+0x1000], R57 ;  /* 0x0010003926007988 */ /* 0x0001e20008000406 */
[----:B------:R-:W-:-:S03]  /*2e40*/  LEA.HI.X.SX32 R29, R32, R0, 0x1, P0 ;  /* 0x00000000201d7211 */ /* 0x000fc600000f0eff */
[----:B------:R-:W-:Y:S04]  /*2e50*/  STS.U16 [R38+UR6+0x2000], R36 ;  /* 0x0020002426007988 */ /* 0x000fe80008000406 */
[----:B0-----:R-:W3:Y:S04]  /*2e60*/  LDL.LU R57, [R1+0x174] ;  /* 0x0001740001397983 */ /* 0x001ee80000300800 */
[----:B------:R-:W5:Y:S04]  /*2e70*/  LDL.LU R41, [R1+0x170] ;  /* 0x0001700001297983 */ /* 0x000f680000300800 */
        /* <DEDUP_REMOVED lines=13> */
[----:B----4-:R0:W-:Y:S04]  /*2f50*/  STS.U16 [R38+UR6+0xb000], R59 ;  /* 0x00b0003b26007988 */ /* 0x0101e80008000406 */
[----:B------:R-:W-:Y:S04]  /*2f60*/  STS.U16 [R38+UR6+0x3000], R39 ;  /* 0x0030002726007988 */ /* 0x000fe80008000406 */
[----:B------:R-:W-:Y:S04]  /*2f70*/  STS.U16 [R38+UR6+0x4000], R42 ;  /* 0x0040002a26007988 */ /* 0x000fe80008000406 */
[----:B0-----:R-:W4:Y:S04]  /*2f80*/  LDL.LU R59, [R1+0x138] ;  /* 0x00013800013b7983 */ /* 0x001f280000300800 */
[----:B------:R-:W4:Y:S04]  /*2f90*/  LDL.LU R27, [R1+0x134] ;  /* 0x00013400011b7983 */ /* 0x000f280000300800 */
[----:B------:R-:W4:Y:S04]  /*2fa0*/  LDL.LU R34, [R1+0x130] ;  /* 0x0001300001227983 */ /* 0x000f280000300800 */
[----:B------:R-:W4:Y:S04]  /*2fb0*/  LDL.LU R36, [R1+0x12c] ;  /* 0x00012c0001247983 */ /* 0x000f280000300800 */
[----:B------:R-:W-:Y:S04]  /*2fc0*/  STS.U16 [R38+UR6+0x5000], R44 ;  /* 0x0050002c26007988 */ /* 0x000fe80008000406 */
[----:B------:R-:W-:Y:S04]  /*2fd0*/  STS.U16 [R38+UR6+0x6000], R46 ;  /* 0x0060002e26007988 */ /* 0x000fe80008000406 */
[----:B------:R-:W-:Y:S04]  /*2fe0*/  STS.U16 [R38+UR6+0x7000], R48 ;  /* 0x0070003026007988 */ /* 0x000fe80008000406 */
[----:B------:R-:W-:Y:S04]  /*2ff0*/  STS.U16 [R38+UR6+0x8000], R52 ;  /* 0x0080003426007988 */ /* 0x000fe80008000406 */
[----:B------:R-:W-:Y:S04]  /*3000*/  STS.U16 [R38+UR6+0x9000], R55 ;  /* 0x0090003726007988 */ /* 0x000fe80008000406 */
[----:B------:R-:W-:Y:S04]  /*3010*/  STS.U16 [R38+UR6+0xa000], R56 ;  /* 0x00a0003826007988 */ /* 0x000fe80008000406 */
[----:B------:R-:W4:Y:S04]  /*3020*/  LDG.E.U16 R28, desc[UR8][R28.64] ;  /* 0x000000081c1c7981 */ /* 0x000f28000c1e1500 */
[----:B--2---:R0:W-:Y:S04]  /*3030*/  STS.U16 [R38+UR6+0xc000], R60 ;  /* 0x00c0003c26007988 */ /* 0x0041e80008000406 */
[----:B0-----:R-:W2:Y:S04]  /*3040*/  LDL.LU R60, [R1+0x128] ;  /* 0x00012800013c7983 */ /* 0x001ea80000300800 */
[----:B------:R-:W2:Y:S04]  /*3050*/  LDL.LU R39, [R1+0x124] ;  /* 0x0001240001277983 */ /* 0x000ea80000300800 */
[----:B------:R-:W2:Y:S04]  /*3060*/  LDL.LU R42, [R1+0x120] ;  /* 0x00012000012a7983 */ /* 0x000ea80000300800 */
[----:B------:R-:W2:Y:S04]  /*3070*/  LDL.LU R44, [R1+0x11c] ;  /* 0x00011c00012c7983 */ /* 0x000ea80000300800 */
[----:B------:R-:W2:Y:S04]  /*3080*/  LDL.LU R46, [R1+0x118] ;  /* 0x00011800012e7983 */ /* 0x000ea80000300800 */
[----:B------:R-:W2:Y:S04]  /*3090*/  LDL.LU R48, [R1+0x114] ;  /* 0x0001140001307983 */ /* 0x000ea80000300800 */
[----:B------:R-:W2:Y:S04]  /*30a0*/  LDL.LU R52, [R1+0x110] ;  /* 0x0001100001347983 */ /* 0x000ea80000300800 */
[----:B------:R-:W2:Y:S04]  /*30b0*/  LDL.LU R55, [R1+0x10c] ;  /* 0x00010c0001377983 */ /* 0x000ea80000300800 */
[----:B------:R-:W2:Y:S04]  /*30c0*/  LDL.LU R56, [R1+0x108] ;  /* 0x0001080001387983 */ /* 0x000ea80000300800 */
[----:B---3--:R0:W-:Y:S04]  /*30d0*/  STS.U16 [R38+UR6+0xd000], R57 ;  /* 0x00d0003926007988 */ /* 0x0081e80008000406 */
[----:B-----5:R1:W-:Y:S04]  /*30e0*/  STS.U16 [R38+UR6+0xf000], R0 ;  /* 0x00f0000026007988 */ /* 0x0203e80008000406 */
[----:B0-----:R-:W3:Y:S01]  /*30f0*/  LDL.LU R57, [R1+0x104] ;  /* 0x0001040001397983 */ /* 0x001ee20000300800 */
[----:B-1----:R-:W-:-:S03]  /*3100*/  LOP3.LUT R0, R38, 0x20, RZ, 0x3c, !PT ;  /* 0x0000002026007812 */ /* 0x002fc600078e3cff */
[----:B------:R-:W-:Y:S04]  /*3110*/  STS.U16 [R38+UR6+0xe000], R41 ;  /* 0x00e0002926007988 */ /* 0x000fe80008000406 */
        /* <DEDUP_REMOVED lines=12> */
[----:B----4-:R0:W-:Y:S04]  /*31e0*/  STS.U16 [R38+UR6+0x1c000], R59 ;  /* 0x01c0003b26007988 */ /* 0x0101e80008000406 */
[----:B------:R-:W-:Y:S04]  /*31f0*/  STS.U16 [R38+UR6+0x1d000], R27 ;  /* 0x01d0001b26007988 */ /* 0x000fe80008000406 */
[----:B------:R-:W-:Y:S04]  /*3200*/  STS.U16 [R38+UR6+0x1e000], R34 ;  /* 0x01e0002226007988 */ /* 0x000fe80008000406 */
[----:B------:R-:W-:Y:S04]  /*3210*/  STS.U16 [R38+UR6+0x1f000], R36 ;  /* 0x01f0002426007988 */ /* 0x000fe80008000406 */
[----:B0-----:R-:W4:Y:S04]  /*3220*/  LDL.LU R59, [R1+0x100] ;  /* 0x00010000013b7983 */ /* 0x001f280000300800 */
[----:B--2---:R0:W-:Y:S04]  /*3230*/  STS.U16 [R0+UR6+0x400], R60 ;  /* 0x0004003c00007988 */ /* 0x0041e80008000406 */
[----:B0-----:R-:W2:Y:S04]  /*3240*/  LDL.LU R60, [R1+0xfc] ;  /* 0x0000fc00013c7983 */ /* 0x001ea80000300800 */
        /* <DEDUP_REMOVED lines=12> */
[----:B------:R0:W-:Y:S04]  /*3310*/  STS.U16 [R0+UR6+0x1400], R39 ;  /* 0x0014002700007988 */ /* 0x0001e80008000406 */
[----:B------:R-:W5:Y:S04]  /*3320*/  LDL.LU R36, [R1+0xc8] ;  /* 0x0000c80001247983 */ /* 0x000f680000300800 */
[----:B------:R1:W-:Y:S04]  /*3330*/  STS.U16 [R0+UR6+0x2400], R42 ;  /* 0x0024002a00007988 */ /* 0x0003e80008000406 */
[----:B0-----:R-:W5:Y:S04]  /*3340*/  LDL.LU R39, [R1+0xc4] ;  /* 0x0000c40001277983 */ /* 0x001f680000300800 */
[----:B------:R0:W-:Y:S04]  /*3350*/  STS.U16 [R0+UR6+0x3400], R44 ;  /* 0x0034002c00007988 */ /* 0x0001e80008000406 */
[----:B-1----:R-:W5:Y:S04]  /*3360*/  LDL.LU R42, [R1+0xc0] ;  /* 0x0000c000012a7983 */ /* 0x002f680000300800 */
[----:B------:R-:W5:Y:S04]  /*3370*/  LDL.LU R24, [R1+0xbc] ;  /* 0x0000bc0001187983 */ /* 0x000f680000300800 */
[----:B------:R1:W-:Y:S04]  /*3380*/  STS.U16 [R0+UR6+0x4400], R46 ;  /* 0x0044002e00007988 */ /* 0x0003e80008000406 */
[----:B0-----:R-:W5:Y:S04]  /*3390*/  LDL.LU R44, [R1+0xb8] ;  /* 0x0000b800012c7983 */ /* 0x001f680000300800 */
[----:B------:R0:W-:Y:S04]  /*33a0*/  STS.U16 [R0+UR6+0x5400], R48 ;  /* 0x0054003000007988 */ /* 0x0001e80008000406 */
[----:B-1----:R-:W5:Y:S04]  /*33b0*/  LDL.LU R46, [R1+0xb4] ;  /* 0x0000b400012e7983 */ /* 0x002f680000300800 */
[----:B------:R1:W-:Y:S04]  /*33c0*/  STS.U16 [R0+UR6+0x6400], R52 ;  /* 0x0064003400007988 */ /* 0x0003e80008000406 */
[----:B0-----:R-:W5:Y:S04]  /*33d0*/  LDL.LU R48, [R1+0xb0] ;  /* 0x0000b00001307983 */ /* 0x001f680000300800 */
[----:B------:R0:W-:Y:S04]  /*33e0*/  STS.U16 [R0+UR6+0x7400], R55 ;  /* 0x0074003700007988 */ /* 0x0001e80008000406 */
[----:B-1----:R-:W5:Y:S04]  /*33f0*/  LDL.LU R52, [R1+0xac] ;  /* 0x0000ac0001347983 */ /* 0x002f680000300800 */
[----:B------:R1:W-:Y:S04]  /*3400*/  STS.U16 [R0+UR6+0x8400], R56 ;  /* 0x0084003800007988 */ /* 0x0003e80008000406 */
[----:B0-----:R-:W5:Y:S04]  /*3410*/  LDL.LU R55, [R1+0xa8] ;  /* 0x0000a80001377983 */ /* 0x001f680000300800 */
[----:B---3--:R0:W-:Y:S04]  /*3420*/  STS.U16 [R0+UR6+0x9400], R57 ;  /* 0x0094003900007988 */ /* 0x0081e80008000406 */
[----:B-1----:R-:W3:Y:S04]  /*3430*/  LDL.LU R56, [R1+0xa4] ;  /* 0x0000a40001387983 */ /* 0x002ee80000300800 */
[----:B0-----:R-:W3:Y:S04]  /*3440*/  LDL.LU R57, [R1+0xa0] ;  /* 0x0000a00001397983 */ /* 0x001ee80000300800 */
[----:B----4-:R0:W-:Y:S04]  /*3450*/  STS.U16 [R0+UR6+0xa400], R59 ;  /* 0x00a4003b00007988 */ /* 0x0101e80008000406 */
[----:B0-----:R-:W4:Y:S04]  /*3460*/  LDL.LU R59, [R1+0x9c] ;  /* 0x00009c00013b7983 */ /* 0x001f280000300800 */
[----:B--2---:R0:W-:Y:S04]  /*3470*/  STS.U16 [R0+UR6+0xb400], R60 ;  /* 0x00b4003c00007988 */ /* 0x0041e80008000406 */
[----:B0-----:R-:W2:Y:S04]  /*3480*/  LDL.LU R60, [R1+0x34] ;  /* 0x00003400013c7983 */ /* 0x001ea80000300800 */
[----:B------:R-:W2:Y:S04]  /*3490*/  LDL.LU R31, [R1+0xc] ;  /* 0x00000c00011f7983 */ /* 0x000ea80000300800 */
[----:B------:R-:W2:Y:S04]  /*34a0*/  LDL.LU R29, [R1+0x8] ;  /* 0x00000800011d7983 */ /* 0x000ea80000300800 */
[----:B------:R-:W2:Y:S04]  /*34b0*/  LDL.LU R41, [R1+0x4] ;  /* 0x0000040001297983 */ /* 0x000ea80000300800 */
[----:B------:R-:W2:Y:S04]  /*34c0*/  LDL.LU R32, [R1] ;  /* 0x0000000001207983 */ /* 0x000ea80000300800 */
[----:B-----5:R0:W-:Y:S04]  /*34d0*/  STS.U16 [R0+UR6+0xc400], R13 ;  /* 0x00c4000d00007988 */ /* 0x0201e80008000406 */
[----:B------:R1:W-:Y:S04]  /*34e0*/  STS.U16 [R0+UR6+0xd400], R14 ;  /* 0x00d4000e00007988 */ /* 0x0003e80008000406 */
[----:B------:R5:W-:Y:S04]  /*34f0*/  STS.U16 [R0+UR6+0xe400], R15 ;  /* 0x00e4000f00007988 */ /* 0x000be80008000406 */
[----:B0-----:R-:W2:Y:S04]  /*3500*/  LDL.LU R13, [R1+0x46c] ;  /* 0x00046c00010d7983 */ /* 0x001ea80000300800 */
[----:B-1----:R-:W2:Y:S04]  /*3510*/  LDL.LU R14, [R1+0x468] ;  /* 0x00046800010e7983 */ /* 0x002ea80000300800 */
[----:B-----5:R-:W5:Y:S04]  /*3520*/  LDL.LU R15, [R1+0x464] ;  /* 0x00046400010f7983 */ /* 0x020f680000300800 */
[----:B------:R0:W-:Y:S04]  /*3530*/  STS.U16 [R0+UR6+0xf400], R10 ;  /* 0x00f4000a00007988 */ /* 0x0001e80008000406 */
[----:B------:R1:W-:Y:S04]  /*3540*/  STS.U16 [R0+UR6+0x10400], R9 ;  /* 0x0104000900007988 */ /* 0x0003e80008000406 */
[----:B------:R1:W-:Y:S04]  /*3550*/  STS.U16 [R0+UR6+0x11400], R8 ;  /* 0x0114000800007988 */ /* 0x0003e80008000406 */
[----:B0-----:R-:W5:Y:S04]  /*3560*/  LDL.LU R10, [R1+0x460] ;  /* 0x00046000010a7983 */ /* 0x001f680000300800 */
[----:B-1----:R-:W5:Y:S04]  /*3570*/  LDL.LU R9, [R1+0x45c] ;  /* 0x00045c0001097983 */ /* 0x002f680000300800 */
[----:B------:R-:W5:Y:S04]  /*3580*/  LDL.LU R8, [R1+0x458] ;  /* 0x0004580001087983 */ /* 0x000f680000300800 */
        /* <DEDUP_REMOVED lines=17> */
[----:B------:R0:W-:Y:S04]  /*36a0*/  STS.U16 [R0+UR6+0x1b400], R24 ;  /* 0x01b4001800007988 */ /* 0x0001e80008000406 */
[----:B---3--:R-:W3:Y:S04]  /*36b0*/  LDL.LU R42, [R1+0x434] ;  /* 0x00043400012a7983 */ /* 0x008ee80000300800 */
[----:B------:R1:W-:Y:S01]  /*36c0*/  STS.U16 [R0+UR6+0x1c400], R44 ;  /* 0x01c4002c00007988 */ /* 0x0003e20008000406 */
[----:B0-----:R-:W-:-:S03]  /*36d0*/  LOP3.LUT R24, R38, 0x40, RZ, 0x3c, !PT ;  /* 0x0000004026187812 */ /* 0x001fc600078e3cff */
[----:B------:R0:W-:Y:S04]  /*36e0*/  STS.U16 [R0+UR6+0x1d400], R46 ;  /* 0x01d4002e00007988 */ /* 0x0001e80008000406 */
[----:B------:R4:W-:Y:S04]  /*36f0*/  STS.U16 [R0+UR6+0x1e400], R48 ;  /* 0x01e4003000007988 */ /* 0x0009e80008000406 */
[----:B-1----:R-:W3:Y:S04]  /*3700*/  LDL.LU R44, [R1+0x430] ;  /* 0x00043000012c7983 */ /* 0x002ee80000300800 */
[----:B0-----:R-:W3:Y:S04]  /*3710*/  LDL.LU R46, [R1+0x42c] ;  /* 0x00042c00012e7983 */ /* 0x001ee80000300800 */
[----:B----4-:R-:W4:Y:S04]  /*3720*/  LDL.LU R48, [R1+0x428] ;  /* 0x0004280001307983 */ /* 0x010f280000300800 */
[----:B------:R0:W-:Y:S04]  /*3730*/  STS.U16 [R0+UR6+0x1f400], R52 ;  /* 0x01f4003400007988 */ /* 0x0001e80008000406 */
[----:B------:R1:W-:Y:S04]  /*3740*/  STS.U16 [R24+UR6+0x800], R55 ;  /* 0x0008003718007988 */ /* 0x0003e80008000406 */
[----:B------:R1:W-:Y:S04]  /*3750*/  STS.U16 [R24+UR6+0x1800], R56 ;  /* 0x0018003818007988 */ /* 0x0003e80008000406 */
[----:B0-----:R-:W4:Y:S04]  /*3760*/  LDL.LU R52, [R1+0x424] ;  /* 0x0004240001347983 */ /* 0x001f280000300800 */
[----:B------:R-:W4:Y:S04]  /*3770*/  LDL.LU R0, [R1+0x10] ;  /* 0x0000100001007983 */ /* 0x000f280000300800 */
[----:B-1----:R-:W4:Y:S04]  /*3780*/  LDL.LU R55, [R1+0x420] ;  /* 0x0004200001377983 */ /* 0x002f280000300800 */
[----:B------:R-:W4:Y:S04]  /*3790*/  LDL.LU R56, [R1+0x41c] ;  /* 0x00041c0001387983 */ /* 0x000f280000300800 */
[----:B------:R0:W-:Y:S04]  /*37a0*/  STS.U16 [R24+UR6+0x2800], R57 ;  /* 0x0028003918007988 */ /* 0x0001e80008000406 */
[----:B------:R1:W-:Y:S04]  /*37b0*/  STS.U16 [R24+UR6+0x3800], R59 ;  /* 0x0038003b18007988 */ /* 0x0003e80008000406 */
[----:B0-----:R-:W4:Y:S04]  /*37c0*/  LDL.LU R57, [R1+0x418] ;  /* 0x0004180001397983 */ /* 0x001f280000300800 */
[----:B-1----:R-:W4:Y:S04]  /*37d0*/  LDL.LU R59, [R1+0x414] ;  /* 0x00041400013b7983 */ /* 0x002f280000300800 */
[----:B--2---:R0:W-:Y:S04]  /*37e0*/  STS.U16 [R24+UR6+0x4800], R60 ;  /* 0x0048003c18007988 */ /* 0x0041e80008000406 */
[----:B0-----:R-:W2:Y:S01]  /*37f0*/  LDL.LU R60, [R1+0x410] ;  /* 0x00041000013c7983 */ /* 0x001ea20000300800 */
[----:B------:R-:W-:-:S03]  /*3800*/  LOP3.LUT R38, R38, 0x60, RZ, 0x3c, !PT ;  /* 0x0000006026267812 */ /* 0x000fc600078e3cff */
[----:B------:R-:W-:Y:S04]  /*3810*/  STS.U16 [R24+UR6+0x6800], R31 ;  /* 0x0068001f18007988 */ /* 0x000fe80008000406 */
[----:B------:R-:W-:Y:S04]  /*3820*/  STS.U16 [R24+UR6+0x7800], R29 ;  /* 0x0078001d18007988 */ /* 0x000fe80008000406 */
[----:B------:R-:W-:Y:S04]  /*3830*/  STS.U16 [R24+UR6+0x8800], R41 ;  /* 0x0088002918007988 */ /* 0x000fe80008000406 */
[----:B------:R-:W-:Y:S04]  /*3840*/  STS.U16 [R24+UR6+0x9800], R32 ;  /* 0x0098002018007988 */ /* 0x000fe80008000406 */
[----:B------:R0:W-:Y:S02]  /*3850*/  STS.U16 [R24+UR6+0x1f800], R2 ;  /* 0x01f8000218007988 */ /* 0x0001e40008000406 */
[----:B0-----:R-:W-:-:S02]  /*3860*/  IMAD.MOV.U32 R2, RZ, RZ, 0x3f800000 ;  /* 0x3f800000ff027424 */ /* 0x001fc400078e00ff */
[----:B-----5:R-:W-:Y:S04]  /*3870*/  STS.U16 [R24+UR6+0x1e800], R10 ;  /* 0x01e8000a18007988 */ /* 0x020fe80008000406 */
        /* <DEDUP_REMOVED lines=10> */
[----:B---3--:R-:W-:Y:S04]  /*3920*/  STS.U16 [R24+UR6+0x13800], R42 ;  /* 0x0138002a18007988 */ /* 0x008fe80008000406 */
[----:B------:R-:W-:Y:S04]  /*3930*/  STS.U16 [R24+UR6+0x12800], R44 ;  /* 0x0128002c18007988 */ /* 0x000fe80008000406 */
[----:B------:R-:W-:Y:S04]  /*3940*/  STS.U16 [R24+UR6+0x11800], R46 ;  /* 0x0118002e18007988 */ /* 0x000fe80008000406 */
[----:B----4-:R-:W-:Y:S04]  /*3950*/  STS.U16 [R24+UR6+0x10800], R48 ;  /* 0x0108003018007988 */ /* 0x010fe80008000406 */
[----:B------:R-:W-:Y:S04]  /*3960*/  STS.U16 [R24+UR6+0xf800], R52 ;  /* 0x00f8003418007988 */ /* 0x000fe80008000406 */
[----:B------:R0:W-:Y:S04]  /*3970*/  STS.U16 [R24+UR6+0x5800], R0 ;  /* 0x0058000018007988 */ /* 0x0001e80008000406 */
[----:B------:R-:W-:Y:S04]  /*3980*/  STS.U16 [R24+UR6+0xe800], R55 ;  /* 0x00e8003718007988 */ /* 0x000fe80008000406 */
[----:B------:R-:W-:Y:S01]  /*3990*/  STS.U16 [R24+UR6+0xd800], R56 ;  /* 0x00d8003818007988 */ /* 0x000fe20008000406 */
[----:B0-----:R-:W-:-:S05]  /*39a0*/  MOV R0, 0xff800000 ;  /* 0xff80000000007802 */ /* 0x001fca0000000f00 */
[----:B------:R-:W-:Y:S04]  /*39b0*/  STL [R1+0x304], R0 ;  /* 0x0003040001007387 */ /* 0x000fe80000100800 */
[----:B------:R-:W-:Y:S04]  /*39c0*/  STS.U16 [R24+UR6+0xc800], R57 ;  /* 0x00c8003918007988 */ /* 0x000fe80008000406 */
[----:B------:R-:W-:Y:S04]  /*39d0*/  STS.U16 [R24+UR6+0xb800], R59 ;  /* 0x00b8003b18007988 */ /* 0x000fe80008000406 */
[----:B--2---:R-:W-:Y:S04]  /*39e0*/  STS.U16 [R24+UR6+0xa800], R60 ;  /* 0x00a8003c18007988 */ /* 0x004fe80008000406 */
[----:B------:R0:W-:Y:S02]  /*39f0*/  STS.U16 [R38+UR6+0x5c00], R3 ;  /* 0x005c000326007988 */ /* 0x0001e40008000406 */
[----:B0-----:R-:W-:-:S05]  /*3a00*/  IMAD.MOV.U32 R3, RZ, RZ, 0x3f800000 ;  /* 0x3f800000ff037424 */ /* 0x001fca00078e00ff */
[----:B------:R-:W-:Y:S04]  /*3a10*/  STL [R1+0x2f8], R3 ;  /* 0x0002f80301007387 */ /* 0x000fe80000100800 */
[----:B------:R-:W-:Y:S04]  /*3a20*/  STL [R1+0x2fc], R2 ;  /* 0x0002fc0201007387 */ /* 0x000fe80000100800 */
[----:B------:R-:W-:Y:S04]  /*3a30*/  STL [R1+0x1b0], RZ ;  /* 0x0001b0ff01007387 */ /* 0x000fe80000100800 */
[----:B------:R0:W-:Y:S04]  /*3a40*/  STL [R1+0x300], R0 ;  /* 0x0003000001007387 */ /* 0x0001e80000100800 */
[----:B------:R1:W-:Y:S04]  /*3a50*/  STL [R1+0x1b4], RZ ;  /* 0x0001b4ff01007387 */ /* 0x0003e80000100800 */
        /* <DEDUP_REMOVED lines=78> */
[----:B------:R1:W-:Y:S04]  /*3f40*/  STL [R1], RZ ;  /* 0x000000ff01007387 */ /* 0x0003e80000100800 */
        /* <DEDUP_REMOVED lines=34> */
[----:B------:R1:W-:Y:S01]  /*4170*/  STL [R1+0x1cc], RZ ;  /* 0x0001ccff01007387 */ /* 0x0003e20000100800 */
[----:B------:R-:W2:Y:S03]  /*4180*/  S2R R32, SR_TID.X ;  /* 0x0000000000207919 */ /* 0x000ea60000002100 */
        /* <DEDUP_REMOVED lines=11> */
[----:B------:R1:W-:Y:S04]  /*4240*/  STS.U16 [R38+UR6+0xc00], R15 ;  /* 0x000c000f26007988 */ /* 0x0003e80008000406 */
        /* <DEDUP_REMOVED lines=30> */
[----:B------:R1:W-:Y:S01]  /*4430*/  STL [R1+0x2bc], RZ ;  /* 0x0002bcff01007387 */ /* 0x0003e20000100800 */
[----:B------:R-:W-:Y:S01]  /*4440*/  UISETP.GE.AND UP0, UPT, UR5, 0x1, UPT ;  /* 0x000000010500788c */ /* 0x000fe2000bf06270 */
[----:B--2---:R-:W-:-:S02]  /*4450*/  LOP3.LUT R6, R32, 0x7, RZ, 0xc0, !PT ;  /* 0x0000000720067812 */ /* 0x004fc400078ec0ff */
[----:B0-----:R-:W-:-:S06]  /*4460*/  SHF.L.U32 R0, R32, 0x1, RZ ;  /* 0x0000000120007819 */ /* 0x001fcc00000006ff */
[----:B-1----:R-:W-:Y:S05]  /*4470*/  BRA.U !UP0, `(.L_x_0) ;  /* 0x0000005108207547 */ /* 0x002fea000b800000 */
[----:B------:R-:W0:Y:S01]  /*4480*/  S2R R41, SR_TID.X ;  /* 0x0000000000297919 */ /* 0x000e220000002100 */
[----:B------:R-:W1:Y:S01]  /*4490*/  LDC.64 R4, c[0x0][0x3d0] ;  /* 0x0000f400ff047b82 */ /* 0x000e620000000a00 */
[----:B------:R-:W2:Y:S01]  /*44a0*/  LDCU UR4, c[0x0][0x3c8] ;  /* 0x00007900ff0477ac */ /* 0x000ea20008000800 */
[----:B------:R-:W-:Y:S01]  /*44b0*/  LOP3.LUT R2, R32, 0x1f, RZ, 0xc0, !PT ;  /* 0x0000001f20027812 */ /* 0x000fe200078ec0ff */
[----:B------:R-:W-:Y:S01]  /*44c0*/  IMAD.MOV.U32 R44, RZ, RZ, -0x800000 ;  /* 0xff800000ff2c7424 */ /* 0x000fe200078e00ff */
[----:B------:R-:W-:Y:S01]  /*44d0*/  LOP3.LUT R0, R0, 0x10, RZ, 0xc0, !PT ;  /* 0x0000001000007812 */ /* 0x000fe200078ec0ff */
[----:B------:R-:W3:Y:S01]  /*44e0*/  LDCU.64 UR12, c[0x0][0x390] ;  /* 0x00007200ff0c77ac */ /* 0x000ee20008000a00 */
[----:B------:R-:W-:Y:S02]  /*44f0*/  IMAD.MOV.U32 R45, RZ, RZ, -0x800000 ;  /* 0xff800000ff2d7424 */ /* 0x000fe400078e00ff */
[----:B------:R-:W4:Y:S01]  /*4500*/  LDC.64 R8, c[0x0][0x3c0] ;  /* 0x0000f000ff087b82 */ /* 0x000f220000000a00 */
[----:B------:R-:W5:Y:S01]  /*4510*/  LDCU.64 UR10, c[0x0][0x388] ;  /* 0x00007100ff0a77ac */ /* 0x000f620008000a00 */
[----:B------:R-:W-:Y:S01]  /*4520*/  LOP3.LUT R11, R0, 0x1e0, R32, 0xf8, !PT ;  /* 0x000001e0000b7812 */ /* 0x000fe200078ef820 */
[----:B-1----:R-:W-:Y:S01]  /*4530*/  IMAD.MOV.U32 R7, RZ, RZ, R5 ;  /* 0x000000ffff077224 */ /* 0x002fe200078e0005 */
[----:B------:R1:W-:Y:S01]  /*4540*/  STL [R1+0x404], R5 ;  /* 0x0004040501007387 */ /* 0x0003e20000100800 */
[----:B------:R-:W-:-:S02]  /*4550*/  IMAD.MOV.U32 R3, RZ, RZ, R4 ;  /* 0x000000ffff037224 */ /* 0x000fc400078e0004 */
[----:B------:R-:W-:Y:S02]  /*4560*/  IMAD R12, R2, R7, RZ ;  /* 0x00000007020c7224 */ /* 0x000fe400078e02ff */
[----:B------:R-:W-:Y:S01]  /*4570*/  IMAD R3, R3, UR7, RZ ;  /* 0x0000000703037c24 */ /* 0x000fe2000f8e02ff */
[----:B0-----:R-:W-:Y:S01]  /*4580*/  LOP3.LUT R29, R41, 0xff, RZ, 0xc0, !PT ;  /* 0x000000ff291d7812 */ /* 0x001fe200078ec0ff */
[----:B------:R-:W-:Y:S01]  /*4590*/  IMAD R2, R6, 0x210, RZ ;  /* 0x0000021006027824 */ /* 0x000fe200078e02ff */
[----:B------:R-:W-:Y:S01]  /*45a0*/  SHF.R.U32.HI R41, RZ, 0x8, R41 ;  /* 0x00000008ff297819 */ /* 0x000fe20000011629 */
[----:B----4-:R-:W-:Y:S01]  /*45b0*/  IMAD.MOV.U32 R16, RZ, RZ, R9 ;  /* 0x000000ffff107224 */ /* 0x010fe200078e0009 */
[----:B------:R-:W-:Y:S01]  /*45c0*/  MOV R4, R8 ;  /* 0x0000000800047202 */ /* 0x000fe20000000f00 */
[----:B-1----:R-:W0:Y:S01]  /*45d0*/  LDC R5, c[0x0][0x3d8] ;  /* 0x0000f600ff057b82 */ /* 0x002e220000000800 */
[----:B------:R-:W-:Y:S01]  /*45e0*/  SGXT.U32 R41, R41, 0x1 ;  /* 0x000000012929781a */ /* 0x000fe20000000000 */
[----:B------:R1:W-:Y:S01]  /*45f0*/  STL [R1+0x2f4], R9 ;  /* 0x0002f40901007387 */ /* 0x0003e20000100800 */
[----:B------:R-:W-:Y:S01]  /*4600*/  IMAD.SHL.U32 R6, R3, 0x2, RZ ;  /* 0x0000000203067824 */ /* 0x000fe200078e00ff */
[----:B------:R-:W-:Y:S01]  /*4610*/  LOP3.LUT R17, R2, R11, RZ, 0x3c, !PT ;  /* 0x0000000b02117212 */ /* 0x000fe200078e3cff */
[----:B--2---:R-:W-:Y:S01]  /*4620*/  IMAD R7, R29, UR4, RZ ;  /* 0x000000041d077c24 */ /* 0x004fe2000f8e02ff */
[----:B------:R-:W-:Y:S01]  /*4630*/  UMOV UR4, URZ ;  /* 0x000000ff00047c82 */ /* 0x000fe20008000000 */
[----:B------:R-:W-:Y:S01]  /*4640*/  IMAD R0, R4, UR7, RZ ;  /* 0x0000000704007c24 */ /* 0x000fe2000f8e02ff */
[----:B------:R-:W-:Y:S01]  /*4650*/  SHF.R.U32.HI R4, RZ, 0x5, R32 ;  /* 0x00000005ff047819 */ /* 0x000fe20000011620 */
[----:B------:R-:W-:-:S02]  /*4660*/  IMAD R11, R41, R16, RZ ;  /* 0x00000010290b7224 */ /* 0x000fc400078e02ff */
[----:B------:R-:W-:Y:S01]  /*4670*/  IMAD.SHL.U32 R2, R0, 0x2, RZ ;  /* 0x0000000200027824 */ /* 0x000fe200078e00ff */
[----:B-1----:R-:W-:Y:S01]  /*4680*/  SHF.L.U32 R9, R12, 0x1, RZ ;  /* 0x000000010c097819 */ /* 0x002fe200000006ff */
[----:B------:R-:W-:Y:S01]  /*4690*/  IMAD.SHL.U32 R8, R32, 0x100, RZ ;  /* 0x0000010020087824 */ /* 0x000fe200078e00ff */
[----:B------:R-:W-:Y:S01]  /*46a0*/  LEA R13, R16, R11, 0x1 ;  /* 0x0000000b100d7211 */ /* 0x000fe200078e08ff */
[----:B------:R-:W-:Y:S01]  /*46b0*/  IMAD.HI R10, R3, 0x2, RZ ;  /* 0x00000002030a7827 */ /* 0x000fe200078e02ff */
[----:B---3--:R-:W-:Y:S02]  /*46c0*/  IADD3 R6, P2, P3, R9, UR12, R6 ;  /* 0x0000000c09067c10 */ /* 0x008fe4000fb5e006 */
[----:B------:R-:W-:Y:S01]  /*46d0*/  SGXT.U32 R4, R4, 0x4 ;  /* 0x000000040404781a */ /* 0x000fe20000000000 */
[C---:B------:R-:W-:Y:S01]  /*46e0*/  IMAD.SHL.U32 R9, R7.reuse, 0x2, RZ ;  /* 0x0000000207097824 */ /* 0x040fe200078e00ff */
[----:B------:R-:W-:Y:S01]  /*46f0*/  LOP3.LUT R14, R8, 0x1000, RZ, 0xc0, !PT ;  /* 0x00001000080e7812 */ /* 0x000fe200078ec0ff */
[----:B------:R-:W-:-:S03]  /*4700*/  IMAD.HI R8, R7, 0x2, RZ ;  /* 0x0000000207087827 */ /* 0x000fc600078e02ff */
[----:B-----5:R-:W-:Y:S01]  /*4710*/  IADD3 R2, P0, P1, R9, UR10, R2 ;  /* 0x0000000a09027c10 */ /* 0x020fe2000f91e002 */
[----:B------:R-:W-:Y:S01]  /*4720*/  IMAD R9, R16, 0x2, R13 ;  /* 0x0000000210097824 */ /* 0x000fe200078e020d */
[----:B------:R-:W1:Y:S01]  /*4730*/  LDCU UR10, c[0x0][0x3a8] ;  /* 0x00007500ff0a77ac */ /* 0x000e620008000800 */
[----:B------:R-:W-:-:S03]  /*4740*/  IMAD.HI R3, R0, 0x2, RZ ;  /* 0x0000000200037827 */ /* 0x000fc600078e02ff */
[----:B------:R-:W-:Y:S01]  /*4750*/  LEA R19, R16, R9, 0x1 ;  /* 0x0000000910137211 */ /* 0x000fe200078e08ff */
[----:B0-----:R-:W-:Y:S01]  /*4760*/  IMAD R7, R4, R5, RZ ;  /* 0x0000000504077224 */ /* 0x001fe200078e02ff */
[----:B------:R-:W-:Y:S01]  /*4770*/  IADD3.X R4, PT, PT, R8, UR11, R3, P0, P1 ;  /* 0x0000000b08047c10 */ /* 0x000fe200087e2403 */
[----:B------:R-:W-:Y:S01]  /*4780*/  IMAD.HI R15, R12, 0x2, RZ ;  /* 0x000000020c0f7827 */ /* 0x000fe200078e02ff */
[----:B------:R-:W-:Y:S02]  /*4790*/  LEA R24, P0, R11, R2, 0x1 ;  /* 0x000000020b187211 */ /* 0x000fe400078008ff */
[----:B------:R-:W-:Y:S01]  /*47a0*/  IADD3 R12, PT, PT, R17, UR6, R14 ;  /* 0x00000006110c7c10 */ /* 0x000fe2000fffe00e */
[C---:B------:R-:W-:Y:S01]  /*47b0*/  IMAD R21, R16.reuse, 0x2, R19 ;  /* 0x0000000210157824 */ /* 0x040fe200078e0213 */
[----:B------:R-:W-:Y:S02]  /*47c0*/  IADD3.X R0, PT, PT, R15, UR13, R10, P2, P3 ;  /* 0x0000000d0f007c10 */ /* 0x000fe400097e640a */
[----:B------:R-:W-:Y:S01]  /*47d0*/  LEA.HI.X.SX32 R25, R11, R4, 0x1, P0 ;  /* 0x000000040b197211 */ /* 0x000fe200000f0eff */
[C---:B------:R-:W-:Y:S01]  /*47e0*/  IMAD R3, R16.reuse, 0x2, R21 ;  /* 0x0000000210037824 */ /* 0x040fe200078e0215 */
[-C--:B------:R-:W-:Y:S01]  /*47f0*/  LEA R26, P2, R9, R2.reuse, 0x1 ;  /* 0x00000002091a7211 */ /* 0x080fe200078408ff */
[----:B------:R0:W-:Y:S01]  /*4800*/  STL [R1+0x118], R12 ;  /* 0x0001180c01007387 */ /* 0x0001e20000100800 */
[----:B------:R-:W-:Y:S01]  /*4810*/  LEA R28, P1, R13, R2, 0x1 ;  /* 0x000000020d1c7211 */ /* 0x000fe200078208ff */
[----:B------:R-:W-:Y:S01]  /*4820*/  IMAD R23, R16, 0x2, R3 ;  /* 0x0000000210177824 */ /* 0x000fe200078e0203 */
[-C--:B------:R-:W-:Y:S01]  /*4830*/  LEA.HI.X.SX32 R27, R9, R4.reuse, 0x1, P2 ;  /* 0x00000004091b7211 */ /* 0x080fe200010f0eff */
[----:B------:R2:W-:Y:S01]  /*4840*/  STL.64 [R1+0x3f8], R24 ;  /* 0x0003f81801007387 */ /* 0x0005e20000100a00 */
[----:B------:R-:W-:-:S02]  /*4850*/  LEA.HI.X.SX32 R29, R13, R4, 0x1, P1 ;  /* 0x000000040d1d7211 */ /* 0x000fc400008f0eff */
[----:B------:R-:W-:Y:S01]  /*4860*/  LEA R10, P0, R19, R2, 0x1 ;  /* 0x00000002130a7211 */ /* 0x000fe200078008ff */
[----:B------:R3:W-:Y:S01]  /*4870*/  STL.64 [R1+0x3e8], R26 ;  /* 0x0003e81a01007387 */ /* 0x0007e20000100a00 */
[----:B------:R-:W-:Y:S02]  /*4880*/  LEA R15, R5, R7, 0x4 ;  /* 0x00000007050f7211 */ /* 0x000fe400078e20ff */
[----:B------:R-:W-:Y:S01]  /*4890*/  LEA.HI.X.SX32 R11, R19, R4, 0x1, P0 ;  /* 0x00000004130b7211 */ /* 0x000fe200000f0eff */
[----:B------:R4:W-:Y:S01]  /*48a0*/  STL.64 [R1+0x3f0], R28 ;  /* 0x0003f01c01007387 */ /* 0x0009e20000100a00 */
[----:B0-----:R-:W-:Y:S01]  /*48b0*/  LEA R12, P0, R21, R2, 0x1 ;  /* 0x00000002150c7211 */ /* 0x001fe200078008ff */
[----:B------:R-:W-:Y:S01]  /*48c0*/  IMAD R17, R5, 0x10, R15 ;  /* 0x0000001005117824 */ /* 0x000fe200078e020f */
[C---:B--2---:R-:W-:Y:S01]  /*48d0*/  LEA R25, R16.reuse, R23, 0x1 ;  /* 0x0000001710197211 */ /* 0x044fe200078e08ff */
[----:B------:R0:W-:Y:S01]  /*48e0*/  STL.64 [R1+0x3e0], R10 ;  /* 0x0003e00a01007387 */ /* 0x0001e20000100a00 */
[----:B------:R-:W-:Y:S01]  /*48f0*/  LEA.HI.X.SX32 R13, R21, R4, 0x1, P0 ;  /* 0x00000004150d7211 */ /* 0x000fe200000f0eff */
[----:B------:R-:W-:Y:S01]  /*4900*/  IMAD R9, R5, 0x10, R17 ;  /* 0x0000001005097824 */ /* 0x000fe200078e0211 */
[----:B------:R-:W-:Y:S01]  /*4910*/  LEA R36, P0, R23, R2, 0x1 ;  /* 0x0000000217247211 */ /* 0x000fe200078008ff */
[----:B---3--:R-:W-:-:S02]  /*4920*/  IMAD R27, R16, 0x2, R25 ;  /* 0x00000002101b7824 */ /* 0x008fc400078e0219 */
[----:B------:R2:W-:Y:S01]  /*4930*/  STL.64 [R1+0x3d8], R12 ;  /* 0x0003d80c01007387 */ /* 0x0005e20000100a00 */
[C---:B----4-:R-:W-:Y:S02]  /*4940*/  LEA R28, P1, R3.reuse, R2, 0x1 ;  /* 0x00000002031c7211 */ /* 0x050fe400078208ff */
[C---:B------:R-:W-:Y:S02]  /*4950*/  LEA R19, R16.reuse, R27, 0x1 ;  /* 0x0000001b10137211 */ /* 0x040fe400078e08ff */
[----:B------:R-:W-:Y:S01]  /*4960*/  LEA.HI.X.SX32 R29, R3, R4, 0x1, P1 ;  /* 0x00000004031d7211 */ /* 0x000fe200008f0eff */
[----:B0-----:R-:W-:Y:S01]  /*4970*/  IMAD R11, R5, 0x10, R9 ;  /* 0x00000010050b7824 */ /* 0x001fe200078e0209 */
[-C--:B------:R-:W-:Y:S01]  /*4980*/  LEA R34, P1, R25, R2.reuse, 0x1 ;  /* 0x0000000219227211 */ /* 0x080fe200078208ff */
[----:B------:R-:W-:Y:S01]  /*4990*/  IMAD R21, R16, 0x2, R19 ;  /* 0x0000000210157824 */ /* 0x000fe200078e0213 */
[----:B------:R-:W-:Y:S01]  /*49a0*/  LEA R32, P2, R27, R2, 0x1 ;  /* 0x000000021b207211 */ /* 0x000fe200078408ff */
[----:B------:R0:W-:Y:S01]  /*49b0*/  STL.64 [R1+0x3d0], R28 ;  /* 0x0003d01c01007387 */ /* 0x0001e20000100a00 */
[----:B------:R-:W-:-:S02]  /*49c0*/  LEA.HI.X.SX32 R37, R23, R4, 0x1, P0 ;  /* 0x0000000417257211 */ /* 0x000fc400000f0eff */
[-C--:B------:R-:W-:Y:S02]  /*49d0*/  LEA.HI.X.SX32 R35, R25, R4.reuse, 0x1, P1 ;  /* 0x0000000419237211 */ /* 0x080fe400008f0eff */
[----:B------:R-:W-:Y:S01]  /*49e0*/  LEA.HI.X.SX32 R33, R27, R4, 0x1, P2 ;  /* 0x000000041b217211 */ /* 0x000fe200010f0eff */
[----:B------:R3:W-:Y:S01]  /*49f0*/  STL.64 [R1+0x3c8], R36 ;  /* 0x0003c82401007387 */ /* 0x0007e20000100a00 */
[----:B--2---:R-:W-:-:S03]  /*4a00*/  LEA R13, R5, R11, 0x4 ;  /* 0x0000000b050d7211 */ /* 0x004fc600078e20ff */
[----:B------:R2:W-:Y:S01]  /*4a10*/  STL.64 [R1+0x3c0], R34 ;  /* 0x0003c02201007387 */ /* 0x0005e20000100a00 */
[----:B0-----:R-:W-:-:S03]  /*4a20*/  IMAD R29, R16, 0x2, R21 ;  /* 0x00000002101d7824 */ /* 0x001fc600078e0215 */
[----:B------:R0:W-:Y:S01]  /*4a30*/  STL.64 [R1+0x3b8], R32 ;  /* 0x0003b82001007387 */ /* 0x0001e20000100a00 */
[----:B------:R-:W-:Y:S01]  /*4a40*/  IMAD R3, R5, 0x10, R13 ;  /* 0x0000001005037824 */ /* 0x000fe200078e020d */
[----:B------:R-:W-:Y:S02]  /*4a50*/  LEA R31, R16, R29, 0x1 ;  /* 0x0000001d101f7211 */ /* 0x000fe400078e08ff */
[----:B---3--:R-:W-:-:S03]  /*4a60*/  LEA R36, P0, R19, R2, 0x1 ;  /* 0x0000000213247211 */ /* 0x008fc600078008ff */
[C---:B------:R-:W-:Y:S01]  /*4a70*/  IMAD R23, R16.reuse, 0x2, R31 ;  /* 0x0000000210177824 */ /* 0x040fe200078e021f */
[----:B------:R-:W-:Y:S02]  /*4a80*/  LEA.HI.X.SX32 R37, R19, R4, 0x1, P0 ;  /* 0x0000000413257211 */ /* 0x000fe400000f0eff */
[-C--:B--2---:R-:W-:Y:S01]  /*4a90*/  LEA R34, P1, R21, R2.reuse, 0x1 ;  /* 0x0000000215227211 */ /* 0x084fe200078208ff */
[C---:B------:R-:W-:Y:S01]  /*4aa0*/  IMAD R25, R16.reuse, 0x2, R23 ;  /* 0x0000000210197824 */ /* 0x040fe200078e0217 */
[----:B0-----:R-:W-:Y:S01]  /*4ab0*/  LEA R32, P2, R29, R2, 0x1 ;  /* 0x000000021d207211 */ /* 0x001fe200078408ff */
[----:B------:R-:W-:Y:S01]  /*4ac0*/  STL.64 [R1+0x3b0], R36 ;  /* 0x0003b02401007387 */ /* 0x000fe20000100a00 */
[-C--:B------:R-:W-:Y:S02]  /*4ad0*/  LEA.HI.X.SX32 R35, R21, R4.reuse, 0x1, P1 ;  /* 0x0000000415237211 */ /* 0x080fe400008f0eff */
[----:B------:R-:W-:Y:S02]  /*4ae0*/  LEA.HI.X.SX32 R33, R29, R4, 0x1, P2 ;  /* 0x000000041d217211 */ /* 0x000fe400010f0eff */
[----:B------:R-:W-:-:S02]  /*4af0*/  LEA R19, R16, R25, 0x1 ;  /* 0x0000001910137211 */ /* 0x000fc400078e08ff */
[-C--:B------:R-:W-:Y:S01]  /*4b00*/  LEA R28, P1, R23, R2.reuse, 0x1 ;  /* 0x00000002171c7211 */ /* 0x080fe200078208ff */
[----:B------:R0:W-:Y:S01]  /*4b10*/  STL.64 [R1+0x3a0], R32 ;  /* 0x0003a02001007387 */ /* 0x0001e20000100a00 */
[-C--:B------:R-:W-:Y:S02]  /*4b20*/  LEA R26, P2, R25, R2.reuse, 0x1 ;  /* 0x00000002191a7211 */ /* 0x080fe400078408ff */
[----:B------:R-:W-:Y:S01]  /*4b30*/  LEA R20, P3, R19, R2, 0x1 ;  /* 0x0000000213147211 */ /* 0x000fe200078608ff */
[----:B------:R-:W-:Y:S01]  /*4b40*/  STL.64 [R1+0x3a8], R34 ;  /* 0x0003a82201007387 */ /* 0x000fe20000100a00 */
[-C--:B------:R-:W-:Y:S02]  /*4b50*/  LEA.HI.X.SX32 R29, R23, R4.reuse, 0x1, P1 ;  /* 0x00000004171d7211 */ /* 0x080fe400008f0eff */
[-C--:B------:R-:W-:Y:S02]  /*4b60*/  LEA.HI.X.SX32 R27, R25, R4.reuse, 0x1, P2 ;  /* 0x00000004191b7211 */ /* 0x080fe400010f0eff */
[----:B------:R-:W-:-:S02]  /*4b70*/  LEA.HI.X.SX32 R21, R19, R4, 0x1, P3 ;  /* 0x0000000413157211 */ /* 0x000fc400018f0eff */
[----:B------:R-:W-:Y:S02]  /*4b80*/  LEA R22, P1, R15, R6, 0x1 ;  /* 0x000000060f167211 */ /* 0x000fe400078208ff */
[----:B0-----:R-:W-:Y:S02]  /*4b90*/  LEA R32, P0, R31, R2, 0x1 ;  /* 0x000000021f207211 */ /* 0x001fe400078008ff */
[----:B------:R-:W-:Y:S02]  /*4ba0*/  LEA.HI.X.SX32 R23, R15, R0, 0x1, P1 ;  /* 0x000000000f177211 */ /* 0x000fe400008f0eff */
[----:B------:R-:W-:Y:S01]  /*4bb0*/  LEA.HI.X.SX32 R33, R31, R4, 0x1, P0 ;  /* 0x000000041f217211 */ /* 0x000fe200000f0eff */
[----:B------:R-:W-:Y:S01]  /*4bc0*/  IMAD R4, R5, 0x10, R3 ;  /* 0x0000001005047824 */ /* 0x000fe200078e0203 */
[-C--:B------:R-:W-:Y:S02]  /*4bd0*/  LEA R24, P0, R7, R6.reuse, 0x1 ;  /* 0x0000000607187211 */ /* 0x080fe400078008ff */
[----:B------:R-:W-:Y:S01]  /*4be0*/  LEA R18, P1, R11, R6, 0x1 ;  /* 0x000000060b127211 */ /* 0x000fe200078208ff */
[----:B------:R-:W-:Y:S01]  /*4bf0*/  STL.64 [R1+0x398], R32 ;  /* 0x0003982001007387 */ /* 0x000fe20000100a00 */
[-C--:B------:R-:W-:Y:S01]  /*4c00*/  LEA.HI.X.SX32 R25, R7, R0.reuse, 0x1, P0 ;  /* 0x0000000007197211 */ /* 0x080fe200000f0eff */
[----:B------:R-:W-:Y:S01]  /*4c10*/  IMAD R10, R5, 0x10, R4 ;  /* 0x00000010050a7824 */ /* 0x000fe200078e0204 */
[----:B------:R-:W-:Y:S01]  /*4c20*/  LEA.HI.X.SX32 R19, R11, R0, 0x1, P1 ;  /* 0x000000000b137211 */ /* 0x000fe200008f0eff */
[----:B------:R-:W-:Y:S01]  /*4c30*/  STL.64 [R1+0x390], R28 ;  /* 0x0003901c01007387 */ /* 0x000fe20000100a00 */
[----:B------:R-:W-:-:S02]  /*4c40*/  LEA R16, P1, R4, R6, 0x1 ;  /* 0x0000000604107211 */ /* 0x000fc400078208ff */
[C---:B------:R-:W-:Y:S01]  /*4c50*/  LEA R7, R5.reuse, R10, 0x4 ;  /* 0x0000000a05077211 */ /* 0x040fe200078e20ff */
[----:B------:R-:W-:Y:S04]  /*4c60*/  STL.64 [R1+0x388], R26 ;  /* 0x0003881a01007387 */ /* 0x000fe80000100a00 */
[----:B------:R0:W-:Y:S01]  /*4c70*/  STL.64 [R1+0x380], R20 ;  /* 0x0003801401007387 */ /* 0x0001e20000100a00 */
[----:B------:R-:W-:-:S03]  /*4c80*/  IMAD R8, R5, 0x10, R7 ;  /* 0x0000001005087824 */ /* 0x000fc600078e0207 */
[----:B------:R-:W-:Y:S01]  /*4c90*/  STL.64 [R1+0x378], R24 ;  /* 0x0003781801007387 */ /* 0x000fe20000100a00 */
[----:B0-----:R-:W-:-:S04]  /*4ca0*/  LEA R20, P2, R17, R6, 0x1 ;  /* 0x0000000611147211 */ /* 0x001fc800078408ff */
[----:B------:R-:W-:Y:S02]  /*4cb0*/  LEA.HI.X.SX32 R21, R17, R0, 0x1, P2 ;  /* 0x0000000011157211 */ /* 0x000fe400010f0eff */
[C---:B------:R-:W-:Y:S02]  /*4cc0*/  LEA R14, P2, R13.reuse, R6, 0x1 ;  /* 0x000000060d0e7211 */ /* 0x040fe400078408ff */
[-C--:B------:R-:W-:Y:S01]  /*4cd0*/  LEA.HI.X.SX32 R17, R4, R0.reuse, 0x1, P1 ;  /* 0x0000000004117211 */ /* 0x080fe200008f0eff */
[----:B------:R0:W-:Y:S01]  /*4ce0*/  STL.64 [R1+0x368], R20 ;  /* 0x0003681401007387 */ /* 0x0001e20000100a00 */
[----:B------:R-:W-:-:S03]  /*4cf0*/  LEA.HI.X.SX32 R15, R13, R0, 0x1, P2 ;  /* 0x000000000d0f7211 */ /* 0x000fc600010f0eff */
[----:B------:R-:W-:Y:S01]  /*4d00*/  STL.64 [R1+0x370], R22 ;  /* 0x0003701601007387 */ /* 0x000fe20000100a00 */
[----:B0-----:R-:W-:-:S04]  /*4d10*/  LEA R20, P0, R9, R6, 0x1 ;  /* 0x0000000609147211 */ /* 0x001fc800078008ff */
[----:B------:R-:W-:Y:S01]  /*4d20*/  LEA.HI.X.SX32 R21, R9, R0, 0x1, P0 ;  /* 0x0000000009157211 */ /* 0x000fe200000f0eff */
[----:B------:R-:W-:-:S04]  /*4d30*/  IMAD R9, R5, 0x10, R8 ;  /* 0x0000001005097824 */ /* 0x000fc800078e0208 */
[----:B------:R-:W-:Y:S01]  /*4d40*/  STL.64 [R1+0x360], R20 ;  /* 0x0003601401007387 */ /* 0x000fe20000100a00 */
[----:B------:R-:W-:-:S03]  /*4d50*/  LEA R2, R5, R9, 0x4 ;  /* 0x0000000905027211 */ /* 0x000fc600078e20ff */
[----:B------:R0:W-:Y:S04]  /*4d60*/  STL.64 [R1+0x358], R18 ;  /* 0x0003581201007387 */ /* 0x0001e80000100a00 */
[----:B------:R2:W-:Y:S01]  /*4d70*/  STL.64 [R1+0x350], R14 ;  /* 0x0003500e01007387 */ /* 0x0005e20000100a00 */
[CC--:B0-----:R-:W-:Y:S02]  /*4d80*/  LEA R18, P0, R3.reuse, R6.reuse, 0x1 ;  /* 0x0000000603127211 */ /* 0x0c1fe400078008ff */
[C---:B--2---:R-:W-:Y:S02]  /*4d90*/  LEA R14, P2, R10.reuse, R6, 0x1 ;  /* 0x000000060a0e7211 */ /* 0x044fe400078408ff */
[-C--:B------:R-:W-:Y:S01]  /*4da0*/  LEA.HI.X.SX32 R19, R3, R0.reuse, 0x1, P0 ;  /* 0x0000000003137211 */ /* 0x080fe200000f0eff */
[----:B------:R-:W-:Y:S01]  /*4db0*/  IMAD R3, R5, 0x10, R2 ;  /* 0x0000001005037824 */ /* 0x000fe200078e0202 */
[----:B------:R-:W-:-:S02]  /*4dc0*/  LEA.HI.X.SX32 R15, R10, R0, 0x1, P2 ;  /* 0x000000000a0f7211 */ /* 0x000fc400010f0eff */
[----:B------:R-:W-:Y:S01]  /*4dd0*/  LEA R12, P2, R9, R6, 0x1 ;  /* 0x00000006090c7211 */ /* 0x000fe200078408ff */
[----:B------:R-:W-:Y:S01]  /*4de0*/  STL.64 [R1+0x348], R18 ;  /* 0x0003481201007387 */ /* 0x000fe20000100a00 */
[----:B------:R-:W-:Y:S02]  /*4df0*/  IMAD R4, R5, 0x10, R3 ;  /* 0x0000001005047824 */ /* 0x000fe400078e0203 */
[----:B------:R-:W-:Y:S01]  /*4e00*/  LEA.HI.X.SX32 R13, R9, R0, 0x1, P2 ;  /* 0x00000000090d7211 */ /* 0x000fe200010f0eff */
[----:B------:R0:W-:Y:S02]  /*4e10*/  STL.64 [R1+0x340], R16 ;  /* 0x0003401001007387 */ /* 0x0001e40000100a00 */
[----:B------:R-:W-:Y:S02]  /*4e20*/  LEA R5, R5, R4, 0x4 ;  /* 0x0000000405057211 */ /* 0x000fe400078e20ff */
[----:B------:R2:W-:Y:S02]  /*4e30*/  STL.64 [R1+0x338], R14 ;  /* 0x0003380e01007387 */ /* 0x0005e40000100a00 */
[----:B------:R-:W-:-:S04]  /*4e40*/  LEA R10, P3, R5, R6, 0x1 ;  /* 0x00000006050a7211 */ /* 0x000fc800078608ff */
[----:B------:R-:W-:Y:S02]  /*4e50*/  LEA.HI.X.SX32 R11, R5, R0, 0x1, P3 ;  /* 0x00000000050b7211 */ /* 0x000fe400018f0eff */
[CC--:B0-----:R-:W-:Y:S02]  /*4e60*/  LEA R16, P0, R7.reuse, R6.reuse, 0x1 ;  /* 0x0000000607107211 */ /* 0x0c1fe400078008ff */
[C---:B--2---:R-:W-:Y:S02]  /*4e70*/  LEA R14, P1, R8.reuse, R6, 0x1 ;  /* 0x00000006080e7211 */ /* 0x044fe400078208ff */
[-C--:B------:R-:W-:Y:S02]  /*4e80*/  LEA.HI.X.SX32 R17, R7, R0.reuse, 0x1, P0 ;  /* 0x0000000007117211 */ /* 0x080fe400000f0eff */
[----:B------:R-:W-:-:S03]  /*4e90*/  LEA.HI.X.SX32 R15, R8, R0, 0x1, P1 ;  /* 0x00000000080f7211 */ /* 0x000fc600008f0eff */
[----:B------:R0:W-:Y:S04]  /*4ea0*/  STL.64 [R1+0x330], R16 ;  /* 0x0003301001007387 */ /* 0x0001e80000100a00 */
[----:B------:R2:W-:Y:S04]  /*4eb0*/  STL.64 [R1+0x328], R14 ;  /* 0x0003280e01007387 */ /* 0x0005e80000100a00 */
[----:B------:R3:W-:Y:S01]  /*4ec0*/  STL.64 [R1+0x320], R12 ;  /* 0x0003200c01007387 */ /* 0x0007e20000100a00 */
[-C--:B0-----:R-:W-:Y:S02]  /*4ed0*/  LEA R16, P0, R2, R6.reuse, 0x1 ;  /* 0x0000000602107211 */ /* 0x081fe400078008ff */
[----:B--2---:R-:W-:-:S02]  /*4ee0*/  LEA R14, P1, R3, R6, 0x1 ;  /* 0x00000006030e7211 */ /* 0x004fc400078208ff */
[----:B------:R-:W-:Y:S02]  /*4ef0*/  LEA.HI.X.SX32 R17, R2, R0, 0x1, P0 ;  /* 0x0000000002117211 */ /* 0x000fe400000f0eff */
[C---:B---3--:R-:W-:Y:S02]  /*4f00*/  LEA R12, P2, R4.reuse, R6, 0x1 ;  /* 0x00000006040c7211 */ /* 0x048fe400078408ff */
[-C--:B------:R-:W-:Y:S01]  /*4f10*/  LEA.HI.X.SX32 R15, R3, R0.reuse, 0x1, P1 ;  /* 0x00000000030f7211 */ /* 0x080fe200008f0eff */
[----:B------:R0:W-:Y:S01]  /*4f20*/  STL.64 [R1+0x318], R16 ;  /* 0x0003181001007387 */ /* 0x0001e20000100a00 */
[----:B------:R-:W-:Y:S01]  /*4f30*/  LEA.HI.X.SX32 R13, R4, R0, 0x1, P2 ;  /* 0x00000000040d7211 */ /* 0x000fe200010f0eff */
[----:B------:R-:W-:Y:S01]  /*4f40*/  IMAD.MOV.U32 R0, RZ, RZ, 0x3f800000 ;  /* 0x3f800000ff007424 */ /* 0x000fe200078e00ff */
[----:B------:R-:W-:Y:S01]  /*4f50*/  MOV R2, RZ ;  /* 0x000000ff00027202 */ /* 0x000fe20000000f00 */
[----:B------:R0:W-:Y:S04]  /*4f60*/  STL.64 [R1+0x310], R14 ;  /* 0x0003100e01007387 */ /* 0x0001e80000100a00 */
[----:B------:R0:W-:Y:S04]  /*4f70*/  STL.64 [R1+0x308], R12 ;  /* 0x0003080c01007387 */ /* 0x0001e80000100a00 */
[----:B------:R0:W-:Y:S04]  /*4f80*/  STL.64 [R1+0x300], R10 ;  /* 0x0003000a01007387 */ /* 0x0001e80000100a00 */
[----:B------:R0:W-:Y:S04]  /*4f90*/  STL [R1+0x2f8], R0 ;  /* 0x0002f80001007387 */ /* 0x0001e80000100800 */
[----:B------:R0:W-:Y:S04]  /*4fa0*/  STL [R1+0x114], RZ ;  /* 0x000114ff01007387 */ /* 0x0001e80000100800 */
[----:B------:R0:W-:Y:S04]  /*4fb0*/  STL [R1+0x1b0], RZ ;  /* 0x0001b0ff01007387 */ /* 0x0001e80000100800 */
        /* <DEDUP_REMOVED lines=127> */
[----:B-1----:R0:W-:Y:S02]  /*57b0*/  STL [R1+0x2bc], RZ ;  /* 0x0002bcff01007387 */ /* 0x0021e40000100800 */
.L_x_1:
[----:B------:R-:W2:Y:S04]  /*57c0*/  LDL.64 R4, [R1+0x3f8] ;  /* 0x0003f80001047983 */ /* 0x000ea80000100a00 */
[----:B0-----:R-:W2:Y:S04]  /*57d0*/  LDL R0, [R1+0x114] ;  /* 0x0001140001007983 */ /* 0x001ea80000100800 */
[----:B-1----:R-:W3:Y:S04]  /*57e0*/  LDL.64 R18, [R1+0x3f0] ;  /* 0x0003f00001127983 */ /* 0x002ee80000100a00 */
[----:B------:R-:W4:Y:S04]  /*57f0*/  LDL.64 R6, [R1+0x3e8] ;  /* 0x0003e80001067983 */ /* 0x000f280000100a00 */
[----:B------:R-:W5:Y:S04]  /*5800*/  LDL.64 R8, [R1+0x3d8] ;  /* 0x0003d80001087983 */ /* 0x000f680000100a00 */
[----:B------:R-:W3:Y:S04]  /*5810*/  LDL.64 R10, [R1+0x3d0] ;  /* 0x0003d000010a7983 */ /* 0x000ee80000100a00 */
        /* <DEDUP_REMOVED lines=11> */
[----:B------:R-:W3:Y:S04]  /*58d0*/  LDL R47, [R1+0x118] ;  /* 0x00011800012f7983 */ /* 0x000ee80000100800 */
[----:B------:R-:W3:Y:S04]  /*58e0*/  LDL.64 R58, [R1+0x360] ;  /* 0x00036000013a7983 */ /* 0x000ee80000100a00 */
[----:B------:R-:W3:Y:S04]  /*58f0*/  LDL.64 R56, [R1+0x358] ;  /* 0x0003580001387983 */ /* 0x000ee80000100a00 */
[----:B------:R-:W3:Y:S01]  /*5900*/  LDL.64 R60, [R1+0x368] ;  /* 0x00036800013c7983 */ /* 0x000ee20000100a00 */
[----:B--2---:R-:W-:-:S05]  /*5910*/  IMAD.WIDE R4, R0, 0x2, R4 ;  /* 0x0000000200047825 */ /* 0x004fca00078e0204 */
[----:B------:R3:W2:Y:S01]  /*5920*/  LDG.E.U16 R23, desc[UR8][R4.64] ;  /* 0x0000000804177981 */ /* 0x0006a2000c1e1500 */
[----:B----4-:R-:W-:-:S04]  /*5930*/  IMAD.WIDE R6, R0, 0x2, R6 ;  /* 0x0000000200067825 */ /* 0x010fc800078e0206 */
[C---:B-----5:R-:W-:Y:S01]  /*5940*/  IMAD.WIDE R8, R0.reuse, 0x2, R8 ;  /* 0x0000000200087825 */ /* 0x060fe200078e0208 */
[----:B------:R0:W4:Y:S03]  /*5950*/  LDG.E.U16 R21, desc[UR8][R6.64] ;  /* 0x0000000806157981 */ /* 0x000126000c1e1500 */
[C---:B---3--:R-:W-:Y:S01]  /*5960*/  IMAD.WIDE R4, R0.reuse, 0x2, R18 ;  /* 0x0000000200047825 */ /* 0x048fe200078e0212 */
[----:B------:R-:W3:Y:S03]  /*5970*/  LDG.E.U16 R20, desc[UR8][R8.64] ;  /* 0x0000000808147981 */ /* 0x000ee6000c1e1500 */
[C---:B------:R-:W-:Y:S01]  /*5980*/  IMAD.WIDE R10, R0.reuse, 0x2, R10 ;  /* 0x00000002000a7825 */ /* 0x040fe200078e020a */
[----:B------:R1:W5:Y:S03]  /*5990*/  LDG.E.U16 R22, desc[UR8][R4.64] ;  /* 0x0000000804167981 */ /* 0x000366000c1e1500 */
[C---:B------:R-:W-:Y:S01]  /*59a0*/  IMAD.WIDE R12, R0.reuse, 0x2, R12 ;  /* 0x00000002000c7825 */ /* 0x040fe200078e020c */
[----:B------:R1:W4:Y:S03]  /*59b0*/  LDG.E.U16 R19, desc[UR8][R10.64] ;  /* 0x000000080a137981 */ /* 0x000326000c1e1500 */
[C---:B0-----:R-:W-:Y:S01]  /*59c0*/  IMAD.WIDE R6, R0.reuse, 0x2, R36 ;  /* 0x0000000200067825 */ /* 0x041fe200078e0224 */
[----:B------:R0:W4:Y:S03]  /*59d0*/  LDG.E.U16 R18, desc[UR8][R12.64] ;  /* 0x000000080c127981 */ /* 0x000126000c1e1500 */
[----:B-1----:R-:W-:-:S04]  /*59e0*/  IMAD.WIDE R4, R0, 0x2, R38 ;  /* 0x0000000200047825 */ /* 0x002fc800078e0226 */
[----:B------:R-:W-:-:S04]  /*59f0*/  IMAD.WIDE R8, R0, 0x2, R34 ;  /* 0x0000000200087825 */ /* 0x000fc800078e0222 */
[C---:B------:R-:W-:Y:S02]  /*5a00*/  IMAD.WIDE R10, R0.reuse, 0x2, R16 ;  /* 0x00000002000a7825 */ /* 0x040fe400078e0210 */
[----:B------:R1:W4:Y:S02]  /*5a10*/  LDG.E.U16 R17, desc[UR8][R4.64] ;  /* 0x0000000804117981 */ /* 0x000324000c1e1500 */
[C---:B0-----:R-:W-:Y:S02]  /*5a20*/  IMAD.WIDE R12, R0.reuse, 0x2, R14 ;  /* 0x00000002000c7825 */ /* 0x041fe400078e020e */
[----:B------:R0:W5:Y:S04]  /*5a30*/  LDG.E.U16 R16, desc[UR8][R6.64] ;  /* 0x0000000806107981 */ /* 0x000168000c1e1500 */
[----:B------:R0:W5:Y:S01]  /*5a40*/  LDG.E.U16 R15, desc[UR8][R8.64] ;  /* 0x00000008080f7981 */ /* 0x000162000c1e1500 */
[----:B-1----:R-:W-:-:S03]  /*5a50*/  IMAD.WIDE R4, R0, 0x2, R32 ;  /* 0x0000000200047825 */ /* 0x002fc600078e0220 */
[----:B------:R1:W5:Y:S01]  /*5a60*/  LDG.E.U16 R3, desc[UR8][R10.64] ;  /* 0x000000080a037981 */ /* 0x000362000c1e1500 */
[----:B0-----:R-:W-:-:S03]  /*5a70*/  IMAD.WIDE R6, R0, 0x2, R30 ;  /* 0x0000000200067825 */ /* 0x001fc600078e021e */
[----:B------:R0:W5:Y:S01]  /*5a80*/  LDG.E.U16 R14, desc[UR8][R12.64] ;  /* 0x000000080c0e7981 */ /* 0x000162000c1e1500 */
[----:B------:R-:W-:-:S03]  /*5a90*/  IMAD.WIDE R8, R0, 0x2, R28 ;  /* 0x0000000200087825 */ /* 0x000fc600078e021c */
[----:B------:R-:W5:Y:S01]  /*5aa0*/  LDG.E.U16 R5, desc[UR8][R4.64] ;  /* 0x0000000804057981 */ /* 0x000f62000c1e1500 */
[----:B-1----:R-:W-:-:S03]  /*5ab0*/  IMAD.WIDE R10, R0, 0x2, R26 ;  /* 0x00000002000a7825 */ /* 0x002fc600078e021a */
[----:B------:R1:W5:Y:S01]  /*5ac0*/  LDG.E.U16 R6, desc[UR8][R6.64] ;  /* 0x0000000806067981 */ /* 0x000362000c1e1500 */
[----:B0-----:R-:W-:-:S03]  /*5ad0*/  IMAD.WIDE R12, R0, 0x2, R24 ;  /* 0x00000002000c7825 */ /* 0x001fc600078e0218 */
[----:B------:R0:W5:Y:S04]  /*5ae0*/  LDG.E.U16 R8, desc[UR8][R8.64] ;  /* 0x0000000808087981 */ /* 0x000168000c1e1500 */
[----:B------:R-:W5:Y:S04]  /*5af0*/  LDG.E.U16 R10, desc[UR8][R10.64] ;  /* 0x000000080a0a7981 */ /* 0x000f68000c1e1500 */
[----:B------:R-:W5:Y:S01]  /*5b00*/  LDG.E.U16 R12, desc[UR8][R12.64] ;  /* 0x000000080c0c7981 */ /* 0x000f62000c1e1500 */
[----:B-1----:R-:W1:Y:S01]  /*5b10*/  S2R R7, SR_TID.X ;  /* 0x0000000000077919 */ /* 0x002e620000002100 */
[----:B------:R-:W0:Y:S01]  /*5b20*/  S2R R24, SR_TID.X ;  /* 0x0000000000187919 */ /* 0x000e220000002100 */
[----:B-1----:R-:W-:-:S02]  /*5b30*/  LOP3.LUT R4, R7, 0xff, RZ, 0xc0, !PT ;  /* 0x000000ff07047812 */ /* 0x002fc400078ec0ff */
[----:B------:R-:W-:Y:S02]  /*5b40*/  SHF.R.S32.HI R0, RZ, 0x8, R7 ;  /* 0x00000008ff007819 */ /* 0x000fe40000011407 */
[----:B0-----:R-:W-:Y:S01]  /*5b50*/  LOP3.LUT R46, R24, 0x7, RZ, 0xc0, !PT ;  /* 0x00000007182e7812 */ /* 0x001fe200078ec0ff */
[----:B------:R-:W-:Y:S01]  /*5b60*/  IMAD.SHL.U32 R4, R4, 0x2, RZ ;  /* 0x0000000204047824 */ /* 0x000fe200078e00ff */
[----:B------:R-:W-:Y:S02]  /*5b70*/  SGXT R0, R0, 0x1 ;  /* 0x000000010000781a */ /* 0x000fe40000000200 */
[----:B------:R-:W-:Y:S01]  /*5b80*/  SHF.L.U32 R7, R7, 0x1, RZ ;  /* 0x0000000107077819 */ /* 0x000fe200000006ff */
[----:B------:R-:W-:Y:S01]  /*5b90*/  IMAD R9, R46, 0x210, RZ ;  /* 0x000002102e097824 */ /* 0x000fe200078e02ff */
[----:B------:R-:W-:Y:S01]  /*5ba0*/  LOP3.LUT R4, R4, 0x210, R0, 0x78, !PT ;  /* 0x0000021004047812 */ /* 0x000fe200078e7800 */
[----:B------:R-:W-:Y:S03]  /*5bb0*/  BAR.SYNC.DEFER_BLOCKING 0x0 ;  /* 0x0000000000007b1d */ /* 0x000fe60000010000 */
[----:B------:R-:W-:-:S02]  /*5bc0*/  LOP3.LUT R0, R9, 0x30, R7, 0x78, !PT ;  /* 0x0000003009007812 */ /* 0x000fc400078e7807 */
[C---:B------:R-:W-:Y:S01]  /*5bd0*/  LOP3.LUT R7, R4.reuse, 0x20, RZ, 0x3c, !PT ;  /* 0x0000002004077812 */ /* 0x040fe200078e3cff */
[----:B--2---:R-:W-:Y:S04]  /*5be0*/  STS.U16 [R4+UR6+0x20000], R23 ;  /* 0x0200001704007988 */ /* 0x004fe80008000406 */
[----:B---3--:R-:W-:Y:S04]  /*5bf0*/  STS.U16 [R4+UR6+0x21000], R20 ;  /* 0x0210001404007988 */ /* 0x008fe80008000406 */
[----:B----4-:R-:W-:Y:S04]  /*5c00*/  STS.U16 [R4+UR6+0x22000], R17 ;  /* 0x0220001104007988 */ /* 0x010fe80008000406 */
[----:B-----5:R0:W-:Y:S04]  /*5c10*/  STS.U16 [R4+UR6+0x23000], R3 ;  /* 0x0230000304007988 */ /* 0x0201e80008000406 */
[----:B------:R-:W-:Y:S01]  /*5c20*/  STS.U16 [R7+UR6+0x20400], R22 ;  /* 0x0204001607007988 */ /* 0x000fe20008000406 */
[----:B0-----:R-:W-:-:S02]  /*5c30*/  LOP3.LUT R3, R4, 0x40, RZ, 0x3c, !PT ;  /* 0x0000004004037812 */ /* 0x001fc400078e3cff */
[----:B------:R-:W-:Y:S01]  /*5c40*/  LOP3.LUT R4, R4, 0x60, RZ, 0x3c, !PT ;  /* 0x0000006004047812 */ /* 0x000fe200078e3cff */
[----:B------:R-:W-:Y:S04]  /*5c50*/  STS.U16 [R7+UR6+0x21400], R19 ;  /* 0x0214001307007988 */ /* 0x000fe80008000406 */
[----:B------:R-:W-:Y:S04]  /*5c60*/  STS.U16 [R7+UR6+0x22400], R16 ;  /* 0x0224001007007988 */ /* 0x000fe80008000406 */
[----:B------:R-:W-:Y:S04]  /*5c70*/  STS.U16 [R7+UR6+0x23400], R14 ;  /* 0x0234000e07007988 */ /* 0x000fe80008000406 */
[----:B------:R-:W-:Y:S04]  /*5c80*/  STS.U16 [R3+UR6+0x20800], R21 ;  /* 0x0208001503007988 */ /* 0x000fe80008000406 */
[----:B------:R-:W-:Y:S04]  /*5c90*/  STS.U16 [R3+UR6+0x21800], R18 ;  /* 0x0218001203007988 */ /* 0x000fe80008000406 */
[----:B------:R-:W-:Y:S04]  /*5ca0*/  STS.U16 [R3+UR6+0x22800], R15 ;  /* 0x0228000f03007988 */ /* 0x000fe80008000406 */
[----:B------:R0:W-:Y:S04]  /*5cb0*/  STS.U16 [R3+UR6+0x23800], R5 ;  /* 0x0238000503007988 */ /* 0x0001e80008000406 */
[----:B------:R-:W-:Y:S04]  /*5cc0*/  STS.U16 [R4+UR6+0x20c00], R6 ;  /* 0x020c000604007988 */ /* 0x000fe80008000406 */
[----:B------:R-:W-:Y:S04]  /*5cd0*/  STS.U16 [R4+UR6+0x21c00], R8 ;  /* 0x021c000804007988 */ /* 0x000fe80008000406 */
[----:B------:R-:W-:Y:S04]  /*5ce0*/  STS.U16 [R4+UR6+0x22c00], R10 ;  /* 0x022c000a04007988 */ /* 0x000fe80008000406 */
[----:B------:R-:W-:Y:S01]  /*5cf0*/  STS.U16 [R4+UR6+0x23c00], R12 ;  /* 0x023c000c04007988 */ /* 0x000fe20008000406 */
[----:B------:R-:W-:Y:S06]  /*5d00*/  BAR.SYNC.DEFER_BLOCKING 0x0 ;  /* 0x0000000000007b1d */ /* 0x000fec0000010000 */
[----:B------:R-:W-:Y:S04]  /*5d10*/  LDSM.16.MT88.4 R12, [R47] ;  /* 0x000000002f0c783b */ /* 0x000fe80000004200 */
[----:B------:R-:W1:Y:S04]  /*5d20*/  LDSM.16.M88.4 R28, [R0+UR6+0x20000] ;  /* 0x02000006001c783b */ /* 0x000e680008000200 */
[----:B------:R-:W2:Y:S04]  /*5d30*/  LDSM.16.M88.4 R24, [R0+UR6+0x21000] ;  /* 0x021000060018783b */ /* 0x000ea80008000200 */
[----:B------:R-:W3:Y:S04]  /*5d40*/  LDSM.16.M88.4 R16, [R0+UR6+0x22000] ;  /* 0x022000060010783b */ /* 0x000ee80008000200 */
[----:B------:R-:W4:Y:S04]  /*5d50*/  LDSM.16.M88.4 R8, [R0+UR6+0x23000] ;  /* 0x023000060008783b */ /* 0x000f280008000200 */
[----:B------:R-:W5:Y:S01]  /*5d60*/  LDSM.16.MT88.4 R4, [R47+0x2000] ;  /* 0x002000002f04783b */ /* 0x000f620000004200 */
[----:B0-----:R-:W-:-:S03]  /*5d70*/  LOP3.LUT R3, R0, 0x40, RZ, 0x3c, !PT ;  /* 0x0000004000037812 */ /* 0x001fc600078e3cff */
[----:B------:R-:W-:Y:S04]  /*5d80*/  LDSM.16.MT88.4 R40, [R47+0x4000] ;  /* 0x004000002f28783b */ /* 0x000fe80000004200 */
[----:B------:R-:W-:Y:S04]  /*5d90*/  LDSM.16.M88.4 R48, [R3+UR6+0x22180] ;  /* 0x022180060330783b */ /* 0x000fe80008000200 */
[----:B------:R-:W-:Y:S01]  /*5da0*/  LDSM.16.MT88.4 R52, [R47+0x1e000] ;  /* 0x01e000002f34783b */ /* 0x000fe20000004200 */
[C---:B-1----:R-:W-:Y:S08]  /*5db0*/  HMMA.16816.F32.BF16 R36, R12.reuse, R28, RZ ;  /* 0x0000001c0c24723c */ /* 0x042ff000000418ff */
[C---:B--2---:R-:W-:Y:S08]  /*5dc0*/  HMMA.16816.F32.BF16 R32, R12.reuse, R24, RZ ;  /* 0x000000180c20723c */ /* 0x044ff000000418ff */
[C---:B---3--:R-:W-:Y:S08]  /*5dd0*/  HMMA.16816.F32.BF16 R20, R12.reuse, R16, RZ ;  /* 0x000000100c14723c */ /* 0x048ff000000418ff */
[----:B----4-:R-:W-:Y:S08]  /*5de0*/  HMMA.16816.F32.BF16 R12, R12, R8, RZ ;  /* 0x000000080c0c723c */ /* 0x010ff000000418ff */
[C---:B-----5:R-:W-:Y:S01]  /*5df0*/  HMMA.16816.F32.BF16 R28, R4.reuse, R30, R36 ;  /* 0x0000001e041c723c */ /* 0x060fe20000041824 */
[----:B------:R-:W0:Y:S07]  /*5e00*/  LDSM.16.M88.4 R36, [R3+UR6+0x20000] ;  /* 0x020000060324783b */ /* 0x000e2e0008000200 */
[C---:B------:R-:W-:Y:S01]  /*5e10*/  HMMA.16816.F32.BF16 R24, R4.reuse, R26, R32 ;  /* 0x0000001a0418723c */ /* 0x040fe20000041820 */
[----:B------:R-:W1:Y:S07]  /*5e20*/  LDSM.16.M88.4 R32, [R3+UR6+0x21000] ;  /* 0x021000060320783b */ /* 0x000e6e0008000200 */
[C---:B------:R-:W-:Y:S01]  /*5e30*/  HMMA.16816.F32.BF16 R20, R4.reuse, R18, R20 ;  /* 0x000000120414723c */ /* 0x040fe20000041814 */
[----:B------:R-:W2:Y:S07]  /*5e40*/  LDSM.16.M88.4 R16, [R3+UR6+0x22000] ;  /* 0x022000060310783b */ /* 0x000eae0008000200 */
[----:B------:R-:W-:Y:S01]  /*5e50*/  HMMA.16816.F32.BF16 R8, R4, R10, R12 ;  /* 0x0000000a0408723c */ /* 0x000fe2000004180c */
[----:B------:R-:W3:Y:S04]  /*5e60*/  LDSM.16.M88.4 R4, [R3+UR6+0x23000] ;  /* 0x023000060304783b */ /* 0x000ee80008000200 */
[----:B------:R-:W4:Y:S03]  /*5e70*/  LDSM.16.MT88.4 R12, [R47+0x6000] ;  /* 0x006000002f0c783b */ /* 0x000f260000004200 */
[C---:B0-----:R-:W-:Y:S08]  /*5e80*/  HMMA.16816.F32.BF16 R28, R40.reuse, R36, R28 ;  /* 0x00000024281c723c */ /* 0x041ff0000004181c */
[C---:B-1----:R-:W-:Y:S08]  /*5e90*/  HMMA.16816.F32.BF16 R24, R40.reuse, R32, R24 ;  /* 0x000000202818723c */ /* 0x042ff00000041818 */
[C---:B--2---:R-:W-:Y:S08]  /*5ea0*/  HMMA.16816.F32.BF16 R20, R40.reuse, R16, R20 ;  /* 0x000000102814723c */ /* 0x044ff00000041814 */
[----:B---3--:R-:W-:Y:S01]  /*5eb0*/  HMMA.16816.F32.BF16 R8, R40, R4, R8 ;  /* 0x000000042808723c */ /* 0x008fe20000041808 */
[----:B------:R-:W-:Y:S07]  /*5ec0*/  LDSM.16.MT88.4 R40, [R47+0x8000] ;  /* 0x008000002f28783b */ /* 0x000fee0000004200 */
[C---:B----4-:R-:W-:Y:S01]  /*5ed0*/  HMMA.16816.F32.BF16 R36, R12.reuse, R38, R28 ;  /* 0x000000260c24723c */ /* 0x050fe2000004181c */
        /* <DEDUP_REMOVED lines=40> */
[----:B------:R-:W-:Y:S07]  /*6160*/  LDSM.16.M88.4 R40, [R3+UR6+0x20100] ;  /* 0x020100060328783b */ /* 0x000fee0008000200 */
[C---:B----4-:R-:W-:Y:S01]  /*6170*/  HMMA.16816.F32.BF16 R28, R12.reuse, R30, R36 ;  /* 0x0000001e0c1c723c */ /* 0x050fe20000041824 */
[----:B------:R-:W0:Y:S07]  /*6180*/  LDSM.16.MT88.4 R36, [R47+0x14000] ;  /* 0x014000002f24783b */ /* 0x000e2e0000004200 */
[C---:B------:R-:W-:Y:S01]  /*6190*/  HMMA.16816.F32.BF16 R24, R12.reuse, R26, R32 ;  /* 0x0000001a0c18723c */ /* 0x040fe20000041820 */
[----:B------:R-:W1:Y:S07]  /*61a0*/  LDSM.16.M88.4 R32, [R3+UR6+0x21100] ;  /* 0x021100060320783b */ /* 0x000e6e0008000200 */
[C---:B------:R-:W-:Y:S01]  /*61b0*/  HMMA.16816.F32.BF16 R20, R12.reuse, R22, R16 ;  /* 0x000000160c14723c */ /* 0x040fe20000041810 */
[----:B------:R-:W-:Y:S07]  /*61c0*/  LDSM.16.MT88.4 R16, [R47+0x16000] ;  /* 0x016000002f10783b */ /* 0x000fee0000004200 */
[----:B------:R-:W-:Y:S01]  /*61d0*/  HMMA.16816.F32.BF16 R8, R12, R6, R8 ;  /* 0x000000060c08723c */ /* 0x000fe20000041808 */
[----:B------:R-:W2:Y:S04]  /*61e0*/  LDSM.16.M88.4 R12, [R3+UR6+0x22100] ;  /* 0x02210006030c783b */ /* 0x000ea80008000200 */
[----:B------:R-:W3:Y:S03]  /*61f0*/  LDSM.16.M88.4 R4, [R3+UR6+0x23100] ;  /* 0x023100060304783b */ /* 0x000ee60008000200 */
[C---:B0-----:R-:W-:Y:S08]  /*6200*/  HMMA.16816.F32.BF16 R28, R36.reuse, R40, R28 ;  /* 0x00000028241c723c */ /* 0x041ff0000004181c */
[C---:B-1----:R-:W-:Y:S08]  /*6210*/  HMMA.16816.F32.BF16 R24, R36.reuse, R32, R24 ;  /* 0x000000202418723c */ /* 0x042ff00000041818 */
[C---:B--2---:R-:W-:Y:S08]  /*6220*/  HMMA.16816.F32.BF16 R20, R36.reuse, R12, R20 ;  /* 0x0000000c2414723c */ /* 0x044ff00000041814 */
[----:B---3--:R-:W-:Y:S01]  /*6230*/  HMMA.16816.F32.BF16 R8, R36, R4, R8 ;  /* 0x000000042408723c */ /* 0x008fe20000041808 */
[----:B------:R-:W-:Y:S07]  /*6240*/  LDSM.16.MT88.4 R36, [R47+0x18000] ;  /* 0x018000002f24783b */ /* 0x000fee0000004200 */
[C---:B------:R-:W-:Y:S01]  /*6250*/  HMMA.16816.F32.BF16 R40, R16.reuse, R42, R28 ;  /* 0x0000002a1028723c */ /* 0x040fe2000004181c */
        /* <DEDUP_REMOVED lines=12> */
[----:B------:R-:W2:Y:S04]  /*6320*/  LDL.64 R36, [R1+0x378] ;  /* 0x0003780001247983 */ /* 0x000ea80000100a00 */
[----:B------:R-:W3:Y:S03]  /*6330*/  LDL.64 R38, [R1+0x370] ;  /* 0x0003700001267983 */ /* 0x000ee60000100a00 */
[C---:B----4-:R-:W-:Y:S01]  /*6340*/  HMMA.16816.F32.BF16 R28, R4.reuse, R30, R40 ;  /* 0x0000001e041c723c */ /* 0x050fe20000041828 */
[----:B------:R-:W4:Y:S07]  /*6350*/  LDL.64 R42, [R1+0x350] ;  /* 0x00035000012a7983 */ /* 0x000f2e0000100a00 */
[C---:B------:R-:W-:Y:S01]  /*6360*/  HMMA.16816.F32.BF16 R24, R4.reuse, R26, R32 ;  /* 0x0000001a0418723c */ /* 0x040fe20000041820 */
[----:B------:R-:W-:Y:S07]  /*6370*/  LDSM.16.MT88.4 R32, [R47+0x1c000] ;  /* 0x01c000002f20783b */ /* 0x000fee0000004200 */
[C---:B------:R-:W-:Y:S01]  /*6380*/  HMMA.16816.F32.BF16 R20, R4.reuse, R22, R12 ;  /* 0x000000160414723c */ /* 0x040fe2000004180c */
[----:B------:R-:W-:Y:S07]  /*6390*/  LDSM.16.M88.4 R12, [R3+UR6+0x23180] ;  /* 0x02318006030c783b */ /* 0x000fee0008000200 */
[----:B------:R-:W-:Y:S01]  /*63a0*/  HMMA.16816.F32.BF16 R16, R4, R18, R8 ;  /* 0x000000120410723c */ /* 0x000fe20000041808 */
[----:B------:R-:W0:Y:S04]  /*63b0*/  LDSM.16.M88.4 R4, [R3+UR6+0x21180] ;  /* 0x021180060304783b */ /* 0x000e280008000200 */
[----:B------:R-:W1:Y:S03]  /*63c0*/  LDSM.16.M88.4 R8, [R3+UR6+0x20180] ;  /* 0x020180060308783b */ /* 0x000e660008000200 */
[C---:B0-----:R-:W-:Y:S08]  /*63d0*/  HMMA.16816.F32.BF16 R24, R32.reuse, R4, R24 ;  /* 0x000000042018723c */ /* 0x041ff00000041818 */
[C---:B-1----:R-:W-:Y:S08]  /*63e0*/  HMMA.16816.F32.BF16 R28, R32.reuse, R8, R28 ;  /* 0x00000008201c723c */ /* 0x042ff0000004181c */
[C---:B------:R-:W-:Y:S01]  /*63f0*/  HMMA.16816.F32.BF16 R20, R32.reuse, R48, R20 ;  /* 0x000000302014723c */ /* 0x040fe20000041814 */
[----:B------:R-:W5:Y:S07]  /*6400*/  LDL.64 R48, [R1+0x308] ;  /* 0x0003080001307983 */ /* 0x000f6e0000100a00 */
[----:B------:R-:W-:Y:S01]  /*6410*/  HMMA.16816.F32.BF16 R16, R32, R12, R16 ;  /* 0x0000000c2010723c */ /* 0x000fe20000041810 */
[----:B------:R-:W5:Y:S07]  /*6420*/  LDL.64 R32, [R1+0x348] ;  /* 0x0003480001207983 */ /* 0x000f6e0000100a00 */
[----:B------:R-:W-:Y:S01]  /*6430*/  HMMA.16816.F32.BF16 R4, R52, R6, R24 ;  /* 0x000000063404723c */ /* 0x000fe20000041818 */
[----:B------:R-:W-:-:S02]  /*6440*/  IMAD.WIDE R26, R2, 0x2, R58 ;  /* 0x00000002021a7825 */ /* 0x000fc400078e023a */
[----:B------:R-:W5:Y:S05]  /*6450*/  LDL.64 R58, [R1+0x318] ;  /* 0x00031800013a7983 */ /* 0x000f6a0000100a00 */
[----:B------:R-:W-:Y:S01]  /*6460*/  HMMA.16816.F32.BF16 R8, R52, R10, R28 ;  /* 0x0000000a3408723c */ /* 0x000fe2000004181c */
[----:B------:R-:W5:Y:S01]  /*6470*/  LDL.64 R28, [R1+0x320] ;  /* 0x00032000011c7983 */ /* 0x000f620000100a00 */
[----:B------:R-:W-:-:S03]  /*6480*/  IMAD.WIDE R24, R2, 0x2, R60 ;  /* 0x0000000202187825 */ /* 0x000fc600078e023c */
[----:B------:R-:W5:Y:S04]  /*6490*/  LDL.64 R60, [R1+0x330] ;  /* 0x00033000013c7983 */ /* 0x000f680000100a00 */
[----:B------:R-:W5:Y:S01]  /*64a0*/  LDL.64 R30, [R1+0x328] ;  /* 0x00032800011e7983 */ /* 0x000f620000100a00 */
[----:B--2---:R-:W-:-:S03]  /*64b0*/  IMAD.WIDE R12, R2, 0x2, R36 ;  /* 0x00000002020c7825 */ /* 0x004fc600078e0224 */
[----:B------:R-:W2:Y:S04]  /*64c0*/  LDG.E.U16 R37, desc[UR8][R26.64] ;  /* 0x000000081a257981 */ /* 0x000ea8000c1e1500 */
[----:B------:R3:W2:Y:S04]  /*64d0*/  LDG.E.U16 R40, desc[UR8][R12.64] ;  /* 0x000000080c287981 */ /* 0x0006a8000c1e1500 */
[----:B------:R-:W2:Y:S01]  /*64e0*/  LDL.64 R26, [R1+0x338] ;  /* 0x00033800011a7983 */ /* 0x000ea20000100a00 */
[----:B---3--:R-:W-:-:S03]  /*64f0*/  IMAD.WIDE R12, R2, 0x2, R38 ;  /* 0x00000002020c7825 */ /* 0x008fc600078e0226 */
[----:B------:R-:W3:Y:S04]  /*6500*/  LDG.E.U16 R38, desc[UR8][R24.64] ;  /* 0x0000000818267981 */ /* 0x000ee8000c1e1500 */
[----:B------:R0:W3:Y:S02]  /*6510*/  LDG.E.U16 R39, desc[UR8][R12.64] ;  /* 0x000000080c277981 */ /* 0x0000e4000c1e1500 */
[C---:B0-----:R-:W-:Y:S02]  /*6520*/  IMAD.WIDE R12, R2.reuse, 0x2, R56 ;  /* 0x00000002020c7825 */ /* 0x041fe400078e0238 */
[----:B------:R-:W3:Y:S04]  /*6530*/  LDL.64 R56, [R1+0x310] ;  /* 0x0003100001387983 */ /* 0x000ee80000100a00 */
[----:B------:R4:W3:Y:S02]  /*6540*/  LDG.E.U16 R36, desc[UR8][R12.64] ;  /* 0x000000080c247981 */ /* 0x0008e4000c1e1500 */
[----:B----4-:R-:W-:-:S02]  /*6550*/  IMAD.WIDE R12, R2, 0x2, R42 ;  /* 0x00000002020c7825 */ /* 0x010fc400078e022a */
[----:B------:R-:W4:Y:S04]  /*6560*/  LDL.64 R42, [R1+0x300] ;  /* 0x00030000012a7983 */ /* 0x000f280000100a00 */
[----:B------:R-:W3:Y:S04]  /*6570*/  LDG.E.U16 R35, desc[UR8][R12.64] ;  /* 0x000000080c237981 */ /* 0x000ee8000c1e1500 */
[----:B------:R-:W3:Y:S04]  /*6580*/  LDL.64 R12, [R1+0x340] ;  /* 0x00034000010c7983 */ /* 0x000ee80000100a00 */
[----:B------:R-:W-:Y:S01]  /*6590*/  STL [R1+0x410], R2 ;  /* 0x0004100201007387 */ /* 0x000fe20000100800 */
[----:B-----5:R-:W-:-:S05]  /*65a0*/  IMAD.WIDE R24, R2, 0x2, R32 ;  /* 0x0000000202187825 */ /* 0x020fca00078e0220 */
[----:B------:R2:W5:Y:S01]  /*65b0*/  LDG.E.U16 R32, desc[UR8][R24.64] ;  /* 0x0000000818207981 */ /* 0x000562000c1e1500 */
[----:B------:R-:W-:Y:S01]  /*65c0*/  FMUL R3, R9, UR10 ;  /* 0x0000000a09037c20 */ /* 0x000fe20008400000 */
[----:B------:R-:W-:Y:S01]  /*65d0*/  FMUL R0, R4, UR10 ;  /* 0x0000000a04007c20 */ /* 0x000fe20008400000 */
[----:B--2---:R-:W-:-:S04]  /*65e0*/  IMAD.WIDE R24, R2, 0x2, R26 ;  /* 0x0000000202187825 */ /* 0x004fc800078e021a */
[C---:B------:R-:W-:Y:S01]  /*65f0*/  IMAD.WIDE R26, R2.reuse, 0x2, R28 ;  /* 0x00000002021a7825 */ /* 0x040fe200078e021c */
[----:B------:R-:W2:Y:S04]  /*6600*/  LDG.E.U16 R33, desc[UR8][R24.64] ;  /* 0x0000000818217981 */ /* 0x000ea8000c1e1500 */
[----:B------:R0:W2:Y:S02]  /*6610*/  LDG.E.U16 R29, desc[UR8][R26.64] ;  /* 0x000000081a1d7981 */ /* 0x0000a4000c1e1500 */
[C---:B0-----:R-:W-:Y:S02]  /*6620*/  IMAD.WIDE R26, R2.reuse, 0x2, R48 ;  /* 0x00000002021a7825 */ /* 0x041fe400078e0230 */
[----:B------:R-:W-:Y:S01]  /*6630*/  HMMA.16816.F32.BF16 R48, R52, R50, R20 ;  /* 0x000000323430723c */ /* 0x000fe20000041814 */
[----:B------:R-:W2:Y:S01]  /*6640*/  LDL.LU R22, [R1+0x1b0] ;  /* 0x0001b00001167983 */ /* 0x000ea20000300800 */
[----:B------:R-:W-:-:S03]  /*6650*/  IMAD.WIDE R24, R2, 0x2, R30 ;  /* 0x0000000202187825 */ /* 0x000fc600078e021e */
[----:B------:R-:W5:Y:S04]  /*6660*/  LDG.E.U16 R26, desc[UR8][R26.64] ;  /* 0x000000081a1a7981 */ /* 0x000f68000c1e1500 */
[----:B------:R-:W5:Y:S01]  /*6670*/  LDG.E.U16 R30, desc[UR8][R24.64] ;  /* 0x00000008181e7981 */ /* 0x000f62000c1e1500 */
[----:B------:R-:W-:Y:S01]  /*6680*/  HMMA.16816.F32.BF16 R52, R52, R14, R16 ;  /* 0x0000000e3434723c */ /* 0x000fe20000041810 */
[----:B---3--:R-:W-:-:S05]  /*6690*/  IMAD.WIDE R12, R2, 0x2, R12 ;  /* 0x00000002020c7825 */ /* 0x008fca00078e020c */
[----:B------:R0:W3:Y:S02]  /*66a0*/  LDG.E.U16 R34, desc[UR8][R12.64] ;  /* 0x000000080c227981 */ /* 0x0000e4000c1e1500 */
[----:B0-----:R-:W-:-:S05]  /*66b0*/  IMAD.WIDE R12, R2, 0x2, R60 ;  /* 0x00000002020c7825 */ /* 0x001fca00078e023c */
[----:B------:R0:W3:Y:S01]  /*66c0*/  LDG.E.U16 R31, desc[UR8][R12.64] ;  /* 0x000000080c1f7981 */ /* 0x0000e2000c1e1500 */
[----:B------:R-:W-:-:S06]  /*66d0*/  IMAD.WIDE R24, R2, 0x2, R56 ;  /* 0x0000000202187825 */ /* 0x000fcc00078e0238 */
[----:B------:R-:W3:Y:S01]  /*66e0*/  LDG.E.U16 R25, desc[UR8][R24.64] ;  /* 0x0000000818197981 */ /* 0x000ee2000c1e1500 */
[----:B0-----:R-:W-:-:S05]  /*66f0*/  IMAD.WIDE R12, R2, 0x2, R58 ;  /* 0x00000002020c7825 */ /* 0x001fca00078e023a */
[----:B------:R4:W3:Y:S02]  /*6700*/  LDG.E.U16 R28, desc[UR8][R12.64] ;  /* 0x000000080c1c7981 */ /* 0x0008e4000c1e1500 */
[----:B----4-:R-:W-:-:S05]  /*6710*/  IMAD.WIDE R12, R2, 0x2, R42 ;  /* 0x00000002020c7825 */ /* 0x010fca00078e022a */
[----:B------:R0:W4:Y:S02]  /*6720*/  LDG.E.U16 R24, desc[UR8][R12.64] ;  /* 0x000000080c187981 */ /* 0x000124000c1e1500 */
[----:B0-----:R-:W-:-:S05]  /*6730*/  FMUL R12, R8, UR10 ;  /* 0x0000000a080c7c20 */ /* 0x001fca0008400000 */
[----:B------:R-:W-:Y:S01]  /*6740*/  FMNMX3 R0, R12, R3, R0, !PT ;  /* 0x000000030c007276 */ /* 0x000fe20007800000 */
[----:B------:R-:W-:Y:S01]  /*6750*/  FMUL R12, R5, UR10 ;  /* 0x0000000a050c7c20 */ /* 0x000fe20008400000 */
[----:B------:R-:W-:-:S05]  /*6760*/  FMUL R3, R48, UR10 ;  /* 0x0000000a30037c20 */ /* 0x000fca0008400000 */
[----:B------:R-:W-:Y:S01]  /*6770*/  FMNMX3 R0, R0, R12, R3, !PT ;  /* 0x0000000c00007276 */ /* 0x000fe20007800003 */
[----:B------:R-:W-:Y:S01]  /*6780*/  FMUL R12, R49, UR10 ;  /* 0x0000000a310c7c20 */ /* 0x000fe20008400000 */
[----:B------:R-:W-:-:S05]  /*6790*/  FMUL R3, R52, UR10 ;  /* 0x0000000a34037c20 */ /* 0x000fca0008400000 */
[----:B------:R-:W-:Y:S01]  /*67a0*/  FMNMX3 R0, R0, R12, R3, !PT ;  /* 0x0000000c00007276 */ /* 0x000fe20007800003 */
[----:B------:R-:W-:Y:S01]  /*67b0*/  FMUL R3, R53, UR10 ;  /* 0x0000000a35037c20 */ /* 0x000fe20008400000 */
[----:B------:R-:W-:Y:S01]  /*67c0*/  FMUL R13, R10, UR10 ;  /* 0x0000000a0a0d7c20 */ /* 0x000fe20008400000 */
[----:B------:R-:W-:-:S03]  /*67d0*/  FMUL R12, R6, UR10 ;  /* 0x0000000a060c7c20 */ /* 0x000fc60008400000 */
[----:B------:R-:W-:Y:S01]  /*67e0*/  FMNMX R0, R3, R0, !PT ;  /* 0x0000000003007209 */ /* 0x000fe20007800000 */
[----:B------:R-:W-:Y:S01]  /*67f0*/  FMUL R3, R11, UR10 ;  /* 0x0000000a0b037c20 */ /* 0x000fe20008400000 */
[----:B------:R-:W-:-:S04]  /*6800*/  FMUL R14, R7, UR10 ;  /* 0x0000000a070e7c20 */ /* 0x000fc80008400000 */
[----:B------:R-:W-:Y:S01]  /*6810*/  FMNMX3 R12, R13, R3, R12, !PT ;  /* 0x000000030d0c7276 */ /* 0x000fe2000780000c */
[----:B------:R-:W-:-:S05]  /*6820*/  FMUL R3, R50, UR10 ;  /* 0x0000000a32037c20 */ /* 0x000fca0008400000 */
[----:B------:R-:W-:Y:S01]  /*6830*/  FMNMX3 R12, R12, R14, R3, !PT ;  /* 0x0000000e0c0c7276 */ /* 0x000fe20007800003 */
[----:B------:R-:W-:Y:S01]  /*6840*/  FMUL R14, R51, UR10 ;  /* 0x0000000a330e7c20 */ /* 0x000fe20008400000 */
[----:B------:R-:W-:-:S05]  /*6850*/  FMUL R3, R54, UR10 ;  /* 0x0000000a36037c20 */ /* 0x000fca0008400000 */
[----:B------:R-:W-:Y:S01]  /*6860*/  FMNMX3 R12, R12, R14, R3, !PT ;  /* 0x0000000e0c0c7276 */ /* 0x000fe20007800003 */
[----:B------:R-:W-:Y:S01]  /*6870*/  FMUL R3, R55, UR10 ;  /* 0x0000000a37037c20 */ /* 0x000fe20008400000 */
[----:B------:R-:W0:Y:S04]  /*6880*/  SHFL.BFLY PT, R13, R0, 0x2, 0x1f ;  /* 0x0c401f00000d7f89 */ /* 0x000e2800000e0000 */
[----:B------:R-:W-:-:S05]  /*6890*/  FMNMX R12, R3, R12, !PT ;  /* 0x0000000c030c7209 */ /* 0x000fca0007800000 */
[----:B------:R-:W1:Y:S01]  /*68a0*/  SHFL.BFLY PT, R14, R12, 0x2, 0x1f ;  /* 0x0c401f000c0e7f89 */ /* 0x000e6200000e0000 */
[----:B------:R-:W1:Y:S01]  /*68b0*/  S2R R16, SR_TID.X ;  /* 0x0000000000107919 */ /* 0x000e620000002100 */
[----:B0-----:R-:W-:-:S05]  /*68c0*/  FMNMX R13, R0, R13, !PT ;  /* 0x0000000d000d7209 */ /* 0x001fca0007800000 */
[----:B------:R-:W0:Y:S01]  /*68d0*/  SHFL.BFLY PT, R15, R13, 0x1, 0x1f ;  /* 0x0c201f000d0f7f89 */ /* 0x000e2200000e0000 */
[----:B-1----:R-:W-:-:S05]  /*68e0*/  FMNMX R12, R12, R14, !PT ;  /* 0x0000000e0c0c7209 */ /* 0x002fca0007800000 */
[----:B------:R-:W1:Y:S01]  /*68f0*/  SHFL.BFLY PT, R61, R12, 0x1, 0x1f ;  /* 0x0c201f000c3d7f89 */ /* 0x000e6200000e0000 */
[----:B------:R-:W-:Y:S01]  /*6900*/  IMAD.SHL.U32 R0, R16, 0x8, RZ ;  /* 0x0000000810007824 */ /* 0x000fe200078e00ff */
[----:B0-----:R-:W-:-:S05]  /*6910*/  FMNMX3 R47, R13, R15, R44, !PT ;  /* 0x0000000f0d2f7276 */ /* 0x001fca000780002c */
[--C-:B------:R-:W-:Y:S01]  /*6920*/  FFMA R8, R8, UR10, -R47.reuse ;  /* 0x0000000a08087c23 */ /* 0x100fe2000800082f */
[--C-:B------:R-:W-:Y:S01]  /*6930*/  FFMA R4, R4, UR10, -R47.reuse ;  /* 0x0000000a04047c23 */ /* 0x100fe2000800082f */
[----:B------:R-:W-:Y:S01]  /*6940*/  FFMA R9, R9, UR10, -R47 ;  /* 0x0000000a09097c23 */ /* 0x000fe2000800082f */
[----:B-1----:R-:W-:Y:S01]  /*6950*/  FMNMX3 R61, R12, R61, R45, !PT ;  /* 0x0000003d0c3d7276 */ /* 0x002fe2000780002d */
[----:B------:R-:W-:Y:S01]  /*6960*/  FFMA R5, R5, UR10, -R47 ;  /* 0x0000000a05057c23 */ /* 0x000fe2000800082f */
[----:B------:R-:W-:Y:S01]  /*6970*/  FMUL R8, R8, 1.4426950216293334961 ;  /* 0x3fb8aa3b08087820 */ /* 0x000fe20000400000 */
[----:B------:R-:W-:Y:S01]  /*6980*/  FMUL R4, R4, 1.4426950216293334961 ;  /* 0x3fb8aa3b04047820 */ /* 0x000fe20000400000 */
[----:B------:R-:W-:Y:S01]  /*6990*/  FMUL R9, R9, 1.4426950216293334961 ;  /* 0x3fb8aa3b09097820 */ /* 0x000fe20000400000 */
[--C-:B------:R-:W-:Y:S01]  /*69a0*/  FFMA R10, R10, UR10, -R61.reuse ;  /* 0x0000000a0a0a7c23 */ /* 0x100fe2000800083d */
[--C-:B------:R-:W-:Y:S01]  /*69b0*/  FFMA R11, R11, UR10, -R61.reuse ;  /* 0x0000000a0b0b7c23 */ /* 0x100fe2000800083d */
[--C-:B------:R-:W-:Y:S01]  /*69c0*/  FFMA R6, R6, UR10, -R61.reuse ;  /* 0x0000000a06067c23 */ /* 0x100fe2000800083d */
[----:B------:R-:W-:Y:S01]  /*69d0*/  LOP3.LUT R0, R0, 0x30, RZ, 0xc0, !PT ;  /* 0x0000003000007812 */ /* 0x000fe200078ec0ff */
[----:B------:R-:W-:Y:S01]  /*69e0*/  FMUL R5, R5, 1.4426950216293334961 ;  /* 0x3fb8aa3b05057820 */ /* 0x000fe20000400000 */
[----:B------:R-:W-:Y:S01]  /*69f0*/  FFMA R7, R7, UR10, -R61 ;  /* 0x0000000a07077c23 */ /* 0x000fe2000800083d */
[----:B------:R-:W0:Y:S01]  /*6a00*/  MUFU.EX2 R20, R8 ;  /* 0x0000000800147308 */ /* 0x000e220000000800 */
[----:B------:R-:W-:Y:S01]  /*6a10*/  FMUL R10, R10, 1.4426950216293334961 ;  /* 0x3fb8aa3b0a0a7820 */ /* 0x000fe20000400000 */
[----:B------:R-:W-:Y:S01]  /*6a20*/  FMUL R11, R11, 1.4426950216293334961 ;  /* 0x3fb8aa3b0b0b7820 */ /* 0x000fe20000400000 */
[----:B------:R-:W-:Y:S01]  /*6a30*/  LOP3.LUT R3, R16, 0x1ff, RZ, 0xc0, !PT ;  /* 0x000001ff10037812 */ /* 0x000fe200078ec0ff */
[----:B------:R-:W-:Y:S01]  /*6a40*/  FMUL R6, R6, 1.4426950216293334961 ;  /* 0x3fb8aa3b06067820 */ /* 0x000fe20000400000 */
[----:B------:R-:W-:-:S03]  /*6a50*/  FMUL R7, R7, 1.4426950216293334961 ;  /* 0x3fb8aa3b07077820 */ /* 0x000fc60000400000 */
[----:B------:R1:W-:Y:S01]  /*6a60*/  MUFU.EX2 R41, R4 ;  /* 0x0000000400297308 */ /* 0x0003e20000000800 */
[----:B------:R-:W-:Y:S01]  /*6a70*/  IMAD R0, R46, 0x40, R0 ;  /* 0x000000402e007824 */ /* 0x000fe200078e0200 */
[----:B------:R-:W-:-:S06]  /*6a80*/  SHF.R.U32.HI R17, RZ, 0x2, R16 ;  /* 0x00000002ff117819 */ /* 0x000fcc0000011610 */
[----:B------:R-:W0:Y:S01]  /*6a90*/  MUFU.EX2 R21, R9 ;  /* 0x0000000900157308 */ /* 0x000e220000000800 */
[----:B-1----:R-:W-:Y:S01]  /*6aa0*/  FADD R4, -R47, R44 ;  /* 0x0000002c2f047221 */ /* 0x002fe20000000100 */
[----:B------:R-:W-:-:S03]  /*6ab0*/  IMAD.SHL.U32 R3, R3, 0x2, RZ ;  /* 0x0000000203037824 */ /* 0x000fc600078e00ff */
[----:B------:R-:W-:-:S03]  /*6ac0*/  FMUL R4, R4, 1.4426950216293334961 ;  /* 0x3fb8aa3b04047820 */ /* 0x000fc60000400000 */
[----:B------:R-:W1:Y:S08]  /*6ad0*/  MUFU.EX2 R42, R5 ;  /* 0x00000005002a7308 */ /* 0x000e700000000800 */
[----:B------:R-:W0:Y:S01]  /*6ae0*/  MUFU.EX2 R43, R10 ;  /* 0x0000000a002b7308 */ /* 0x000e220000000800 */
[----:B------:R-:W-:Y:S01]  /*6af0*/  LOP3.LUT R3, R3, 0x30, R17, 0x78, !PT ;  /* 0x0000003003037812 */ /* 0x000fe200078e7811 */
[----:B------:R-:W-:Y:S06]  /*6b00*/  BAR.SYNC.DEFER_BLOCKING 0x0 ;  /* 0x0000000000007b1d */ /* 0x000fec0000010000 */
[----:B------:R-:W0:Y:S01]  /*6b10*/  MUFU.EX2 R46, R11 ;  /* 0x0000000b002e7308 */ /* 0x000e220000000800 */
[----:B------:R-:W4:Y:S04]  /*6b20*/  LDL.LU R17, [R1+0x1b4] ;  /* 0x0001b40001117983 */ /* 0x000f280000300800 */
[----:B------:R-:W4:Y:S03]  /*6b30*/  LDL.LU R18, [R1+0x1b8] ;  /* 0x0001b80001127983 */ /* 0x000f260000300800 */
[----:B------:R-:W0:Y:S01]  /*6b40*/  MUFU.EX2 R2, R6 ;  /* 0x0000000600027308 */ /* 0x000e220000000800 */
[----:B------:R-:W4:Y:S07]  /*6b50*/  LDL.LU R19, [R1+0x1bc] ;  /* 0x0001bc0001137983 */ /* 0x000f2e0000300800 */
[----:B------:R-:W-:Y:S01]  /*6b60*/  MUFU.EX2 R27, R7 ;  /* 0x00000007001b7308 */ /* 0x000fe20000000800 */
[----:B------:R-:W-:Y:S07]  /*6b70*/  STL [R1+0x110], R47 ;  /* 0x0001102f01007387 */ /* 0x000fee0000100800 */
[----:B------:R-:W2:Y:S01]  /*6b80*/  MUFU.EX2 R60, R4 ;  /* 0x00000004003c7308 */ /* 0x000ea20000000800 */
[----:B0-----:R0:W-:Y:S01]  /*6b90*/  STL [R1+0x48], R20 ;  /* 0x0000481401007387 */ /* 0x0011e20000100800 */
[----:B------:R-:W-:-:S03]  /*6ba0*/  SHF.L.U32 R16, R16, 0x1, RZ ;  /* 0x0000000110107819 */ /* 0x000fc600000006ff */
[----:B------:R0:W-:Y:S04]  /*6bb0*/  STL [R1+0x44], R21 ;  /* 0x0000441501007387 */ /* 0x0001e80000100800 */
[----:B------:R-:W-:Y:S04]  /*6bc0*/  STL [R1+0x50], R41 ;  /* 0x0000502901007387 */ /* 0x000fe80000100800 */
[----:B-1----:R-:W-:Y:S01]  /*6bd0*/  STL [R1+0x54], R42 ;  /* 0x0000542a01007387 */ /* 0x002fe20000100800 */
[----:B------:R-:W-:-:S03]  /*6be0*/  F2FP.BF16.F32.PACK_AB R56, R21, R20 ;  /* 0x000000141538723e */ /* 0x000fc600000010ff */
[----:B------:R-:W-:Y:S01]  /*6bf0*/  STL [R1+0x3c], R43 ;  /* 0x00003c2b01007387 */ /* 0x000fe20000100800 */
[----:B------:R-:W-:-:S03]  /*6c00*/  LOP3.LUT R0, R0, 0x30, R16, 0x78, !PT ;  /* 0x0000003000007812 */ /* 0x000fc600078e7810 */
[----:B------:R-:W-:Y:S04]  /*6c10*/  STL [R1+0x30], R46 ;  /* 0x0000302e01007387 */ /* 0x000fe80000100800 */
[----:B------:R-:W-:Y:S01]  /*6c20*/  STL [R1+0x40], R2 ;  /* 0x0000400201007387 */ /* 0x000fe20000100800 */
[----:B--2---:R-:W-:-:S03]  /*6c30*/  FMUL R16, R60, R22 ;  /* 0x000000163c107220 */ /* 0x004fc60000400000 */
[----:B------:R-:W-:Y:S04]  /*6c40*/  STL [R1+0x4c], R27 ;  /* 0x00004c1b01007387 */ /* 0x000fe80000100800 */
[----:B0-----:R-:W2:Y:S04]  /*6c50*/  LDL.LU R20, [R1+0x1f0] ;  /* 0x0001f00001147983 */ /* 0x001ea80000300800 */
[----:B------:R-:W2:Y:S04]  /*6c60*/  LDL.LU R21, [R1+0x1f4] ;  /* 0x0001f40001157983 */ /* 0x000ea80000300800 */
[----:B------:R-:W2:Y:S04]  /*6c70*/  LDL.LU R22, [R1+0x1f8] ;  /* 0x0001f80001167983 */ /* 0x000ea80000300800 */
[----:B------:R0:W-:Y:S04]  /*6c80*/  STS.U16 [R3+UR6+0x21000], R36 ;  /* 0x0210002403007988 */ /* 0x0001e80008000406 */
[----:B------:R-:W2:Y:S04]  /*6c90*/  LDL.LU R23, [R1+0x1fc] ;  /* 0x0001fc0001177983 */ /* 0x000ea80000300800 */
[----:B------:R1:W-:Y:S04]  /*6ca0*/  STS.U16 [R3+UR6+0x20c00], R37 ;  /* 0x020c002503007988 */ /* 0x0003e80008000406 */
[----:B0-----:R-:W2:Y:S01]  /*6cb0*/  LDL.LU R36, [R1+0x230] ;  /* 0x0002300001247983 */ /* 0x001ea20000300800 */
[----:B------:R-:W-:-:S03]  /*6cc0*/  F2FP.BF16.F32.PACK_AB R58, R42, R41 ;  /* 0x000000292a3a723e */ /* 0x000fc600000010ff */
[----:B------:R0:W-:Y:S04]  /*6cd0*/  STS.U16 [R3+UR6+0x20800], R38 ;  /* 0x0208002603007988 */ /* 0x0001e80008000406 */
[----:B-1----:R-:W2:Y:S04]  /*6ce0*/  LDL.LU R37, [R1+0x234] ;  /* 0x0002340001257983 */ /* 0x002ea80000300800 */
[----:B------:R1:W-:Y:S04]  /*6cf0*/  STS.U16 [R3+UR6+0x20400], R39 ;  /* 0x0204002703007988 */ /* 0x0003e80008000406 */
[----:B0-----:R-:W2:Y:S01]  /*6d00*/  LDL.LU R38, [R1+0x238] ;  /* 0x0002380001267983 */ /* 0x001ea20000300800 */
[----:B------:R-:W-:-:S03]  /*6d10*/  F2FP.BF16.F32.PACK_AB R57, R46, R43 ;  /* 0x0000002b2e39723e */ /* 0x000fc600000010ff */
[----:B------:R0:W-:Y:S04]  /*6d20*/  STS.U16 [R3+UR6+0x20000], R40 ;  /* 0x0200002803007988 */ /* 0x0001e80008000406 */
[----:B-1----:R-:W2:Y:S04]  /*6d30*/  LDL.LU R39, [R1+0x23c] ;  /* 0x00023c0001277983 */ /* 0x002ea80000300800 */
[----:B0-----:R-:W2:Y:S04]  /*6d40*/  LDL.LU R40, [R1+0x270] ;  /* 0x0002700001287983 */ /* 0x001ea80000300800 */
[----:B------:R-:W2:Y:S04]  /*6d50*/  LDL.LU R41, [R1+0x274] ;  /* 0x0002740001297983 */ /* 0x000ea80000300800 */
[----:B------:R-:W2:Y:S01]  /*6d60*/  LDL.LU R42, [R1+0x278] ;  /* 0x00027800012a7983 */ /* 0x000ea20000300800 */
[----:B------:R-:W-:-:S03]  /*6d70*/  F2FP.BF16.F32.PACK_AB R59, R27, R2 ;  /* 0x000000021b3b723e */ /* 0x000fc600000010ff */
[----:B------:R-:W2:Y:S04]  /*6d80*/  LDL.LU R43, [R1+0x27c] ;  /* 0x00027c00012b7983 */ /* 0x000ea80000300800 */
[----:B------:R-:W2:Y:S04]  /*6d90*/  LDL.LU R7, [R1+0x2a0] ;  /* 0x0002a00001077983 */ /* 0x000ea80000300800 */
[----:B------:R-:W2:Y:S04]  /*6da0*/  LDL.LU R6, [R1+0x2a4] ;  /* 0x0002a40001067983 */ /* 0x000ea80000300800 */
[----:B------:R-:W2:Y:S04]  /*6db0*/  LDL.LU R4, [R1+0x2a8] ;  /* 0x0002a80001047983 */ /* 0x000ea80000300800 */
[----:B------:R-:W2:Y:S04]  /*6dc0*/  LDL.LU R2, [R1+0x2ac] ;  /* 0x0002ac0001027983 */ /* 0x000ea80000300800 */
[----:B------:R-:W-:Y:S04]  /*6dd0*/  STS.U16 [R3+UR6+0x21400], R35 ;  /* 0x0214002303007988 */ /* 0x000fe80008000406 */
[----:B-----5:R-:W-:Y:S04]  /*6de0*/  STS.U16 [R3+UR6+0x21800], R32 ;  /* 0x0218002003007988 */ /* 0x020fe80008000406 */
[----:B---3--:R-:W-:Y:S04]  /*6df0*/  STS.U16 [R3+UR6+0x21c00], R34 ;  /* 0x021c002203007988 */ /* 0x008fe80008000406 */
[----:B------:R-:W-:Y:S04]  /*6e00*/  STS.U16 [R3+UR6+0x22000], R33 ;  /* 0x0220002103007988 */ /* 0x000fe80008000406 */
[----:B------:R-:W-:Y:S04]  /*6e10*/  STS.U16 [R3+UR6+0x22400], R31 ;  /* 0x0224001f03007988 */ /* 0x000fe80008000406 */
[----:B------:R-:W-:Y:S04]  /*6e20*/  STS.U16 [R3+UR6+0x22800], R30 ;  /* 0x0228001e03007988 */ /* 0x000fe80008000406 */
[----:B------:R-:W-:Y:S04]  /*6e30*/  STS.U16 [R3+UR6+0x22c00], R29 ;  /* 0x022c001d03007988 */ /* 0x000fe80008000406 */
[----:B------:R-:W-:Y:S04]  /*6e40*/  STS.U16 [R3+UR6+0x23000], R28 ;  /* 0x0230001c03007988 */ /* 0x000fe80008000406 */
[----:B------:R-:W-:Y:S04]  /*6e50*/  STS.U16 [R3+UR6+0x23400], R25 ;  /* 0x0234001903007988 */ /* 0x000fe80008000406 */
[----:B------:R-:W-:Y:S04]  /*6e60*/  STS.U16 [R3+UR6+0x23800], R26 ;  /* 0x0238001a03007988 */ /* 0x000fe80008000406 */
[----:B----4-:R0:W-:Y:S01]  /*6e70*/  STS.U16 [R3+UR6+0x23c00], R24 ;  /* 0x023c001803007988 */ /* 0x0101e20008000406 */
[----:B------:R-:W-:Y:S01]  /*6e80*/  BAR.SYNC.DEFER_BLOCKING 0x0 ;  /* 0x0000000000007b1d */ /* 0x000fe20000010000 */
[----:B0-----:R-:W-:-:S04]  /*6e90*/  FADD R3, -R61, R45 ;  /* 0x0000002d3d037221 */ /* 0x001fc80000000100 */
[----:B------:R-:W-:Y:S01]  /*6ea0*/  FMUL R3, R3, 1.4426950216293334961 ;  /* 0x3fb8aa3b03037820 */ /* 0x000fe20000400000 */
[----:B------:R-:W0:Y:S04]  /*6eb0*/  LDSM.16.M88.4 R28, [R0+UR6+0x20600] ;  /* 0x02060006001c783b */ /* 0x000e280008000200 */
[----:B------:R-:W1:Y:S01]  /*6ec0*/  LDSM.16.M88.4 R32, [R0+UR6+0x20800] ;  /* 0x020800060020783b */ /* 0x000e620008000200 */
[----:B------:R-:W3:Y:S01]  /*6ed0*/  MUFU.EX2 R3, R3 ;  /* 0x0000000300037308 */ /* 0x000ee20000000800 */
[----:B------:R-:W-:Y:S02]  /*6ee0*/  IMAD.MOV.U32 R5, RZ, RZ, R47 ;  /* 0x000000ffff057224 */ /* 0x000fe400078e002f */
[----:B------:R-:W4:Y:S02]  /*6ef0*/  LDSM.16.M88.4 R8, [R0+UR6+0x20000] ;  /* 0x020000060008783b */ /* 0x000f240008000200 */
[----:B------:R-:W-:-:S02]  /*6f00*/  FFMA R48, R48, UR10, -R5 ;  /* 0x0000000a30307c23 */ /* 0x000fc40008000805 */
[----:B------:R-:W5:Y:S02]  /*6f10*/  LDSM.16.M88.4 R12, [R0+UR6+0x20200] ;  /* 0x02020006000c783b */ /* 0x000f640008000200 */
[----:B------:R-:W-:Y:S02]  /*6f20*/  FMUL R48, R48, 1.4426950216293334961 ;  /* 0x3fb8aa3b30307820 */ /* 0x000fe40000400000 */
[----:B------:R-:W0:Y:S01]  /*6f30*/  LDSM.16.M88.4 R24, [R0+UR6+0x20400] ;  /* 0x020400060018783b */ /* 0x000e220008000200 */
[C---:B--2---:R-:W-:Y:S01]  /*6f40*/  FMUL R40, R60.reuse, R40 ;  /* 0x000000283c287220 */ /* 0x044fe20000400000 */
[C---:B------:R-:W-:Y:S01]  /*6f50*/  FMUL R41, R60.reuse, R41 ;  /* 0x000000293c297220 */ /* 0x040fe20000400000 */
[C---:B---3--:R-:W-:Y:S01]  /*6f60*/  FMUL R42, R3.reuse, R42 ;  /* 0x0000002a032a7220 */ /* 0x048fe20000400000 */
[C---:B------:R-:W-:Y:S01]  /*6f70*/  FMUL R43, R3.reuse, R43 ;  /* 0x0000002b032b7220 */ /* 0x040fe20000400000 */
[C---:B------:R-:W-:Y:S01]  /*6f80*/  FMUL R44, R60.reuse, R7 ;  /* 0x000000073c2c7220 */ /* 0x040fe20000400000 */
[----:B------:R-:W-:Y:S01]  /*6f90*/  FMUL R45, R60, R6 ;  /* 0x000000063c2d7220 */ /* 0x000fe20000400000 */
[C---:B------:R-:W-:Y:S01]  /*6fa0*/  FMUL R46, R3.reuse, R4 ;  /* 0x00000004032e7220 */ /* 0x040fe20000400000 */
[----:B------:R-:W-:-:S03]  /*6fb0*/  FMUL R47, R3, R2 ;  /* 0x00000002032f7220 */ /* 0x000fc60000400000 */
[C---:B0-----:R-:W-:Y:S01]  /*6fc0*/  HMMA.16816.F32.BF16 R40, R56.reuse, R28, R40 ;  /* 0x0000001c3828723c */ /* 0x041fe20000041828 */
[----:B------:R-:W2:Y:S01]  /*6fd0*/  LDL.LU R29, [R1+0x2ec] ;  /* 0x0002ec00011d7983 */ /* 0x000ea20000300800 */
[----:B------:R0:W-:Y:S06]  /*6fe0*/  MUFU.EX2 R2, R48 ;  /* 0x0000003000027308 */ /* 0x0001ec0000000800 */
[C---:B-1----:R-:W-:Y:S01]  /*6ff0*/  HMMA.16816.F32.BF16 R44, R56.reuse, R32, R44 ;  /* 0x00000020382c723c */ /* 0x042fe2000004182c */
[----:B------:R-:W3:Y:S04]  /*7000*/  LDL.LU R32, [R1+0x2e4] ;  /* 0x0002e40001207983 */ /* 0x000ee80000300800 */
[----:B------:R-:W2:Y:S04]  /*7010*/  LDL.LU R33, [R1+0x2e8] ;  /* 0x0002e80001217983 */ /* 0x000ea80000300800 */
[----:B0-----:R-:W2:Y:S01]  /*7020*/  LDL.LU R48, [R1+0x2e0] ;  /* 0x0002e00001307983 */ /* 0x001ea20000300800 */
[C---:B------:R-:W-:Y:S01]  /*7030*/  FMUL R17, R60.reuse, R17 ;  /* 0x000000113c117220 */ /* 0x040fe20000400000 */
[C---:B------:R-:W-:Y:S01]  /*7040*/  FMUL R18, R3.reuse, R18 ;  /* 0x0000001203127220 */ /* 0x040fe20000400000 */
[C---:B------:R-:W-:Y:S01]  /*7050*/  FMUL R19, R3.reuse, R19 ;  /* 0x0000001303137220 */ /* 0x040fe20000400000 */
[C---:B------:R-:W-:Y:S01]  /*7060*/  FMUL R20, R60.reuse, R20 ;  /* 0x000000143c147220 */ /* 0x040fe20000400000 */
[C---:B------:R-:W-:Y:S01]  /*7070*/  FMUL R21, R60.reuse, R21 ;  /* 0x000000153c157220 */ /* 0x040fe20000400000 */
[C---:B------:R-:W-:Y:S01]  /*7080*/  FMUL R22, R3.reuse, R22 ;  /* 0x0000001603167220 */ /* 0x040fe20000400000 */
[C---:B------:R-:W-:Y:S01]  /*7090*/  FMUL R23, R3.reuse, R23 ;  /* 0x0000001703177220 */ /* 0x040fe20000400000 */
[C---:B------:R-:W-:Y:S01]  /*70a0*/  FMUL R36, R60.reuse, R36 ;  /* 0x000000243c247220 */ /* 0x040fe20000400000 */
[----:B------:R-:W-:Y:S01]  /*70b0*/  FMUL R37, R60, R37 ;  /* 0x000000253c257220 */ /* 0x000fe20000400000 */
[C---:B------:R-:W-:Y:S01]  /*70c0*/  FMUL R38, R3.reuse, R38 ;  /* 0x0000002603267220 */ /* 0x040fe20000400000 */
[----:B------:R-:W-:Y:S01]  /*70d0*/  FMUL R39, R3, R39 ;  /* 0x0000002703277220 */ /* 0x000fe20000400000 */
[--C-:B------:R-:W-:Y:S01]  /*70e0*/  FFMA R49, R49, UR10, -R5.reuse ;  /* 0x0000000a31317c23 */ /* 0x100fe20008000805 */
[--C-:B------:R-:W-:Y:S01]  /*70f0*/  FFMA R52, R52, UR10, -R5.reuse ;  /* 0x0000000a34347c23 */ /* 0x100fe20008000805 */
[----:B------:R-:W-:Y:S01]  /*7100*/  FFMA R53, R53, UR10, -R5 ;  /* 0x0000000a35357c23 */ /* 0x000fe20008000805 */
[--C-:B------:R-:W-:Y:S01]  /*7110*/  FFMA R50, R50, UR10, -R61.reuse ;  /* 0x0000000a32327c23 */ /* 0x100fe2000800083d */
[--C-:B------:R-:W-:Y:S01]  /*7120*/  FFMA R51, R51, UR10, -R61.reuse ;  /* 0x0000000a33337c23 */ /* 0x100fe2000800083d */
[--C-:B------:R-:W-:Y:S01]  /*7130*/  FFMA R54, R54, UR10, -R61.reuse ;  /* 0x0000000a36367c23 */ /* 0x100fe2000800083d */
[----:B------:R-:W-:Y:S01]  /*7140*/  FFMA R55, R55, UR10, -R61 ;  /* 0x0000000a37377c23 */ /* 0x000fe2000800083d */
[----:B------:R-:W-:Y:S01]  /*7150*/  FMUL R49, R49, 1.4426950216293334961 ;  /* 0x3fb8aa3b31317820 */ /* 0x000fe20000400000 */
[----:B------:R-:W-:Y:S01]  /*7160*/  FMUL R52, R52, 1.4426950216293334961 ;  /* 0x3fb8aa3b34347820 */ /* 0x000fe20000400000 */
[----:B------:R-:W-:Y:S01]  /*7170*/  FMUL R53, R53, 1.4426950216293334961 ;  /* 0x3fb8aa3b35357820 */ /* 0x000fe20000400000 */
[----:B------:R-:W-:Y:S01]  /*7180*/  FMUL R50, R50, 1.4426950216293334961 ;  /* 0x3fb8aa3b32327820 */ /* 0x000fe20000400000 */
[----:B------:R-:W-:Y:S01]  /*7190*/  FMUL R51, R51, 1.4426950216293334961 ;  /* 0x3fb8aa3b33337820 */ /* 0x000fe20000400000 */
[----:B------:R-:W-:Y:S01]  /*71a0*/  FMUL R54, R54, 1.4426950216293334961 ;  /* 0x3fb8aa3b36367820 */ /* 0x000fe20000400000 */
[----:B------:R-:W-:Y:S01]  /*71b0*/  FMUL R55, R55, 1.4426950216293334961 ;  /* 0x3fb8aa3b37377820 */ /* 0x000fe20000400000 */
[C---:B----4-:R-:W-:Y:S01]  /*71c0*/  HMMA.16816.F32.BF16 R16, R56.reuse, R8, R16 ;  /* 0x000000083810723c */ /* 0x050fe20000041810 */
[----:B------:R-:W-:Y:S01]  /*71d0*/  MUFU.EX2 R28, R49 ;  /* 0x00000031001c7308 */ /* 0x000fe20000000800 */
[----:B------:R-:W0:Y:S06]  /*71e0*/  LDSM.16.M88.4 R4, [R0+UR6+0x20a00] ;  /* 0x020a00060004783b */ /* 0x000e2c0008000200 */
[C---:B-----5:R-:W-:Y:S01]  /*71f0*/  HMMA.16816.F32.BF16 R20, R56.reuse, R12, R20 ;  /* 0x0000000c3814723c */ /* 0x060fe20000041814 */
[----:B------:R-:W-:Y:S07]  /*7200*/  MUFU.EX2 R12, R52 ;  /* 0x00000034000c7308 */ /* 0x000fee0000000800 */
[----:B------:R-:W-:Y:S01]  /*7210*/  HMMA.16816.F32.BF16 R36, R56, R24, R36 ;  /* 0x000000183824723c */ /* 0x000fe20000041824 */
[----:B------:R-:W-:Y:S08]  /*7220*/  MUFU.EX2 R13, R53 ;  /* 0x00000035000d7308 */ /* 0x000ff00000000800 */
[----:B------:R-:W-:Y:S08]  /*7230*/  MUFU.EX2 R24, R50 ;  /* 0x0000003200187308 */ /* 0x000ff00000000800 */
[----:B------:R-:W1:Y:S08]  /*7240*/  MUFU.EX2 R25, R51 ;  /* 0x0000003300197308 */ /* 0x000e700000000800 */
[----:B------:R-:W-:Y:S08]  /*7250*/  MUFU.EX2 R8, R54 ;  /* 0x0000003600087308 */ /* 0x000ff00000000800 */
[----:B------:R-:W4:Y:S01]  /*7260*/  MUFU.EX2 R9, R55 ;  /* 0x0000003700097308 */ /* 0x000f220000000800 */
[----:B-1----:R-:W-:-:S02]  /*7270*/  F2FP.BF16.F32.PACK_AB R49, R25, R24 ;  /* 0x000000181931723e */ /* 0x002fc400000010ff */
[----:B------:R-:W-:Y:S01]  /*7280*/  F2FP.BF16.F32.PACK_AB R50, R13, R12 ;  /* 0x0000000c0d32723e */ /* 0x000fe200000010ff */
[----:B------:R-:W-:Y:S04]  /*7290*/  STL [R1+0x18], R28 ;  /* 0x0000181c01007387 */ /* 0x000fe80000100800 */
[----:B------:R-:W-:Y:S01]  /*72a0*/  STL [R1+0x34], R12 ;  /* 0x0000340c01007387 */ /* 0x000fe20000100800 */
[----:B----4-:R-:W-:-:S03]  /*72b0*/  F2FP.BF16.F32.PACK_AB R51, R9, R8 ;  /* 0x000000080933723e */ /* 0x010fc600000010ff */
[----:B------:R-:W-:Y:S04]  /*72c0*/  STL [R1+0x11c], R13 ;  /* 0x00011c0d01007387 */ /* 0x000fe80000100800 */
[----:B------:R-:W-:Y:S04]  /*72d0*/  STL [R1+0x14], R24 ;  /* 0x0000141801007387 */ /* 0x000fe80000100800 */
[----:B------:R-:W-:Y:S04]  /*72e0*/  STL [R1+0x1c], R25 ;  /* 0x00001c1901007387 */ /* 0x000fe80000100800 */
[----:B------:R-:W-:Y:S04]  /*72f0*/  STL [R1+0x414], R61 ;  /* 0x0004143d01007387 */ /* 0x000fe80000100800 */
[----:B------:R-:W-:Y:S04]  /*7300*/  STL [R1+0x38], R8 ;  /* 0x0000380801007387 */ /* 0x000fe80000100800 */
[----:B------:R1:W-:Y:S01]  /*7310*/  STL [R1+0x2f0], R9 ;  /* 0x0002f00901007387 */ /* 0x0003e20000100800 */
[----:B--2---:R-:W-:Y:S01]  /*7320*/  FMUL R52, R60, R48 ;  /* 0x000000303c347220 */ /* 0x004fe20000400000 */
[----:B------:R-:W-:-:S07]  /*7330*/  F2FP.BF16.F32.PACK_AB R48, R28, R2 ;  /* 0x000000021c30723e */ /* 0x000fce00000010ff */
[C---:B------:R-:W-:Y:S08]  /*7340*/  HMMA.16816.F32.BF16 R16, R48.reuse, R10, R16 ;  /* 0x0000000a3010723c */ /* 0x040ff00000041810 */
[C---:B-1----:R-:W-:Y:S01]  /*7350*/  HMMA.16816.F32.BF16 R8, R48.reuse, R14, R20 ;  /* 0x0000000e3008723c */ /* 0x042fe20000041814 */
[C---:B------:R-:W-:Y:S01]  /*7360*/  FMUL R55, R3.reuse, R29 ;  /* 0x0000001d03377220 */ /* 0x040fe20000400000 */
[C---:B---3--:R-:W-:Y:S01]  /*7370*/  FMUL R53, R60.reuse, R32 ;  /* 0x000000203c357220 */ /* 0x048fe20000400000 */
[C---:B------:R-:W-:Y:S01]  /*7380*/  FMUL R54, R3.reuse, R33 ;  /* 0x0000002103367220 */ /* 0x040fe20000400000 */
[----:B------:R-:W-:Y:S07]  /*7390*/  LDSM.16.M88.4 R20, [R0+UR6+0x20e00] ;  /* 0x020e00060014783b */ /* 0x000fee0008000200 */
[----:B------:R-:W-:Y:S04]  /*73a0*/  STL.64 [R1+0x1b0], R16 ;  /* 0x0001b01001007387 */ /* 0x000fe80000100a00 */
[----:B------:R1:W-:Y:S01]  /*73b0*/  STL.64 [R1+0x1b8], R18 ;  /* 0x0001b81201007387 */ /* 0x0003e20000100a00 */
[C---:B------:R-:W-:Y:S03]  /*73c0*/  HMMA.16816.F32.BF16 R12, R48.reuse, R30, R40 ;  /* 0x0000001e300c723c */ /* 0x040fe60000041828 */
[----:B------:R-:W-:Y:S05]  /*73d0*/  STL.64 [R1+0x1f0], R8 ;  /* 0x0001f00801007387 */ /* 0x000fea0000100a00 */
[C---:B-1----:R-:W-:Y:S01]  /*73e0*/  HMMA.16816.F32.BF16 R16, R48.reuse, R26, R36 ;  /* 0x0000001a3010723c */ /* 0x042fe20000041824 */
[----:B------:R1:W-:Y:S04]  /*73f0*/  STL.64 [R1+0x1f8], R10 ;  /* 0x0001f80a01007387 */ /* 0x0003e80000100a00 */
[----:B------:R-:W2:Y:S03]  /*7400*/  LDSM.16.M88.4 R24, [R0+UR6+0x20c00] ;  /* 0x020c00060018783b */ /* 0x000ea60008000200 */
[----:B-1----:R-:W-:Y:S11]  /*7410*/  HMMA.16816.F32.BF16 R8, R48, R34, R44 ;  /* 0x000000223008723c */ /* 0x002ff6000004182c */
[----:B------:R-:W-:Y:S04]  /*7420*/  STL.64 [R1+0x230], R16 ;  /* 0x0002301001007387 */ /* 0x000fe80000100a00 */
[----:B------:R-:W-:Y:S04]  /*7430*/  STL.64 [R1+0x238], R18 ;  /* 0x0002381201007387 */ /* 0x000fe80000100a00 */
[----:B------:R-:W3:Y:S04]  /*7440*/  LDL.LU R31, [R1+0x1a0] ;  /* 0x0001a000011f7983 */ /* 0x000ee80000300800 */
[----:B------:R-:W-:Y:S04]  /*7450*/  STL.64 [R1+0x270], R12 ;  /* 0x0002700c01007387 */ /* 0x000fe80000100a00 */
[----:B------:R1:W-:Y:S04]  /*7460*/  STL.64 [R1+0x278], R14 ;  /* 0x0002780e01007387 */ /* 0x0003e80000100a00 */
[----:B------:R-:W4:Y:S04]  /*7470*/  LDL.LU R30, [R1+0x1a4] ;  /* 0x0001a400011e7983 */ /* 0x000f280000300800 */
[----:B------:R-:W-:Y:S04]  /*7480*/  STL.64 [R1+0x2a0], R8 ;  /* 0x0002a00801007387 */ /* 0x000fe80000100a00 */
[----:B------:R5:W-:Y:S04]  /*7490*/  STL.64 [R1+0x2a8], R10 ;  /* 0x0002a80a01007387 */ /* 0x000be80000100a00 */
[----:B------:R-:W2:Y:S04]  /*74a0*/  LDL.LU R29, [R1+0x1a8] ;  /* 0x0001a800011d7983 */ /* 0x000ea80000300800 */
[----:B------:R-:W2:Y:S01]  /*74b0*/  LDL.LU R28, [R1+0x1ac] ;  /* 0x0001ac00011c7983 */ /* 0x000ea20000300800 */
[----:B0-----:R-:W-:Y:S03]  /*74c0*/  HMMA.16816.F32.BF16 R52, R56, R4, R52 ;  /* 0x000000043834723c */ /* 0x001fe60000041834 */
[----:B-1----:R-:W2:Y:S04]  /*74d0*/  LDL.LU R15, [R1+0x1e0] ;  /* 0x0001e000010f7983 */ /* 0x002ea80000300800 */
[----:B------:R-:W2:Y:S04]  /*74e0*/  LDL.LU R14, [R1+0x1e4] ;  /* 0x0001e400010e7983 */ /* 0x000ea80000300800 */
[----:B------:R-:W2:Y:S04]  /*74f0*/  LDL.LU R13, [R1+0x1e8] ;  /* 0x0001e800010d7983 */ /* 0x000ea80000300800 */
[----:B------:R-:W2:Y:S04]  /*7500*/  LDL.LU R12, [R1+0x1ec] ;  /* 0x0001ec00010c7983 */ /* 0x000ea80000300800 */
[----:B-----5:R-:W5:Y:S04]  /*7510*/  LDL.LU R11, [R1+0x220] ;  /* 0x00022000010b7983 */ /* 0x020f680000300800 */
[----:B------:R-:W5:Y:S04]  /*7520*/  LDL.LU R10, [R1+0x224] ;  /* 0x00022400010a7983 */ /* 0x000f680000300800 */
[----:B------:R-:W5:Y:S04]  /*7530*/  LDL.LU R9, [R1+0x228] ;  /* 0x0002280001097983 */ /* 0x000f680000300800 */
[----:B------:R-:W5:Y:S01]  /*7540*/  LDL.LU R8, [R1+0x22c] ;  /* 0x00022c0001087983 */ /* 0x000f620000300800 */
[----:B------:R-:W-:Y:S03]  /*7550*/  HMMA.16816.F32.BF16 R4, R48, R6, R52 ;  /* 0x000000063004723c */ /* 0x000fe60000041834 */
[----:B------:R-:W5:Y:S04]  /*7560*/  LDL.LU R36, [R1+0x260] ;  /* 0x0002600001247983 */ /* 0x000f680000300800 */
[----:B------:R-:W5:Y:S04]  /*7570*/  LDL.LU R37, [R1+0x264] ;  /* 0x0002640001257983 */ /* 0x000f680000300800 */
[----:B------:R-:W0:Y:S08]  /*7580*/  LDSM.16.M88.4 R16, [R0+UR6+0x21000] ;  /* 0x021000060010783b */ /* 0x000e300008000200 */
[----:B------:R1:W-:Y:S04]  /*7590*/  STL.64 [R1+0x2e0], R4 ;  /* 0x0002e00401007387 */ /* 0x0003e80000100a00 */
[----:B------:R-:W-:Y:S04]  /*75a0*/  STL.64 [R1+0x2e8], R6 ;  /* 0x0002e80601007387 */ /* 0x000fe80000100a00 */
[----:B------:R-:W5:Y:S04]  /*75b0*/  LDL.LU R38, [R1+0x268] ;  /* 0x0002680001267983 */ /* 0x000f680000300800 */
[----:B------:R-:W5:Y:S04]  /*75c0*/  LDL.LU R39, [R1+0x26c] ;  /* 0x00026c0001277983 */ /* 0x000f680000300800 */
[----:B------:R-:W5:Y:S04]  /*75d0*/  LDL.LU R40, [R1+0x290] ;  /* 0x0002900001287983 */ /* 0x000f680000300800 */
[----:B------:R-:W5:Y:S04]  /*75e0*/  LDL.LU R41, [R1+0x294] ;  /* 0x0002940001297983 */ /* 0x000f680000300800 */
[----:B-1----:R-:W5:Y:S04]  /*75f0*/  LDL.LU R5, [R1+0x298] ;  /* 0x0002980001057983 */ /* 0x002f680000300800 */
[----:B------:R-:W5:Y:S04]  /*7600*/  LDL.LU R4, [R1+0x29c] ;  /* 0x00029c0001047983 */ /* 0x000f680000300800 */
[----:B------:R-:W5:Y:S04]  /*7610*/  LDL.LU R52, [R1+0x2d0] ;  /* 0x0002d00001347983 */ /* 0x000f680000300800 */
[----:B------:R-:W5:Y:S01]  /*7620*/  LDL.LU R53, [R1+0x2d4] ;  /* 0x0002d40001357983 */ /* 0x000f620000300800 */
[C---:B---3--:R-:W-:Y:S01]  /*7630*/  FMUL R44, R60.reuse, R31 ;  /* 0x0000001f3c2c7220 */ /* 0x048fe20000400000 */
[----:B----4-:R-:W-:Y:S01]  /*7640*/  FMUL R45, R60, R30 ;  /* 0x0000001e3c2d7220 */ /* 0x010fe20000400000 */
[C---:B--2---:R-:W-:Y:S01]  /*7650*/  FMUL R46, R3.reuse, R29 ;  /* 0x0000001d032e7220 */ /* 0x044fe20000400000 */
[----:B------:R-:W-:-:S07]  /*7660*/  FMUL R47, R3, R28 ;  /* 0x0000001c032f7220 */ /* 0x000fce0000400000 */
[----:B------:R-:W-:Y:S01]  /*7670*/  HMMA.16816.F32.BF16 R44, R56, R24, R44 ;  /* 0x00000018382c723c */ /* 0x000fe2000004182c */
[----:B------:R-:W2:Y:S04]  /*7680*/  LDL.LU R25, [R1+0x2d8] ;  /* 0x0002d80001197983 */ /* 0x000ea80000300800 */
[----:B------:R-:W3:Y:S01]  /*7690*/  LDL.LU R24, [R1+0x2dc] ;  /* 0x0002dc0001187983 */ /* 0x000ee20000300800 */
[C---:B------:R-:W-:Y:S01]  /*76a0*/  FMUL R28, R60.reuse, R15 ;  /* 0x0000000f3c1c7220 */ /* 0x040fe20000400000 */
[C---:B------:R-:W-:Y:S01]  /*76b0*/  FMUL R29, R60.reuse, R14 ;  /* 0x0000000e3c1d7220 */ /* 0x040fe20000400000 */
[C---:B------:R-:W-:Y:S01]  /*76c0*/  FMUL R30, R3.reuse, R13 ;  /* 0x0000000d031e7220 */ /* 0x040fe20000400000 */
[C---:B------:R-:W-:Y:S02]  /*76d0*/  FMUL R31, R3.reuse, R12 ;  /* 0x0000000c031f7220 */ /* 0x040fe40000400000 */
[----:B------:R-:W1:Y:S01]  /*76e0*/  LDSM.16.M88.4 R12, [R0+UR6+0x21200] ;  /* 0x02120006000c783b */ /* 0x000e620008000200 */
[C---:B-----5:R-:W-:Y:S01]  /*76f0*/  FMUL R32, R60.reuse, R11 ;  /* 0x0000000b3c207220 */ /* 0x060fe20000400000 */
[----:B------:R-:W-:Y:S01]  /*7700*/  FMUL R33, R60, R10 ;  /* 0x0000000a3c217220 */ /* 0x000fe20000400000 */
[C---:B------:R-:W-:Y:S01]  /*7710*/  FMUL R34, R3.reuse, R9 ;  /* 0x0000000903227220 */ /* 0x040fe20000400000 */
[----:B------:R-:W-:-:S02]  /*7720*/  FMUL R35, R3, R8 ;  /* 0x0000000803237220 */ /* 0x000fc40000400000 */
[----:B------:R-:W4:Y:S01]  /*7730*/  LDSM.16.M88.4 R8, [R0+UR6+0x21400] ;  /* 0x021400060008783b */ /* 0x000f220008000200 */
[C---:B------:R-:W-:Y:S01]  /*7740*/  FMUL R36, R60.reuse, R36 ;  /* 0x000000243c247220 */ /* 0x040fe20000400000 */
[----:B------:R-:W-:Y:S01]  /*7750*/  HMMA.16816.F32.BF16 R28, R56, R20, R28 ;  /* 0x00000014381c723c */ /* 0x000fe2000004181c */
[----:B------:R-:W-:-:S07]  /*7760*/  FMUL R37, R60, R37 ;  /* 0x000000253c257220 */ /* 0x000fce0000400000 */
[----:B0-----:R-:W-:Y:S01]  /*7770*/  HMMA.16816.F32.BF16 R32, R56, R16, R32 ;  /* 0x000000103820723c */ /* 0x001fe20000041820 */
[C---:B------:R-:W-:Y:S01]  /*7780*/  FMUL R38, R3.reuse, R38 ;  /* 0x0000002603267220 */ /* 0x040fe20000400000 */
[C---:B------:R-:W-:Y:S01]  /*7790*/  FMUL R39, R3.reuse, R39 ;  /* 0x0000002703277220 */ /* 0x040fe20000400000 */
[C---:B------:R-:W-:Y:S01]  /*77a0*/  FMUL R40, R60.reuse, R40 ;  /* 0x000000283c287220 */ /* 0x040fe20000400000 */
[----:B------:R-:W-:Y:S01]  /*77b0*/  FMUL R41, R60, R41 ;  /* 0x000000293c297220 */ /* 0x000fe20000400000 */
[C---:B------:R-:W-:Y:S01]  /*77c0*/  FMUL R42, R3.reuse, R5 ;  /* 0x00000005032a7220 */ /* 0x040fe20000400000 */
[----:B------:R-:W-:-:S03]  /*77d0*/  FMUL R43, R3, R4 ;  /* 0x00000004032b7220 */ /* 0x000fc60000400000 */
[C---:B-1----:R-:W-:Y:S01]  /*77e0*/  HMMA.16816.F32.BF16 R36, R56.reuse, R12, R36 ;  /* 0x0000000c3824723c */ /* 0x042fe20000041824 */
[----:B------:R-:W0:Y:S07]  /*77f0*/  LDSM.16.M88.4 R4, [R0+UR6+0x21600] ;  /* 0x021600060004783b */ /* 0x000e2e0008000200 */
[----:B----4-:R-:W-:Y:S08]  /*7800*/  HMMA.16816.F32.BF16 R40, R56, R8, R40 ;  /* 0x000000083828723c */ /* 0x010ff00000041828 */
[C---:B------:R-:W-:Y:S08]  /*7810*/  HMMA.16816.F32.BF16 R20, R48.reuse, R22, R28 ;  /* 0x000000163014723c */ /* 0x040ff0000004181c */
[C---:B------:R-:W-:Y:S08]  /*7820*/  HMMA.16816.F32.BF16 R16, R48.reuse, R18, R32 ;  /* 0x000000123010723c */ /* 0x040ff00000041820 */
[C---:B------:R-:W-:Y:S08]  /*7830*/  HMMA.16816.F32.BF16 R12, R48.reuse, R14, R36 ;  /* 0x0000000e300c723c */ /* 0x040ff00000041824 */
[----:B------:R-:W-:Y:S01]  /*7840*/  HMMA.16816.F32.BF16 R8, R48, R10, R40 ;  /* 0x0000000a3008723c */ /* 0x000fe20000041828 */
[C---:B--2---:R-:W-:Y:S01]  /*7850*/  FMUL R54, R3.reuse, R25 ;  /* 0x0000001903367220 */ /* 0x044fe20000400000 */
[----:B---3--:R-:W-:-:S06]  /*7860*/  FMUL R55, R3, R24 ;  /* 0x0000001803377220 */ /* 0x008fcc0000400000 */
[----:B------:R-:W-:-:S15]  /*7870*/  HMMA.16816.F32.BF16 R24, R48, R26, R44 ;  /* 0x0000001a3018723c */ /* 0x000fde000004182c */
[----:B------:R-:W-:-:S04]  /*7880*/  NOP ;  /* 0x0000000000007918 */ /* 0x000fc80000000000 */
[----:B------:R-:W-:Y:S04]  /*7890*/  STL.64 [R1+0x1a0], R24 ;  /* 0x0001a01801007387 */ /* 0x000fe80000100a00 */
[----:B------:R-:W-:Y:S04]  /*78a0*/  STL.64 [R1+0x1a8], R26 ;  /* 0x0001a81a01007387 */ /* 0x000fe80000100a00 */
[----:B------:R-:W-:Y:S04]  /*78b0*/  STL.64 [R1+0x1e0], R20 ;  /* 0x0001e01401007387 */ /* 0x000fe80000100a00 */
[----:B------:R-:W-:Y:S04]  /*78c0*/  STL.64 [R1+0x1e8], R22 ;  /* 0x0001e81601007387 */ /* 0x000fe80000100a00 */
[----:B------:R-:W-:Y:S04]  /*78d0*/  STL.64 [R1+0x220], R16 ;  /* 0x0002201001007387 */ /* 0x000fe80000100a00 */
[----:B------:R-:W-:Y:S04]  /*78e0*/  STL.64 [R1+0x228], R18 ;  /* 0x0002281201007387 */ /* 0x000fe80000100a00 */
[----:B------:R-:W2:Y:S04]  /*78f0*/  LDL.LU R33, [R1+0x190] ;  /* 0x0001900001217983 */ /* 0x000ea80000300800 */
[----:B------:R-:W-:Y:S04]  /*7900*/  STL.64 [R1+0x260], R12 ;  /* 0x0002600c01007387 */ /* 0x000fe80000100a00 */
[----:B------:R1:W-:Y:S04]  /*7910*/  STL.64 [R1+0x268], R14 ;  /* 0x0002680e01007387 */ /* 0x0003e80000100a00 */
[----:B------:R-:W3:Y:S04]  /*7920*/  LDL.LU R32, [R1+0x194] ;  /* 0x0001940001207983 */ /* 0x000ee80000300800 */
[----:B------:R4:W-:Y:S04]  /*7930*/  STL.64 [R1+0x290], R8 ;  /* 0x0002900801007387 */ /* 0x0009e80000100a00 */
[----:B------:R-:W-:Y:S04]  /*7940*/  STL.64 [R1+0x298], R10 ;  /* 0x0002980a01007387 */ /* 0x000fe80000100a00 */
[----:B------:R-:W5:Y:S04]  /*7950*/  LDL.LU R31, [R1+0x198] ;  /* 0x00019800011f7983 */ /* 0x000f680000300800 */
[----:B------:R-:W5:Y:S01]  /*7960*/  LDL.LU R30, [R1+0x19c] ;  /* 0x00019c00011e7983 */ /* 0x000f620000300800 */
[C---:B------:R-:W-:Y:S01]  /*7970*/  FMUL R52, R60.reuse, R52 ;  /* 0x000000343c347220 */ /* 0x040fe20000400000 */
[----:B------:R-:W-:-:S02]  /*7980*/  FMUL R53, R60, R53 ;  /* 0x000000353c357220 */ /* 0x000fc40000400000 */
[----:B------:R-:W5:Y:S04]  /*7990*/  LDL.LU R28, [R1+0x1d0] ;  /* 0x0001d000011c7983 */ /* 0x000f680000300800 */
[----:B------:R-:W5:Y:S01]  /*79a0*/  LDL.LU R29, [R1+0x1d4] ;  /* 0x0001d400011d7983 */ /* 0x000f620000300800 */
[----:B0-----:R-:W-:Y:S03]  /*79b0*/  HMMA.16816.F32.BF16 R52, R56, R4, R52 ;  /* 0x000000043834723c */ /* 0x001fe60000041834 */
[----:B-1----:R-:W5:Y:S04]  /*79c0*/  LDL.LU R15, [R1+0x1d8] ;  /* 0x0001d800010f7983 */ /* 0x002f680000300800 */
[----:B------:R-:W5:Y:S04]  /*79d0*/  LDL.LU R14, [R1+0x1dc] ;  /* 0x0001dc00010e7983 */ /* 0x000f680000300800 */
[----:B------:R-:W5:Y:S04]  /*79e0*/  LDL.LU R13, [R1+0x210] ;  /* 0x00021000010d7983 */ /* 0x000f680000300800 */
[----:B------:R-:W5:Y:S04]  /*79f0*/  LDL.LU R12, [R1+0x214] ;  /* 0x00021400010c7983 */ /* 0x000f680000300800 */
[----:B------:R-:W0:Y:S01]  /*7a00*/  LDSM.16.M88.4 R24, [R0+UR6+0x21800] ;  /* 0x021800060018783b */ /* 0x000e220008000200 */
[----:B------:R-:W-:Y:S03]  /*7a10*/  HMMA.16816.F32.BF16 R4, R48, R6, R52 ;  /* 0x000000063004723c */ /* 0x000fe60000041834 */
[----:B----4-:R-:W4:Y:S04]  /*7a20*/  LDL.LU R9, [R1+0x218] ;  /* 0x0002180001097983 */ /* 0x010f280000300800 */
[----:B------:R-:W4:Y:S04]  /*7a30*/  LDL.LU R8, [R1+0x21c] ;  /* 0x00021c0001087983 */ /* 0x000f280000300800 */
[----:B------:R-:W4:Y:S04]  /*7a40*/  LDL.LU R36, [R1+0x250] ;  /* 0x0002500001247983 */ /* 0x000f280000300800 */
[----:B------:R-:W4:Y:S04]  /*7a50*/  LDL.LU R37, [R1+0x254] ;  /* 0x0002540001257983 */ /* 0x000f280000300800 */
[----:B------:R1:W-:Y:S04]  /*7a60*/  STL.64 [R1+0x2d0], R4 ;  /* 0x0002d00401007387 */ /* 0x0003e80000100a00 */
[----:B------:R-:W-:Y:S04]  /*7a70*/  STL.64 [R1+0x2d8], R6 ;  /* 0x0002d80601007387 */ /* 0x000fe80000100a00 */
[----:B------:R-:W4:Y:S04]  /*7a80*/  LDL.LU R38, [R1+0x258] ;  /* 0x0002580001267983 */ /* 0x000f280000300800 */
[----:B------:R-:W4:Y:S04]  /*7a90*/  LDL.LU R39, [R1+0x25c] ;  /* 0x00025c0001277983 */ /* 0x000f280000300800 */
[----:B------:R-:W4:Y:S04]  /*7aa0*/  LDL.LU R40, [R1+0x280] ;  /* 0x0002800001287983 */ /* 0x000f280000300800 */
[----:B------:R-:W4:Y:S04]  /*7ab0*/  LDL.LU R41, [R1+0x284] ;  /* 0x0002840001297983 */ /* 0x000f280000300800 */
[----:B-1----:R-:W4:Y:S04]  /*7ac0*/  LDL.LU R5, [R1+0x288] ;  /* 0x0002880001057983 */ /* 0x002f280000300800 */
[----:B------:R-:W4:Y:S04]  /*7ad0*/  LDL.LU R4, [R1+0x28c] ;  /* 0x00028c0001047983 */ /* 0x000f280000300800 */
[----:B------:R-:W4:Y:S04]  /*7ae0*/  LDL.LU R52, [R1+0x2c0] ;  /* 0x0002c00001347983 */ /* 0x000f280000300800 */
[----:B------:R-:W4:Y:S04]  /*7af0*/  LDL.LU R53, [R1+0x2c4] ;  /* 0x0002c40001357983 */ /* 0x000f280000300800 */
[----:B------:R-:W1:Y:S04]  /*7b00*/  LDSM.16.M88.4 R20, [R0+UR6+0x21a00] ;  /* 0x021a00060014783b */ /* 0x000e680008000200 */
[----:B------:R-:W0:Y:S01]  /*7b10*/  LDSM.16.M88.4 R16, [R0+UR6+0x21c00] ;  /* 0x021c00060010783b */ /* 0x000e220008000200 */
[C---:B--2---:R-:W-:Y:S01]  /*7b20*/  FMUL R44, R60.reuse, R33 ;  /* 0x000000213c2c7220 */ /* 0x044fe20000400000 */
[----:B---3--:R-:W-:Y:S01]  /*7b30*/  FMUL R45, R60, R32 ;  /* 0x000000203c2d7220 */ /* 0x008fe20000400000 */
[C---:B-----5:R-:W-:Y:S01]  /*7b40*/  FMUL R46, R3.reuse, R31 ;  /* 0x0000001f032e7220 */ /* 0x060fe20000400000 */
[----:B------:R-:W-:-:S07]  /*7b50*/  FMUL R47, R3, R30 ;  /* 0x0000001e032f7220 */ /* 0x000fce0000400000 */
[----:B0-----:R-:W-:Y:S01]  /*7b60*/  HMMA.16816.F32.BF16 R44, R56, R24, R44 ;  /* 0x00000018382c723c */ /* 0x001fe2000004182c */
[----:B------:R-:W2:Y:S04]  /*7b70*/  LDL.LU R25, [R1+0x2c8] ;  /* 0x0002c80001197983 */ /* 0x000ea80000300800 */
[----:B------:R-:W3:Y:S01]  /*7b80*/  LDL.LU R24, [R1+0x2cc] ;  /* 0x0002cc0001187983 */ /* 0x000ee20000300800 */
[C---:B------:R-:W-:Y:S01]  /*7b90*/  FMUL R30, R3.reuse, R15 ;  /* 0x0000000f031e7220 */ /* 0x040fe20000400000 */
[C---:B------:R-:W-:Y:S01]  /*7ba0*/  FMUL R31, R3.reuse, R14 ;  /* 0x0000000e031f7220 */ /* 0x040fe20000400000 */
[C---:B------:R-:W-:Y:S01]  /*7bb0*/  FMUL R32, R60.reuse, R13 ;  /* 0x0000000d3c207220 */ /* 0x040fe20000400000 */
[C---:B------:R-:W-:Y:S02]  /*7bc0*/  FMUL R33, R60.reuse, R12 ;  /* 0x0000000c3c217220 */ /* 0x040fe40000400000 */
[----:B------:R-:W0:Y:S01]  /*7bd0*/  LDSM.16.M88.4 R12, [R0+UR6+0x21e00] ;  /* 0x021e0006000c783b */ /* 0x000e220008000200 */
[C---:B------:R-:W-:Y:S01]  /*7be0*/  FMUL R28, R60.reuse, R28 ;  /* 0x0000001c3c1c7220 */ /* 0x040fe20000400000 */
[----:B------:R-:W-:Y:S01]  /*7bf0*/  FMUL R29, R60, R29 ;  /* 0x0000001d3c1d7220 */ /* 0x000fe20000400000 */
[C---:B----4-:R-:W-:Y:S01]  /*7c00*/  FMUL R34, R3.reuse, R9 ;  /* 0x0000000903227220 */ /* 0x050fe20000400000 */
[----:B------:R-:W-:-:S05]  /*7c10*/  FMUL R35, R3, R8 ;  /* 0x0000000803237220 */ /* 0x000fca0000400000 */
[----:B-1----:R-:W-:Y:S01]  /*7c20*/  HMMA.16816.F32.BF16 R28, R56, R20, R28 ;  /* 0x00000014381c723c */ /* 0x002fe2000004181c */
[----:B------:R-:W1:Y:S01]  /*7c30*/  LDSM.16.M88.4 R8, [R0+UR6+0x22000] ;  /* 0x022000060008783b */ /* 0x000e620008000200 */
[C---:B------:R-:W-:Y:S01]  /*7c40*/  FMUL R36, R60.reuse, R36 ;  /* 0x000000243c247220 */ /* 0x040fe20000400000 */
[----:B------:R-:W-:-:S05]  /*7c50*/  FMUL R37, R60, R37 ;  /* 0x000000253c257220 */ /* 0x000fca0000400000 */
[C---:B------:R-:W-:Y:S01]  /*7c60*/  HMMA.16816.F32.BF16 R32, R56.reuse, R16, R32 ;  /* 0x000000103820723c */ /* 0x040fe20000041820 */
[C---:B------:R-:W-:Y:S01]  /*7c70*/  FMUL R38, R3.reuse, R38 ;  /* 0x0000002603267220 */ /* 0x040fe20000400000 */
[C---:B------:R-:W-:Y:S01]  /*7c80*/  FMUL R39, R3.reuse, R39 ;  /* 0x0000002703277220 */ /* 0x040fe20000400000 */
[C---:B------:R-:W-:Y:S01]  /*7c90*/  FMUL R42, R3.reuse, R5 ;  /* 0x00000005032a7220 */ /* 0x040fe20000400000 */
[----:B------:R-:W-:Y:S02]  /*7ca0*/  FMUL R43, R3, R4 ;  /* 0x00000004032b7220 */ /* 0x000fe40000400000 */
[----:B------:R-:W4:Y:S03]  /*7cb0*/  LDSM.16.M88.4 R4, [R0+UR6+0x22200] ;  /* 0x022200060004783b */ /* 0x000f260008000200 */
[----:B0-----:R-:W-:Y:S08]  /*7cc0*/  HMMA.16816.F32.BF16 R36, R56, R12, R36 ;  /* 0x0000000c3824723c */ /* 0x001ff00000041824 */
[C---:B------:R-:W-:Y:S08]  /*7cd0*/  HMMA.16816.F32.BF16 R20, R48.reuse, R22, R28 ;  /* 0x000000163014723c */ /* 0x040ff0000004181c */
[----:B------:R-:W-:Y:S01]  /*7ce0*/  HMMA.16816.F32.BF16 R16, R48, R18, R32 ;  /* 0x000000123010723c */ /* 0x000fe20000041820 */
[----:B------:R-:W-:-:S07]  /*7cf0*/  FMUL R52, R60, R52 ;  /* 0x000000343c347220 */ /* 0x000fce0000400000 */
[----:B------:R-:W-:Y:S01]  /*7d00*/  HMMA.16816.F32.BF16 R12, R48, R14, R36 ;  /* 0x0000000e300c723c */ /* 0x000fe20000041824 */
[C---:B------:R-:W-:Y:S01]  /*7d10*/  FMUL R53, R60.reuse, R53 ;  /* 0x000000353c357220 */ /* 0x040fe20000400000 */
[C---:B------:R-:W-:Y:S01]  /*7d20*/  FMUL R40, R60.reuse, R40 ;  /* 0x000000283c287220 */ /* 0x040fe20000400000 */
[----:B------:R-:W-:-:S07]  /*7d30*/  FMUL R41, R60, R41 ;  /* 0x000000293c297220 */ /* 0x000fce0000400000 */
[----:B-1----:R-:W-:-:S15]  /*7d40*/  HMMA.16816.F32.BF16 R40, R56, R8, R40 ;  /* 0x000000083828723c */ /* 0x002fde0000041828 */
[----:B------:R-:W-:-:S05]  /*7d50*/  NOP ;  /* 0x0000000000007918 */ /* 0x000fca0000000000 */
[----:B------:R-:W-:Y:S01]  /*7d60*/  HMMA.16816.F32.BF16 R8, R48, R10, R40 ;  /* 0x0000000a3008723c */ /* 0x000fe20000041828 */
[C---:B--2---:R-:W-:Y:S01]  /*7d70*/  FMUL R54, R3.reuse, R25 ;  /* 0x0000001903367220 */ /* 0x044fe20000400000 */
[----:B---3--:R-:W-:-:S06]  /*7d80*/  FMUL R55, R3, R24 ;  /* 0x0000001803377220 */ /* 0x008fcc0000400000 */
[----:B------:R-:W-:Y:S08]  /*7d90*/  HMMA.16816.F32.BF16 R24, R48, R26, R44 ;  /* 0x0000001a3018723c */ /* 0x000ff0000004182c */
[----:B----4-:R-:W-:Y:S11]  /*7da0*/  HMMA.16816.F32.BF16 R52, R56, R4, R52 ;  /* 0x000000043834723c */ /* 0x010ff60000041834 */
[----:B------:R0:W-:Y:S04]  /*7db0*/  STL.64 [R1+0x190], R24 ;  /* 0x0001901801007387 */ /* 0x0001e80000100a00 */
[----:B------:R1:W-:Y:S04]  /*7dc0*/  STL.64 [R1+0x198], R26 ;  /* 0x0001981a01007387 */ /* 0x0003e80000100a00 */
[----:B------:R-:W-:Y:S04]  /*7dd0*/  STL.64 [R1+0x1d0], R20 ;  /* 0x0001d01401007387 */ /* 0x000fe80000100a00 */
[----:B------:R-:W-:Y:S04]  /*7de0*/  STL.64 [R1+0x1d8], R22 ;  /* 0x0001d81601007387 */ /* 0x000fe80000100a00 */
[----:B------:R-:W2:Y:S04]  /*7df0*/  LDL.LU R4, [R1+0x20] ;  /* 0x0000200001047983 */ /* 0x000ea80000300800 */
[----:B------:R-:W-:Y:S04]  /*7e00*/  STL.64 [R1+0x210], R16 ;  /* 0x0002101001007387 */ /* 0x000fe80000100a00 */
[----:B------:R-:W-:Y:S04]  /*7e10*/  STL.64 [R1+0x218], R18 ;  /* 0x0002181201007387 */ /* 0x000fe80000100a00 */
[----:B------:R-:W3:Y:S04]  /*7e20*/  LDL.LU R5, [R1+0x24] ;  /* 0x0000240001057983 */ /* 0x000ee80000300800 */
[----:B------:R-:W-:Y:S04]  /*7e30*/  STL.64 [R1+0x250], R12 ;  /* 0x0002500c01007387 */ /* 0x000fe80000100a00 */
[----:B------:R4:W-:Y:S04]  /*7e40*/  STL.64 [R1+0x258], R14 ;  /* 0x0002580e01007387 */ /* 0x0009e80000100a00 */
[----:B------:R-:W5:Y:S04]  /*7e50*/  LDL.LU R29, [R1+0x28] ;  /* 0x00002800011d7983 */ /* 0x000f680000300800 */
[----:B------:R-:W5:Y:S04]  /*7e60*/  LDL.LU R28, [R1+0x2c] ;  /* 0x00002c00011c7983 */ /* 0x000f680000300800 */
[----:B0-----:R-:W5:Y:S04]  /*7e70*/  LDL.LU R24, [R1+0x10c] ;  /* 0x00010c0001187983 */ /* 0x001f680000300800 */
[----:B-1----:R-:W5:Y:S04]  /*7e80*/  LDL.LU R27, [R1+0x100] ;  /* 0x00010000011b7983 */ /* 0x002f680000300800 */
[----:B------:R-:W5:Y:S04]  /*7e90*/  LDL.LU R26, [R1+0x104] ;  /* 0x00010400011a7983 */ /* 0x000f680000300800 */
[----:B------:R0:W-:Y:S04]  /*7ea0*/  STL.64 [R1+0x280], R8 ;  /* 0x0002800801007387 */ /* 0x0001e80000100a00 */
[----:B------:R1:W-:Y:S04]  /*7eb0*/  STL.64 [R1+0x288], R10 ;  /* 0x0002880a01007387 */ /* 0x0003e80000100a00 */
[----:B------:R-:W5:Y:S01]  /*7ec0*/  LDL.LU R25, [R1+0x108] ;  /* 0x0001080001197983 */ /* 0x000f620000300800 */
[----:B----4-:R-:W-:Y:S03]  /*7ed0*/  HMMA.16816.F32.BF16 R12, R48, R6, R52 ;  /* 0x00000006300c723c */ /* 0x010fe60000041834 */
[----:B0-----:R-:W4:Y:S04]  /*7ee0*/  LDL.LU R8, [R1] ;  /* 0x0000000001087983 */ /* 0x001f280000300800 */
[----:B------:R-:W4:Y:S04]  /*7ef0*/  LDL.LU R9, [R1+0x4] ;  /* 0x0000040001097983 */ /* 0x000f280000300800 */
[----:B------:R-:W0:Y:S04]  /*7f00*/  LDSM.16.M88.4 R16, [R0+UR6+0x22800] ;  /* 0x022800060010783b */ /* 0x000e280008000200 */
[----:B------:R-:W-:Y:S04]  /*7f10*/  LDSM.16.M88.4 R20, [R0+UR6+0x22600] ;  /* 0x022600060014783b */ /* 0x000fe80008000200 */
[----:B------:R-:W-:Y:S04]  /*7f20*/  STL.64 [R1+0x2c0], R12 ;  /* 0x0002c00c01007387 */ /* 0x000fe80000100a00 */
[----:B------:R-:W-:Y:S04]  /*7f30*/  STL.64 [R1+0x2c8], R14 ;  /* 0x0002c80e01007387 */ /* 0x000fe80000100a00 */
[----:B-1----:R-:W4:Y:S04]  /*7f40*/  LDL.LU R10, [R1+0x8] ;  /* 0x00000800010a7983 */ /* 0x002f280000300800 */
[----:B------:R-:W4:Y:S04]  /*7f50*/  LDL.LU R11, [R1+0xc] ;  /* 0x00000c00010b7983 */ /* 0x000f280000300800 */
[----:B------:R-:W1:Y:S04]  /*7f60*/  LDSM.16.M88.4 R12, [R0+UR6+0x22400] ;  /* 0x02240006000c783b */ /* 0x000e680008000200 */
[----:B------:R-:W-:Y:S04]  /*7f70*/  STL.64 [R1+0x4c0], R50 ;  /* 0x0004c03201007387 */ /* 0x000fe80000100a00 */
[----:B------:R-:W-:Y:S01]  /*7f80*/  STL.64 [R1+0x4b8], R48 ;  /* 0x0004b83001007387 */ /* 0x000fe20000100a00 */
[----:B0-----:R-:W-:Y:S01]  /*7f90*/  IMAD.MOV.U32 R46, RZ, RZ, R19 ;  /* 0x000000ffff2e7224 */ /* 0x001fe200078e0013 */
[----:B------:R-:W-:-:S02]  /*7fa0*/  MOV R47, R18 ;  /* 0x00000012002f7202 */ /* 0x000fc40000000f00 */
[----:B-1----:R0:W-:Y:S04]  /*7fb0*/  STL.64 [R1+0xf8], R14 ;  /* 0x0000f80e01007387 */ /* 0x0021e80000100a00 */
[----:B------:R-:W-:Y:S04]  /*7fc0*/  STL.64 [R1+0xe8], R22 ;  /* 0x0000e81601007387 */ /* 0x000fe80000100a00 */
[----:B------:R1:W-:Y:S04]  /*7fd0*/  STL [R1+0x4dc], R46 ;  /* 0x0004dc2e01007387 */ /* 0x0003e80000100800 */
[----:B------:R0:W-:Y:S01]  /*7fe0*/  STL [R1+0x4d8], R47 ;  /* 0x0004d82f01007387 */ /* 0x0001e20000100800 */
[C---:B--2---:R-:W-:Y:S01]  /*7ff0*/  FMUL R4, R60.reuse, R4 ;  /* 0x000000043c047220 */ /* 0x044fe20000400000 */
[----:B---3--:R-:W-:Y:S01]  /*8000*/  FMUL R5, R60, R5 ;  /* 0x000000053c057220 */ /* 0x008fe20000400000 */
[C---:B-----5:R-:W-:Y:S01]  /*8010*/  FMUL R6, R3.reuse, R29 ;  /* 0x0000001d03067220 */ /* 0x060fe20000400000 */
[----:B------:R-:W-:-:S02]  /*8020*/  FMUL R7, R3, R28 ;  /* 0x0000001c03077220 */ /* 0x000fc40000400000 */
[----:B------:R-:W-:Y:S05]  /*8030*/  LDSM.16.M88.4 R28, [R0+UR6+0x22a00] ;  /* 0x022a0006001c783b */ /* 0x000fea0008000200 */
[----:B0-----:R-:W-:-:S15]  /*8040*/  HMMA.16816.F32.BF16 R12, R56, R12, R4 ;  /* 0x0000000c380c723c */ /* 0x001fde0000041804 */
[----:B------:R-:W-:-:S04]  /*8050*/  NOP ;  /* 0x0000000000007918 */ /* 0x000fc80000000000 */
[----:B-1----:R-:W-:Y:S01]  /*8060*/  IMAD.MOV.U32 R46, RZ, RZ, R12 ;  /* 0x000000ffff2e7224 */ /* 0x002fe200078e000c */
[----:B------:R0:W-:Y:S01]  /*8070*/  STL.64 [R1+0x28], R14 ;  /* 0x0000280e01007387 */ /* 0x0001e20000100a00 */
[----:B------:R-:W-:-:S03]  /*8080*/  MOV R47, R13 ;  /* 0x0000000d002f7202 */ /* 0x000fc60000000f00 */
[----:B------:R-:W2:Y:S04]  /*8090*/  LDL.LU R12, [R1+0x130] ;  /* 0x00013000010c7983 */ /* 0x000ea80000300800 */
[----:B------:R-:W3:Y:S04]  /*80a0*/  LDL.LU R13, [R1+0x134] ;  /* 0x00013400010d7983 */ /* 0x000ee80000300800 */
[----:B0-----:R-:W5:Y:S04]  /*80b0*/  LDL.LU R14, [R1+0x138] ;  /* 0x00013800010e7983 */ /* 0x001f680000300800 */
[----:B------:R-:W5:Y:S01]  /*80c0*/  LDL.LU R15, [R1+0x13c] ;  /* 0x00013c00010f7983 */ /* 0x000f620000300800 */
[C---:B------:R-:W-:Y:S01]  /*80d0*/  FMUL R4, R60.reuse, R27 ;  /* 0x0000001b3c047220 */ /* 0x040fe20000400000 */
[----:B------:R-:W-:Y:S01]  /*80e0*/  FMUL R5, R60, R26 ;  /* 0x0000001a3c057220 */ /* 0x000fe20000400000 */
[C---:B------:R-:W-:Y:S01]  /*80f0*/  FMUL R6, R3.reuse, R25 ;  /* 0x0000001903067220 */ /* 0x040fe20000400000 */
[----:B------:R-:W-:-:S02]  /*8100*/  FMUL R7, R3, R24 ;  /* 0x0000001803077220 */ /* 0x000fc40000400000 */
[----:B------:R-:W5:Y:S04]  /*8110*/  LDL.LU R24, [R1+0x120] ;  /* 0x0001200001187983 */ /* 0x000f680000300800 */
[----:B------:R-:W5:Y:S01]  /*8120*/  LDL.LU R23, [R1+0x124] ;  /* 0x0001240001177983 */ /* 0x000f620000300800 */
[----:B------:R-:W-:Y:S03]  /*8130*/  HMMA.16816.F32.BF16 R4, R56, R20, R4 ;  /* 0x000000143804723c */ /* 0x000fe60000041804 */
[----:B------:R-:W5:Y:S04]  /*8140*/  LDL.LU R22, [R1+0x128] ;  /* 0x0001280001167983 */ /* 0x000f680000300800 */
[----:B------:R-:W5:Y:S01]  /*8150*/  LDL.LU R20, [R1+0x12c] ;  /* 0x00012c0001147983 */ /* 0x000f620000300800 */
[C---:B----4-:R-:W-:Y:S01]  /*8160*/  FMUL R8, R60.reuse, R8 ;  /* 0x000000083c087220 */ /* 0x050fe20000400000 */
[----:B------:R-:W-:Y:S01]  /*8170*/  FMUL R9, R60, R9 ;  /* 0x000000093c097220 */ /* 0x000fe20000400000 */
[C---:B------:R-:W-:Y:S01]  /*8180*/  FMUL R10, R3.reuse, R10 ;  /* 0x0000000a030a7220 */ /* 0x040fe20000400000 */
[----:B------:R-:W-:-:S07]  /*8190*/  FMUL R11, R3, R11 ;  /* 0x0000000b030b7220 */ /* 0x000fce0000400000 */
[----:B------:R-:W-:Y:S01]  /*81a0*/  HMMA.16816.F32.BF16 R8, R56, R16, R8 ;  /* 0x000000103808723c */ /* 0x000fe20000041808 */
[----:B------:R-:W-:Y:S04]  /*81b0*/  STL.64 [R1+0x4a0], R6 ;  /* 0x0004a00601007387 */ /* 0x000fe80000100a00 */
[----:B------:R-:W-:Y:S04]  /*81c0*/  STL.64 [R1+0x498], R4 ;  /* 0x0004980401007387 */ /* 0x000fe80000100a00 */
[----:B------:R-:W4:Y:S04]  /*81d0*/  LDL.LU R16, [R1+0x140] ;  /* 0x0001400001107983 */ /* 0x000f280000300800 */
[----:B------:R-:W4:Y:S04]  /*81e0*/  LDL.LU R17, [R1+0x144] ;  /* 0x0001440001117983 */ /* 0x000f280000300800 */
[----:B------:R-:W4:Y:S04]  /*81f0*/  LDL.LU R18, [R1+0x148] ;  /* 0x0001480001127983 */ /* 0x000f280000300800 */
[----:B------:R-:W4:Y:S04]  /*8200*/  LDL.LU R19, [R1+0x14c] ;  /* 0x00014c0001137983 */ /* 0x000f280000300800 */
[----:B------:R-:W4:Y:S04]  /*8210*/  LDL.LU R21, [R1+0x44] ;  /* 0x0000440001157983 */ /* 0x000f280000300800 */
[----:B------:R-:W4:Y:S04]  /*8220*/  LDL.LU R25, [R1+0x48] ;  /* 0x0000480001197983 */ /* 0x000f280000300800 */
[----:B------:R-:W0:Y:S04]  /*8230*/  LDSM.16.M88.4 R4, [R0+UR6+0x22c00] ;  /* 0x022c00060004783b */ /* 0x000e280008000200 */
[----:B------:R-:W-:Y:S04]  /*8240*/  STL.64 [R1+0x490], R10 ;  /* 0x0004900a01007387 */ /* 0x000fe80000100a00 */
[----:B------:R-:W-:Y:S04]  /*8250*/  STL.64 [R1+0x488], R8 ;  /* 0x0004880801007387 */ /* 0x000fe80000100a00 */
[----:B0-----:R-:W-:Y:S01]  /*8260*/  STL.64 [R1+0xb8], R6 ;  /* 0x0000b80601007387 */ /* 0x001fe20000100a00 */
[C---:B--2---:R-:W-:Y:S01]  /*8270*/  FMUL R12, R60.reuse, R12 ;  /* 0x0000000c3c0c7220 */ /* 0x044fe20000400000 */
[----:B---3--:R-:W-:Y:S01]  /*8280*/  FMUL R13, R60, R13 ;  /* 0x0000000d3c0d7220 */ /* 0x008fe20000400000 */
[C---:B-----5:R-:W-:Y:S01]  /*8290*/  FMUL R14, R3.reuse, R14 ;  /* 0x0000000e030e7220 */ /* 0x060fe20000400000 */
[----:B------:R-:W-:-:S07]  /*82a0*/  FMUL R15, R3, R15 ;  /* 0x0000000f030f7220 */ /* 0x000fce0000400000 */
[----:B------:R-:W-:Y:S01]  /*82b0*/  HMMA.16816.F32.BF16 R12, R56, R28, R12 ;  /* 0x0000001c380c723c */ /* 0x000fe2000004180c */
[C---:B------:R-:W-:Y:S01]  /*82c0*/  FMUL R52, R60.reuse, R24 ;  /* 0x000000183c347220 */ /* 0x040fe20000400000 */
[----:B------:R-:W-:Y:S01]  /*82d0*/  FMUL R53, R60, R23 ;  /* 0x000000173c357220 */ /* 0x000fe20000400000 */
[C---:B------:R-:W-:Y:S01]  /*82e0*/  FMUL R54, R3.reuse, R22 ;  /* 0x0000001603367220 */ /* 0x040fe20000400000 */
[----:B------:R-:W-:-:S15]  /*82f0*/  FMUL R55, R3, R20 ;  /* 0x0000001403377220 */ /* 0x000fde0000400000 */
[----:B------:R0:W-:Y:S04]  /*8300*/  STL.64 [R1+0x480], R14 ;  /* 0x0004800e01007387 */ /* 0x0001e80000100a00 */
[----:B------:R1:W-:Y:S04]  /*8310*/  STL.64 [R1+0x478], R12 ;  /* 0x0004780c01007387 */ /* 0x0003e80000100a00 */
[----:B0-----:R-:W2:Y:S04]  /*8320*/  LDL.LU R15, [R1+0x150] ;  /* 0x00015000010f7983 */ /* 0x001ea80000300800 */
[----:B------:R-:W3:Y:S04]  /*8330*/  LDL.LU R14, [R1+0x154] ;  /* 0x00015400010e7983 */ /* 0x000ee80000300800 */
[----:B-1----:R-:W5:Y:S04]  /*8340*/  LDL.LU R13, [R1+0x158] ;  /* 0x00015800010d7983 */ /* 0x002f680000300800 */
[----:B------:R-:W5:Y:S01]  /*8350*/  LDL.LU R12, [R1+0x15c] ;  /* 0x00015c00010c7983 */ /* 0x000f620000300800 */
[----:B------:R-:W-:Y:S03]  /*8360*/  HMMA.16816.F32.BF16 R52, R56, R4, R52 ;  /* 0x000000043834723c */ /* 0x000fe60000041834 */
[----:B------:R-:W0:Y:S01]  /*8370*/  LDSM.16.M88.4 R4, [R0+UR6+0x22e00] ;  /* 0x022e00060004783b */ /* 0x000e220008000200 */
[C---:B----4-:R-:W-:Y:S01]  /*8380*/  FMUL R16, R60.reuse, R16 ;  /* 0x000000103c107220 */ /* 0x050fe20000400000 */
[----:B------:R-:W-:Y:S01]  /*8390*/  FMUL R17, R60, R17 ;  /* 0x000000113c117220 */ /* 0x000fe20000400000 */
[C---:B------:R-:W-:Y:S01]  /*83a0*/  FMUL R18, R3.reuse, R18 ;  /* 0x0000001203127220 */ /* 0x040fe20000400000 */
[----:B------:R-:W-:Y:S01]  /*83b0*/  FMUL R19, R3, R19 ;  /* 0x0000001303137220 */ /* 0x000fe20000400000 */
[----:B------:R-:W4:Y:S04]  /*83c0*/  LDL.LU R26, [R1+0x30] ;  /* 0x00003000011a7983 */ /* 0x000f280000300800 */
[----:B------:R-:W4:Y:S04]  /*83d0*/  LDL.LU R27, [R1+0x3c] ;  /* 0x00003c00011b7983 */ /* 0x000f280000300800 */
[----:B------:R-:W4:Y:S04]  /*83e0*/  LDL.LU R61, [R1+0x50] ;  /* 0x00005000013d7983 */ /* 0x000f280000300800 */
[----:B------:R-:W-:Y:S04]  /*83f0*/  STL.64 [R1+0x470], R54 ;  /* 0x0004703601007387 */ /* 0x000fe80000100a00 */
[----:B------:R-:W-:Y:S01]  /*8400*/  STL.64 [R1+0x468], R52 ;  /* 0x0004683401007387 */ /* 0x000fe20000100a00 */
[----:B------:R-:W-:-:S03]  /*8410*/  FADD R28, R25, R21 ;  /* 0x00000015191c7221 */ /* 0x000fc60000000000 */
[----:B------:R-:W4:Y:S01]  /*8420*/  LDL.LU R24, [R1+0x160] ;  /* 0x0001600001187983 */ /* 0x000f220000300800 */
[----:B0-----:R-:W-:-:S15]  /*8430*/  HMMA.16816.F32.BF16 R16, R56, R4, R16 ;  /* 0x000000043810723c */ /* 0x001fde0000041810 */
[----:B------:R-:W-:-:S04]  /*8440*/  NOP ;  /* 0x0000000000007918 */ /* 0x000fc80000000000 */
[----:B------:R-:W-:Y:S04]  /*8450*/  STL [R1+0x460], R17 ;  /* 0x0004601101007387 */ /* 0x000fe80000100800 */
[----:B------:R-:W-:Y:S04]  /*8460*/  STL [R1+0x45c], R18 ;  /* 0x00045c1201007387 */ /* 0x000fe80000100800 */
[----:B------:R-:W-:Y:S04]  /*8470*/  STL [R1+0x458], R19 ;  /* 0x0004581301007387 */ /* 0x000fe80000100800 */
[----:B------:R-:W4:Y:S04]  /*8480*/  LDL.LU R25, [R1+0x164] ;  /* 0x0001640001197983 */ /* 0x000f280000300800 */
[----:B------:R-:W4:Y:S04]  /*8490*/  LDL.LU R9, [R1+0x168] ;  /* 0x0001680001097983 */ /* 0x000f280000300800 */
[----:B------:R-:W4:Y:S01]  /*84a0*/  LDL.LU R8, [R1+0x16c] ;  /* 0x00016c0001087983 */ /* 0x000f220000300800 */
[----:B------:R-:W-:Y:S01]  /*84b0*/  MOV R50, R6 ;  /* 0x0000000600327202 */ /* 0x000fe20000000f00 */
[----:B------:R-:W-:-:S02]  /*84c0*/  IMAD.MOV.U32 R49, RZ, RZ, R7 ;  /* 0x000000ffff317224 */ /* 0x000fc400078e0007 */
[----:B------:R-:W0:Y:S04]  /*84d0*/  LDSM.16.M88.4 R4, [R0+UR6+0x23000] ;  /* 0x023000060004783b */ /* 0x000e280008000200 */
[----:B------:R-:W4:Y:S04]  /*84e0*/  LDL.LU R44, [R1+0x40] ;  /* 0x00004000012c7983 */ /* 0x000f280000300800 */
[----:B------:R-:W4:Y:S01]  /*84f0*/  LDL.LU R45, [R1+0x54] ;  /* 0x00005400012d7983 */ /* 0x000f220000300800 */
[C---:B--2---:R-:W-:Y:S01]  /*8500*/  FMUL R20, R60.reuse, R15 ;  /* 0x0000000f3c147220 */ /* 0x044fe20000400000 */
[----:B---3--:R-:W-:Y:S01]  /*8510*/  FMUL R21, R60, R14 ;  /* 0x0000000e3c157220 */ /* 0x008fe20000400000 */
[C---:B-----5:R-:W-:Y:S01]  /*8520*/  FMUL R22, R3.reuse, R13 ;  /* 0x0000000d03167220 */ /* 0x060fe20000400000 */
[----:B------:R-:W-:-:S07]  /*8530*/  FMUL R23, R3, R12 ;  /* 0x0000000c03177220 */ /* 0x000fce0000400000 */
[----:B0-----:R-:W-:-:S15]  /*8540*/  HMMA.16816.F32.BF16 R20, R56, R4, R20 ;  /* 0x000000043814723c */ /* 0x001fde0000041814 */
[----:B------:R-:W-:-:S04]  /*8550*/  NOP ;  /* 0x0000000000007918 */ /* 0x000fc80000000000 */
[----:B------:R0:W-:Y:S04]  /*8560*/  STL.64 [R1+0x450], R22 ;  /* 0x0004501601007387 */ /* 0x0001e80000100a00 */
[----:B------:R-:W-:Y:S04]  /*8570*/  STL.64 [R1+0x448], R20 ;  /* 0x0004481401007387 */ /* 0x000fe80000100a00 */
[----:B------:R-:W2:Y:S04]  /*8580*/  LDL.LU R19, [R1+0x170] ;  /* 0x0001700001137983 */ /* 0x000ea80000300800 */
[----:B------:R-:W3:Y:S04]  /*8590*/  LDL.LU R17, [R1+0x174] ;  /* 0x0001740001117983 */ /* 0x000ee80000300800 */
[----:B------:R-:W5:Y:S04]  /*85a0*/  LDL.LU R15, [R1+0x178] ;  /* 0x00017800010f7983 */ /* 0x000f680000300800 */
[----:B------:R-:W5:Y:S01]  /*85b0*/  LDL.LU R14, [R1+0x17c] ;  /* 0x00017c00010e7983 */ /* 0x000f620000300800 */
[----:B----4-:R-:W-:Y:S01]  /*85c0*/  FADD R28, R61, R28 ;  /* 0x0000001c3d1c7221 */ /* 0x010fe20000000000 */
[----:B------:R-:W-:-:S02]  /*85d0*/  FADD R33, R27, R26 ;  /* 0x0000001a1b217221 */ /* 0x000fc40000000000 */
[----:B------:R-:W4:Y:S04]  /*85e0*/  LDL.LU R61, [R1+0x4c] ;  /* 0x00004c00013d7983 */ /* 0x000f280000300800 */
[----:B0-----:R-:W4:Y:S04]  /*85f0*/  LDL.LU R23, [R1+0x180] ;  /* 0x0001800001177983 */ /* 0x001f280000300800 */
[----:B------:R-:W4:Y:S01]  /*8600*/  LDL.LU R22, [R1+0x184] ;  /* 0x0001840001167983 */ /* 0x000f220000300800 */
[----:B------:R-:W-:-:S03]  /*8610*/  FMUL R26, R3, R9 ;  /* 0x00000009031a7220 */ /* 0x000fc60000400000 */
[----:B------:R-:W4:Y:S01]  /*8620*/  LDL.LU R9, [R1+0x188] ;  /* 0x0001880001097983 */ /* 0x000f220000300800 */
[----:B------:R-:W-:-:S03]  /*8630*/  FMUL R27, R3, R8 ;  /* 0x00000008031b7220 */ /* 0x000fc60000400000 */
[----:B------:R-:W4:Y:S01]  /*8640*/  LDL.LU R8, [R1+0x18c] ;  /* 0x00018c0001087983 */ /* 0x000f220000300800 */
[----:B------:R-:W-:Y:S01]  /*8650*/  IMAD.MOV.U32 R48, RZ, RZ, R6 ;  /* 0x000000ffff307224 */ /* 0x000fe200078e0006 */
[----:B------:R-:W-:Y:S02]  /*8660*/  MOV R18, R7 ;  /* 0x0000000700127202 */ /* 0x000fe40000000f00 */
[----:B------:R-:W0:Y:S01]  /*8670*/  LDSM.16.M88.4 R4, [R0+UR6+0x23200] ;  /* 0x023200060004783b */ /* 0x000e220008000200 */
[C---:B------:R-:W-:Y:S01]  /*8680*/  FMUL R24, R60.reuse, R24 ;  /* 0x000000183c187220 */ /* 0x040fe20000400000 */
[----:B------:R-:W-:Y:S01]  /*8690*/  FMUL R25, R60, R25 ;  /* 0x000000193c197220 */ /* 0x000fe20000400000 */
[----:B------:R-:W-:Y:S02]  /*86a0*/  IMAD.MOV.U32 R11, RZ, RZ, R30 ;  /* 0x000000ffff0b7224 */ /* 0x000fe400078e001e */
[----:B------:R-:W-:Y:S02]  /*86b0*/  IMAD.MOV.U32 R10, RZ, RZ, R31 ;  /* 0x000000ffff0a7224 */ /* 0x000fe400078e001f */
[----:B------:R-:W-:Y:S01]  /*86c0*/  FADD R32, R45, R28 ;  /* 0x0000001c2d207221 */ /* 0x000fe20000000000 */
[----:B0-----:R-:W-:Y:S01]  /*86d0*/  IMAD.MOV.U32 R13, RZ, RZ, R6 ;  /* 0x000000ffff0d7224 */ /* 0x001fe200078e0006 */
[----:B------:R-:W-:Y:S01]  /*86e0*/  HMMA.16816.F32.BF16 R24, R56, R4, R24 ;  /* 0x000000043818723c */ /* 0x000fe20000041818 */
[----:B------:R-:W-:-:S02]  /*86f0*/  IMAD.MOV.U32 R12, RZ, RZ, R7 ;  /* 0x000000ffff0c7224 */ /* 0x000fc400078e0007 */
[----:B------:R-:W0:-:S15]  /*8700*/  LDSM.16.M88.4 R4, [R0+UR6+0x23400] ;  /* 0x023400060004783b */ /* 0x000e1e0008000200 */
[----:B------:R-:W-:Y:S01]  /*8710*/  NOP ;  /* 0x0000000000007918 */ /* 0x000fe20000000000 */
[----:B------:R-:W-:Y:S04]  /*8720*/  STL.64 [R1+0x440], R26 ;  /* 0x0004401a01007387 */ /* 0x000fe80000100a00 */
[----:B------:R-:W-:Y:S04]  /*8730*/  STL.64 [R1+0x438], R24 ;  /* 0x0004381801007387 */ /* 0x000fe80000100a00 */
[----:B------:R-:W4:Y:S04]  /*8740*/  LDL.LU R38, [R1+0x14] ;  /* 0x0000140001267983 */ /* 0x000f280000300800 */
[----:B------:R-:W4:Y:S01]  /*8750*/  LDL.LU R39, [R1+0x18] ;  /* 0x0000180001277983 */ /* 0x000f220000300800 */
[----:B------:R-:W-:Y:S01]  /*8760*/  FADD R33, R44, R33 ;  /* 0x000000212c217221 */ /* 0x000fe20000000000 */
[----:B------:R-:W-:-:S02]  /*8770*/  FADD R36, R2, R32 ;  /* 0x0000002002247221 */ /* 0x000fc40000000000 */
[----:B------:R-:W-:Y:S01]  /*8780*/  LDSM.16.M88.4 R24, [R0+UR6+0x23800] ;  /* 0x023800060018783b */ /* 0x000fe20008000200 */
[----:B0-----:R-:W-:Y:S01]  /*8790*/  MOV R21, R6 ;  /* 0x0000000600157202 */ /* 0x001fe20000000f00 */
[----:B------:R-:W-:Y:S02]  /*87a0*/  IMAD.MOV.U32 R20, RZ, RZ, R7 ;  /* 0x000000ffff147224 */ /* 0x000fe400078e0007 */
[C---:B--2---:R-:W-:Y:S02]  /*87b0*/  FMUL R28, R60.reuse, R19 ;  /* 0x000000133c1c7220 */ /* 0x044fe40000400000 */
[----:B------:R-:W2:Y:S01]  /*87c0*/  LDL.LU R19, [R1+0x1c0] ;  /* 0x0001c00001137983 */ /* 0x000ea20000300800 */
[----:B---3--:R-:W-:-:S03]  /*87d0*/  FMUL R29, R60, R17 ;  /* 0x000000113c1d7220 */ /* 0x008fc60000400000 */
[----:B------:R-:W3:Y:S01]  /*87e0*/  LDL.LU R17, [R1+0x1c4] ;  /* 0x0001c40001117983 */ /* 0x000ee20000300800 */
[----:B-----5:R-:W-:-:S03]  /*87f0*/  FMUL R30, R3, R15 ;  /* 0x0000000f031e7220 */ /* 0x020fc60000400000 */
[----:B------:R-:W5:Y:S01]  /*8800*/  LDL.LU R15, [R1+0x1c8] ;  /* 0x0001c800010f7983 */ /* 0x000f620000300800 */
[----:B------:R-:W-:-:S03]  /*8810*/  FMUL R31, R3, R14 ;  /* 0x0000000e031f7220 */ /* 0x000fc60000400000 */
[----:B------:R-:W5:Y:S04]  /*8820*/  LDL.LU R14, [R1+0x1cc] ;  /* 0x0001cc00010e7983 */ /* 0x000f680000300800 */
[----:B------:R-:W-:Y:S01]  /*8830*/  HMMA.16816.F32.BF16 R28, R56, R4, R28 ;  /* 0x00000004381c723c */ /* 0x000fe2000004181c */
[----:B------:R-:W0:Y:S01]  /*8840*/  LDSM.16.M88.4 R4, [R0+UR6+0x23600] ;  /* 0x023600060004783b */ /* 0x000e220008000200 */
[----:B----4-:R-:W-:Y:S01]  /*8850*/  FADD R37, R61, R33 ;  /* 0x000000213d257221 */ /* 0x010fe20000000000 */
[C---:B------:R-:W-:Y:S01]  /*8860*/  FMUL R32, R60.reuse, R23 ;  /* 0x000000173c207220 */ /* 0x040fe20000400000 */
[----:B------:R-:W-:-:S15]  /*8870*/  FMUL R33, R60, R22 ;  /* 0x000000163c217220 */ /* 0x000fde0000400000 */
[----:B------:R-:W-:Y:S04]  /*8880*/  STL.64 [R1+0x430], R30 ;  /* 0x0004301e01007387 */ /* 0x000fe80000100a00 */
[----:B------:R-:W-:Y:S04]  /*8890*/  STL.64 [R1+0x428], R28 ;  /* 0x0004281c01007387 */ /* 0x000fe80000100a00 */
[----:B------:R-:W4:Y:S01]  /*88a0*/  LDL.LU R45, [R1+0x1c] ;  /* 0x00001c00012d7983 */ /* 0x000f220000300800 */
[----:B------:R-:W-:-:S03]  /*88b0*/  FMUL R34, R3, R9 ;  /* 0x0000000903227220 */ /* 0x000fc60000400000 */
[----:B------:R-:W4:Y:S01]  /*88c0*/  LDL.LU R44, [R1+0x34] ;  /* 0x00003400012c7983 */ /* 0x000f220000300800 */
[----:B------:R-:W-:-:S03]  /*88d0*/  FMUL R35, R3, R8 ;  /* 0x0000000803237220 */ /* 0x000fc60000400000 */
[----:B------:R-:W4:Y:S04]  /*88e0*/  LDL.LU R9, [R1+0x200] ;  /* 0x0002000001097983 */ /* 0x000f280000300800 */
[----:B------:R-:W4:Y:S01]  /*88f0*/  LDL.LU R8, [R1+0x204] ;  /* 0x0002040001087983 */ /* 0x000f220000300800 */
[----:B0-----:R-:W-:Y:S03]  /*8900*/  HMMA.16816.F32.BF16 R32, R56, R4, R32 ;  /* 0x000000043820723c */ /* 0x001fe60000041820 */
[----:B------:R-:W4:Y:S04]  /*8910*/  LDL.LU R5, [R1+0x208] ;  /* 0x0002080001057983 */ /* 0x000f280000300800 */
[----:B------:R-:W4:Y:S01]  /*8920*/  LDL.LU R4, [R1+0x20c] ;  /* 0x00020c0001047983 */ /* 0x000f220000300800 */
[----:B------:R-:W-:Y:S01]  /*8930*/  IMAD.MOV.U32 R61, RZ, RZ, R6 ;  /* 0x000000ffff3d7224 */ /* 0x000fe200078e0006 */
[----:B------:R-:W-:-:S02]  /*8940*/  MOV R2, R7 ;  /* 0x0000000700027202 */ /* 0x000fc40000000f00 */
[----:B------:R-:W4:Y:S04]  /*8950*/  LDL.LU R6, [R1+0x38] ;  /* 0x0000380001067983 */ /* 0x000f280000300800 */
[----:B------:R-:W4:Y:S04]  /*8960*/  LDL.LU R7, [R1+0x11c] ;  /* 0x00011c0001077983 */ /* 0x000f280000300800 */
[----:B------:R-:W-:Y:S04]  /*8970*/  STL.64 [R1+0x420], R34 ;  /* 0x0004202201007387 */ /* 0x000fe80000100a00 */
[----:B------:R0:W-:Y:S02]  /*8980*/  STL.64 [R1+0x418], R32 ;  /* 0x0004182001007387 */ /* 0x0001e40000100a00 */
[----:B0-----:R-:W-:-:S02]  /*8990*/  IMAD.MOV.U32 R33, RZ, RZ, R26 ;  /* 0x000000ffff217224 */ /* 0x001fc400078e001a */
[----:B------:R-:W-:Y:S02]  /*89a0*/  IMAD.MOV.U32 R32, RZ, RZ, R27 ;  /* 0x000000ffff207224 */ /* 0x000fe400078e001b */
[----:B------:R-:W-:Y:S01]  /*89b0*/  FADD R41, R38, R37 ;  /* 0x0000002526297221 */ /* 0x000fe20000000000 */
[----:B------:R-:W-:Y:S01]  /*89c0*/  FADD R40, R39, R36 ;  /* 0x0000002427287221 */ /* 0x000fe20000000000 */
[C---:B--2---:R-:W-:Y:S01]  /*89d0*/  FMUL R36, R60.reuse, R19 ;  /* 0x000000133c247220 */ /* 0x044fe20000400000 */
[----:B---3--:R-:W-:Y:S01]  /*89e0*/  FMUL R37, R60, R17 ;  /* 0x000000113c257220 */ /* 0x008fe20000400000 */
[C---:B-----5:R-:W-:Y:S01]  /*89f0*/  FMUL R38, R3.reuse, R15 ;  /* 0x0000000f03267220 */ /* 0x060fe20000400000 */
[----:B------:R-:W-:-:S07]  /*8a00*/  FMUL R39, R3, R14 ;  /* 0x0000000e03277220 */ /* 0x000fce0000400000 */
[----:B------:R-:W-:Y:S01]  /*8a10*/  HMMA.16816.F32.BF16 R36, R56, R24, R36 ;  /* 0x000000183824723c */ /* 0x000fe20000041824 */
[----:B------:R-:W0:Y:S01]  /*8a20*/  LDSM.16.M88.4 R24, [R0+UR6+0x23a00] ;  /* 0x023a00060018783b */ /* 0x000e220008000200 */
[----:B----4-:R-:W-:Y:S01]  /*8a30*/  FADD R45, R45, R41 ;  /* 0x000000292d2d7221 */ /* 0x010fe20000000000 */
[----:B------:R-:W-:Y:S01]  /*8a40*/  FADD R44, R44, R40 ;  /* 0x000000282c2c7221 */ /* 0x000fe20000000000 */
[C---:B------:R-:W-:Y:S01]  /*8a50*/  FMUL R40, R60.reuse, R9 ;  /* 0x000000093c287220 */ /* 0x040fe20000400000 */
[----:B------:R-:W-:Y:S01]  /*8a60*/  FMUL R41, R60, R8 ;  /* 0x000000083c297220 */ /* 0x000fe20000400000 */
[C---:B------:R-:W-:Y:S01]  /*8a70*/  FMUL R42, R3.reuse, R5 ;  /* 0x00000005032a7220 */ /* 0x040fe20000400000 */
[----:B------:R-:W-:-:S07]  /*8a80*/  FMUL R43, R3, R4 ;  /* 0x00000004032b7220 */ /* 0x000fce0000400000 */
[----:B0-----:R-:W-:Y:S05]  /*8a90*/  HMMA.16816.F32.BF16 R40, R56, R24, R40 ;  /* 0x000000183828723c */ /* 0x001fea0000041828 */
[----:B------:R-:W-:Y:S04]  /*8aa0*/  STL.64 [R1+0x4b0], R38 ;  /* 0x0004b02601007387 */ /* 0x000fe80000100a00 */
[----:B------:R0:W-:Y:S04]  /*8ab0*/  STL.64 [R1+0x4a8], R36 ;  /* 0x0004a82401007387 */ /* 0x0001e80000100a00 */
[----:B------:R-:W2:Y:S04]  /*8ac0*/  LDL.LU R51, [R1+0x2f0] ;  /* 0x0002f00001337983 */ /* 0x000ea80000300800 */
[----:B------:R-:W3:Y:S04]  /*8ad0*/  LDL.LU R9, [R1+0x240] ;  /* 0x0002400001097983 */ /* 0x000ee80000300800 */
[----:B------:R-:W4:Y:S01]  /*8ae0*/  LDL.LU R8, [R1+0x244] ;  /* 0x0002440001087983 */ /* 0x000f220000300800 */
[----:B------:R-:W-:-:S03]  /*8af0*/  FADD R19, R6, R45 ;  /* 0x0000002d06137221 */ /* 0x000fc60000000000 */
[----:B------:R-:W5:Y:S01]  /*8b00*/  LDL.LU R5, [R1+0x248] ;  /* 0x0002480001057983 */ /* 0x000f620000300800 */
[----:B------:R-:W-:-:S03]  /*8b10*/  FADD R17, R7, R44 ;  /* 0x0000002c07117221 */ /* 0x000fc60000000000 */
[----:B------:R-:W2:Y:S01]  /*8b20*/  LDL.LU R4, [R1+0x24c] ;  /* 0x00024c0001047983 */ /* 0x000ea20000300800 */
[----:B0-----:R-:W-:-:S03]  /*8b30*/  IMAD.MOV.U32 R36, RZ, RZ, R46 ;  /* 0x000000ffff247224 */ /* 0x001fc600078e002e */
[----:B------:R-:W-:Y:S01]  /*8b40*/  STL.64 [R1+0x4d0], R42 ;  /* 0x0004d02a01007387 */ /* 0x000fe20000100a00 */
[----:B------:R-:W-:-:S03]  /*8b50*/  MOV R37, R47 ;  /* 0x0000002f00257202 */ /* 0x000fc60000000f00 */
[----:B------:R-:W-:Y:S04]  /*8b60*/  STL.64 [R1+0x4c8], R40 ;  /* 0x0004c82801007387 */ /* 0x000fe80000100a00 */
[----:B------:R-:W2:Y:S04]  /*8b70*/  LDL.LU R6, [R1+0xf8] ;  /* 0x0000f80001067983 */ /* 0x000ea80000300800 */
[----:B------:R-:W2:Y:S04]  /*8b80*/  LDL.LU R7, [R1+0xfc] ;  /* 0x0000fc0001077983 */ /* 0x000ea80000300800 */
[----:B------:R-:W2:Y:S04]  /*8b90*/  LDL.LU R46, [R1+0x4dc] ;  /* 0x0004dc00012e7983 */ /* 0x000ea80000300800 */
[----:B------:R-:W5:Y:S01]  /*8ba0*/  LDL.LU R47, [R1+0x4d8] ;  /* 0x0004d800012f7983 */ /* 0x000f620000300800 */
[----:B------:R-:W-:-:S03]  /*8bb0*/  IMAD.MOV.U32 R55, RZ, RZ, R10 ;  /* 0x000000ffff377224 */ /* 0x000fc600078e000a */
[----:B------:R-:W5:Y:S01]  /*8bc0*/  LDL.LU R38, [R1+0x28] ;  /* 0x0000280001267983 */ /* 0x000f620000300800 */
[----:B------:R-:W-:-:S03]  /*8bd0*/  IMAD.MOV.U32 R54, RZ, RZ, R11 ;  /* 0x000000ffff367224 */ /* 0x000fc600078e000b */
[----:B------:R-:W5:Y:S04]  /*8be0*/  LDL.LU R39, [R1+0x2c] ;  /* 0x00002c0001277983 */ /* 0x000f680000300800 */
[----:B------:R-:W5:Y:S04]  /*8bf0*/  LDL.LU R10, [R1+0xe8] ;  /* 0x0000e800010a7983 */ /* 0x000f680000300800 */
[----:B------:R-:W5:Y:S04]  /*8c00*/  LDL.LU R11, [R1+0xec] ;  /* 0x0000ec00010b7983 */ /* 0x000f680000300800 */
[----:B------:R-:W0:Y:S01]  /*8c10*/  LDSM.16.M88.4 R40, [R0+UR6+0x23c00] ;  /* 0x023c00060028783b */ /* 0x000e220008000200 */
[----:B---3--:R-:W-:-:S03]  /*8c20*/  FMUL R44, R60, R9 ;  /* 0x000000093c2c7220 */ /* 0x008fc60000400000 */
[----:B------:R-:W3:Y:S01]  /*8c30*/  LDL.LU R9, [R1+0x2b0] ;  /* 0x0002b00001097983 */ /* 0x000ee20000300800 */
[----:B----4-:R-:W-:-:S03]  /*8c40*/  FMUL R45, R60, R8 ;  /* 0x000000083c2d7220 */ /* 0x010fc60000400000 */
[----:B------:R-:W4:Y:S01]  /*8c50*/  LDL.LU R8, [R1+0x2b4] ;  /* 0x0002b40001087983 */ /* 0x000f220000300800 */
[----:B--2---:R-:W-:Y:S02]  /*8c60*/  IMAD.MOV.U32 R15, RZ, RZ, R46 ;  /* 0x000000ffff0f7224 */ /* 0x004fe400078e002e */
[C---:B-----5:R-:W-:Y:S02]  /*8c70*/  FMUL R46, R3.reuse, R5 ;  /* 0x00000005032e7220 */ /* 0x060fe40000400000 */
[----:B------:R-:W2:Y:S01]  /*8c80*/  LDL.LU R5, [R1+0x2b8] ;  /* 0x0002b80001057983 */ /* 0x000ea20000300800 */
[----:B------:R-:W-:Y:S01]  /*8c90*/  MOV R14, R47 ;  /* 0x0000002f000e7202 */ /* 0x000fe20000000f00 */
[----:B------:R-:W-:Y:S02]  /*8ca0*/  FMUL R47, R3, R4 ;  /* 0x00000004032f7220 */ /* 0x000fe40000400000 */
[----:B------:R-:W5:Y:S01]  /*8cb0*/  LDL.LU R4, [R1+0x2bc] ;  /* 0x0002bc0001047983 */ /* 0x000f620000300800 */
[----:B------:R-:W-:Y:S01]  /*8cc0*/  MOV R29, R26 ;  /* 0x0000001a001d7202 */ /* 0x000fe20000000f00 */
[----:B------:R-:W-:Y:S01]  /*8cd0*/  FADD R19, R51, R19 ;  /* 0x0000001333137221 */ /* 0x000fe20000000000 */
[----:B------:R-:W-:-:S02]  /*8ce0*/  IMAD.MOV.U32 R22, RZ, RZ, R50 ;  /* 0x000000ffff167224 */ /* 0x000fc400078e0032 */
[----:B------:R-:W-:Y:S02]  /*8cf0*/  IMAD.MOV.U32 R23, RZ, RZ, R49 ;  /* 0x000000ffff177224 */ /* 0x000fe400078e0031 */
[----:B------:R-:W-:Y:S02]  /*8d00*/  IMAD.MOV.U32 R26, RZ, RZ, R48 ;  /* 0x000000ffff1a7224 */ /* 0x000fe400078e0030 */
[----:B------:R-:W1:Y:S01]  /*8d10*/  LDSM.16.M88.4 R48, [R0+UR6+0x23e00] ;  /* 0x023e00060030783b */ /* 0x000e620008000200 */
[----:B0-----:R-:W-:Y:S01]  /*8d20*/  IMAD.MOV.U32 R25, RZ, RZ, R42 ;  /* 0x000000ffff197224 */ /* 0x001fe200078e002a */
[----:B------:R-:W-:Y:S01]  /*8d30*/  MOV R24, R43 ;  /* 0x0000002b00187202 */ /* 0x000fe20000000f00 */
[----:B------:R-:W-:Y:S01]  /*8d40*/  HMMA.16816.F32.BF16 R44, R56, R40, R44 ;  /* 0x00000028382c723c */ /* 0x000fe2000004182c */
[----:B------:R-:W-:Y:S01]  /*8d50*/  MOV R34, R21 ;  /* 0x0000001500227202 */ /* 0x000fe20000000f00 */
[----:B------:R-:W-:Y:S01]  /*8d60*/  IMAD.MOV.U32 R35, RZ, RZ, R20 ;  /* 0x000000ffff237224 */ /* 0x000fe200078e0014 */
[----:B-1----:R-:W-:Y:S01]  /*8d70*/  MOV R21, R50 ;  /* 0x0000003200157202 */ /* 0x002fe20000000f00 */
[----:B------:R-:W-:-:S02]  /*8d80*/  IMAD.MOV.U32 R20, RZ, RZ, R51 ;  /* 0x000000ffff147224 */ /* 0x000fc400078e0033 */
[C---:B---3--:R-:W-:Y:S01]  /*8d90*/  FMUL R40, R60.reuse, R9 ;  /* 0x000000093c287220 */ /* 0x048fe20000400000 */
[----:B----4-:R-:W-:Y:S01]  /*8da0*/  FMUL R41, R60, R8 ;  /* 0x000000083c297220 */ /* 0x010fe20000400000 */
[C---:B--2---:R-:W-:Y:S01]  /*8db0*/  FMUL R42, R3.reuse, R5 ;  /* 0x00000005032a7220 */ /* 0x044fe20000400000 */
[----:B-----5:R-:W-:-:S07]  /*8dc0*/  FMUL R43, R3, R4 ;  /* 0x00000004032b7220 */ /* 0x020fce0000400000 */
[----:B------:R-:W-:Y:S01]  /*8dd0*/  HMMA.16816.F32.BF16 R56, R56, R48, R40 ;  /* 0x000000303838723c */ /* 0x000fe20000041828 */
[----:B------:R-:W2:Y:S04]  /*8de0*/  LDL.LU.64 R42, [R1+0x4d0] ;  /* 0x0004d000012a7983 */ /* 0x000ea80000300a00 */
[----:B------:R-:W2:Y:S04]  /*8df0*/  LDL.LU.64 R40, [R1+0x4c8] ;  /* 0x0004c80001287983 */ /* 0x000ea80000300a00 */
[----:B------:R-:W3:Y:S04]  /*8e00*/  LDL.LU.64 R50, [R1+0x4c0] ;  /* 0x0004c00001327983 */ /* 0x000ee80000300a00 */
[----:B------:R-:W3:Y:S02]  /*8e10*/  LDL.LU.64 R48, [R1+0x4b8] ;  /* 0x0004b80001307983 */ /* 0x000ee40000300a00 */
[----:B---3--:R-:W-:Y:S02]  /*8e20*/  HMMA.16816.F32.BF16 R4, R48, R6, R36 ;  /* 0x000000063004723c */ /* 0x008fe40000041824 */
[----:B------:R-:W3:Y:S04]  /*8e30*/  LDL.LU.64 R38, [R1+0x4b0] ;  /* 0x0004b00001267983 */ /* 0x000ee80000300a00 */
[----:B------:R-:W3:-:S13]  /*8e40*/  LDL.LU.64 R36, [R1+0x4a8] ;  /* 0x0004a80001247983 */ /* 0x000eda0000300a00 */
[----:B------:R-:W-:Y:S04]  /*8e50*/  STL.64 [R1+0x20], R4 ;  /* 0x0000200401007387 */ /* 0x000fe80000100a00 */
[----:B------:R0:W-:Y:S04]  /*8e60*/  STL.64 [R1+0x28], R6 ;  /* 0x0000280601007387 */ /* 0x0001e80000100a00 */
[----:B0-----:R-:W4:Y:S04]  /*8e70*/  LDL.LU.64 R6, [R1+0x4a0] ;  /* 0x0004a00001067983 */ /* 0x001f280000300a00 */
[----:B------:R-:W4:Y:S02]  /*8e80*/  LDL.LU.64 R4, [R1+0x498] ;  /* 0x0004980001047983 */ /* 0x000f240000300a00 */
[----:B----4-:R-:W-:Y:S02]  /*8e90*/  HMMA.16816.F32.BF16 R4, R48, R10, R4 ;  /* 0x0000000a3004723c */ /* 0x010fe40000041804 */
[----:B------:R-:W4:Y:S04]  /*8ea0*/  LDL.LU.64 R10, [R1+0x490] ;  /* 0x00049000010a7983 */ /* 0x000f280000300a00 */
[----:B------:R-:W4:Y:S01]  /*8eb0*/  LDL.LU.64 R8, [R1+0x488] ;  /* 0x0004880001087983 */ /* 0x000f220000300a00 */
[----:B------:R-:W-:-:S02]  /*8ec0*/  IMAD.MOV.U32 R30, RZ, RZ, R13 ;  /* 0x000000ffff1e7224 */ /* 0x000fc400078e000d */
[----:B------:R-:W-:-:S10]  /*8ed0*/  IMAD.MOV.U32 R31, RZ, RZ, R12 ;  /* 0x000000ffff1f7224 */ /* 0x000fd400078e000c */
[----:B------:R-:W-:Y:S04]  /*8ee0*/  STL.64 [R1+0x100], R4 ;  /* 0x0001000401007387 */ /* 0x000fe80000100a00 */
[----:B------:R0:W-:Y:S04]  /*8ef0*/  STL.64 [R1+0x108], R6 ;  /* 0x0001080601007387 */ /* 0x0001e80000100a00 */
[----:B0-----:R-:W5:Y:S01]  /*8f00*/  LDL R7, [R1+0x110] ;  /* 0x0001100001077983 */ /* 0x001f620000100800 */
[----:B----4-:R-:W-:Y:S03]  /*8f10*/  HMMA.16816.F32.BF16 R8, R48, R14, R8 ;  /* 0x0000000e3008723c */ /* 0x010fe60000041808 */
[----:B------:R-:W4:Y:S04]  /*8f20*/  LDL.LU.64 R14, [R1+0x480] ;  /* 0x00048000010e7983 */ /* 0x000f280000300a00 */
[----:B------:R-:W4:Y:S01]  /*8f30*/  LDL.LU.64 R12, [R1+0x478] ;  /* 0x00047800010c7983 */ /* 0x000f220000300a00 */
[----:B------:R-:W-:Y:S01]  /*8f40*/  IMAD.MOV.U32 R28, RZ, RZ, R27 ;  /* 0x000000ffff1c7224 */ /* 0x000fe200078e001b */
[----:B------:R-:W-:-:S02]  /*8f50*/  MOV R27, R18 ;  /* 0x00000012001b7202 */ /* 0x000fc40000000f00 */
[----:B------:R-:W0:Y:S04]  /*8f60*/  SHFL.BFLY PT, R0, R17, 0x2, 0x1f ;  /* 0x0c401f0011007f89 */ /* 0x000e2800000e0000 */
[----:B------:R-:W1:Y:S04]  /*8f70*/  SHFL.BFLY PT, R18, R19, 0x2, 0x1f ;  /* 0x0c401f0013127f89 */ /* 0x000e6800000e0000 */
[----:B------:R-:W-:Y:S04]  /*8f80*/  STL.64 [R1], R8 ;  /* 0x0000000801007387 */ /* 0x000fe80000100a00 */
[----:B------:R0:W-:Y:S04]  /*8f90*/  STL.64 [R1+0x8], R10 ;  /* 0x0000080a01007387 */ /* 0x0001e80000100a00 */
[----:B0-----:R-:W2:Y:S01]  /*8fa0*/  LDL.LU R11, [R1+0x114] ;  /* 0x00011400010b7983 */ /* 0x001ea20000300800 */
[----:B------:R-:W-:Y:S01]  /*8fb0*/  FADD R4, R17, R0 ;  /* 0x0000000011047221 */ /* 0x000fe20000000000 */
[----:B-1----:R-:W-:Y:S01]  /*8fc0*/  FADD R0, R19, R18 ;  /* 0x0000001213007221 */ /* 0x002fe20000000000 */
[----:B----4-:R-:W-:Y:S01]  /*8fd0*/  HMMA.16816.F32.BF16 R12, R48, R54, R12 ;  /* 0x00000036300c723c */ /* 0x010fe2000004180c */
[----:B------:R-:W4:Y:S04]  /*8fe0*/  LDL.LU.64 R54, [R1+0x470] ;  /* 0x0004700001367983 */ /* 0x000f280000300a00 */
[----:B------:R-:W4:-:S14]  /*8ff0*/  LDL.LU.64 R52, [R1+0x468] ;  /* 0x0004680001347983 */ /* 0x000f1c0000300a00 */
[----:B------:R-:W-:Y:S04]  /*9000*/  STL.64 [R1+0x130], R12 ;  /* 0x0001300c01007387 */ /* 0x000fe80000100a00 */
[----:B------:R0:W-:Y:S04]  /*9010*/  STL.64 [R1+0x138], R14 ;  /* 0x0001380e01007387 */ /* 0x0001e80000100a00 */
[----:B0-----:R-:W4:Y:S04]  /*9020*/  LDL.LU R14, [R1+0xb8] ;  /* 0x0000b800010e7983 */ /* 0x001f280000300800 */
[----:B------:R-:W4:Y:S04]  /*9030*/  LDL.LU R15, [R1+0xbc] ;  /* 0x0000bc00010f7983 */ /* 0x000f280000300800 */
[----:B------:R-:W2:Y:S04]  /*9040*/  LDL.LU R17, [R1+0x460] ;  /* 0x0004600001117983 */ /* 0x000ea80000300800 */
[----:B------:R-:W2:Y:S04]  /*9050*/  LDL.LU R18, [R1+0x45c] ;  /* 0x00045c0001127983 */ /* 0x000ea80000300800 */
[----:B------:R-:W2:Y:S01]  /*9060*/  LDL.LU R19, [R1+0x458] ;  /* 0x0004580001137983 */ /* 0x000ea20000300800 */
[----:B----4-:R-:W-:Y:S01]  /*9070*/  HMMA.16816.F32.BF16 R12, R48, R14, R52 ;  /* 0x0000000e300c723c */ /* 0x010fe20000041834 */
[----:B------:R-:W-:Y:S01]  /*9080*/  IMAD.MOV.U32 R54, RZ, RZ, R21 ;  /* 0x000000ffff367224 */ /* 0x000fe200078e0015 */
[----:B------:R-:W-:-:S06]  /*9090*/  MOV R55, R20 ;  /* 0x0000001400377202 */ /* 0x000fcc0000000f00 */
[----:B--2---:R-:W-:Y:S11]  /*90a0*/  HMMA.16816.F32.BF16 R16, R48, R22, R16 ;  /* 0x000000163010723c */ /* 0x004ff60000041810 */
[----:B------:R0:W-:Y:S04]  /*90b0*/  STL.64 [R1+0x120], R12 ;  /* 0x0001200c01007387 */ /* 0x0001e80000100a00 */
[----:B------:R-:W-:Y:S04]  /*90c0*/  STL.64 [R1+0x128], R14 ;  /* 0x0001280e01007387 */ /* 0x000fe80000100a00 */
[----:B0-----:R-:W2:Y:S04]  /*90d0*/  LDL.LU R12, [R1+0x2f8] ;  /* 0x0002f800010c7983 */ /* 0x001ea80000300800 */
[----:B------:R-:W4:Y:S04]  /*90e0*/  LDL.LU R10, [R1+0x2fc] ;  /* 0x0002fc00010a7983 */ /* 0x000f280000300800 */
[----:B------:R-:W2:Y:S04]  /*90f0*/  LDL R9, [R1+0x404] ;  /* 0x0004040001097983 */ /* 0x000ea80000100800 */
[----:B------:R-:W2:Y:S04]  /*9100*/  LDL R8, [R1+0x2f4] ;  /* 0x0002f40001087983 */ /* 0x000ea80000100800 */
[----:B------:R-:W2:Y:S04]  /*9110*/  LDL.LU.64 R22, [R1+0x450] ;  /* 0x0004500001167983 */ /* 0x000ea80000300a00 */
[----:B------:R-:W2:Y:S04]  /*9120*/  LDL.LU.64 R20, [R1+0x448] ;  /* 0x0004480001147983 */ /* 0x000ea80000300a00 */
[----:B------:R-:W-:Y:S04]  /*9130*/  STL.64 [R1+0x140], R16 ;  /* 0x0001401001007387 */ /* 0x000fe80000100a00 */
[----:B------:R0:W-:Y:S02]  /*9140*/  STL.64 [R1+0x148], R18 ;  /* 0x0001481201007387 */ /* 0x0001e40000100a00 */
[----:B0-----:R-:W-:-:S02]  /*9150*/  IMAD.MOV.U32 R18, RZ, RZ, R25 ;  /* 0x000000ffff127224 */ /* 0x001fc400078e0019 */
[----:B------:R-:W-:Y:S01]  /*9160*/  IMAD.MOV.U32 R19, RZ, RZ, R24 ;  /* 0x000000ffff137224 */ /* 0x000fe200078e0018 */
[----:B--2---:R-:W-:Y:S01]  /*9170*/  HMMA.16816.F32.BF16 R20, R48, R26, R20 ;  /* 0x0000001a3014723c */ /* 0x004fe20000041814 */
[----:B------:R-:W2:Y:S04]  /*9180*/  LDL.LU.64 R26, [R1+0x440] ;  /* 0x00044000011a7983 */ /* 0x000ea80000300a00 */
[----:B------:R-:W2:-:S14]  /*9190*/  LDL.LU.64 R24, [R1+0x438] ;  /* 0x0004380001187983 */ /* 0x000e9c0000300a00 */
[----:B------:R-:W-:Y:S04]  /*91a0*/  STL.64 [R1+0x150], R20 ;  /* 0x0001501401007387 */ /* 0x000fe80000100a00 */
[----:B------:R0:W-:Y:S02]  /*91b0*/  STL.64 [R1+0x158], R22 ;  /* 0x0001581601007387 */ /* 0x0001e40000100a00 */
[----:B0-----:R-:W-:Y:S01]  /*91c0*/  MOV R22, R29 ;  /* 0x0000001d00167202 */ /* 0x001fe20000000f00 */
[----:B------:R-:W-:Y:S01]  /*91d0*/  IMAD.MOV.U32 R23, RZ, RZ, R28 ;  /* 0x000000ffff177224 */ /* 0x000fe200078e001c */
[----:B--2---:R-:W-:Y:S01]  /*91e0*/  HMMA.16816.F32.BF16 R24, R48, R30, R24 ;  /* 0x0000001e3018723c */ /* 0x004fe20000041818 */
[----:B------:R-:W2:Y:S04]  /*91f0*/  LDL.LU.64 R30, [R1+0x430] ;  /* 0x00043000011e7983 */ /* 0x000ea80000300a00 */
[----:B------:R-:W2:-:S14]  /*9200*/  LDL.LU.64 R28, [R1+0x428] ;  /* 0x00042800011c7983 */ /* 0x000e9c0000300a00 */
[----:B------:R-:W-:Y:S04]  /*9210*/  STL.64 [R1+0x160], R24 ;  /* 0x0001601801007387 */ /* 0x000fe80000100a00 */
[----:B------:R0:W-:Y:S02]  /*9220*/  STL.64 [R1+0x168], R26 ;  /* 0x0001681a01007387 */ /* 0x0001e40000100a00 */
[----:B0-----:R-:W-:Y:S01]  /*9230*/  IMAD.MOV.U32 R26, RZ, RZ, R33 ;  /* 0x000000ffff1a7224 */ /* 0x001fe200078e0021 */
[----:B------:R-:W-:Y:S01]  /*9240*/  MOV R27, R32 ;  /* 0x00000020001b7202 */ /* 0x000fe20000000f00 */
[----:B--2---:R-:W-:Y:S01]  /*9250*/  HMMA.16816.F32.BF16 R28, R48, R34, R28 ;  /* 0x00000022301c723c */ /* 0x004fe2000004181c */
[----:B------:R-:W2:Y:S04]  /*9260*/  LDL.LU.64 R34, [R1+0x420] ;  /* 0x0004200001227983 */ /* 0x000ea80000300a00 */
[----:B------:R-:W2:-:S14]  /*9270*/  LDL.LU.64 R32, [R1+0x418] ;  /* 0x0004180001207983 */ /* 0x000e9c0000300a00 */
[----:B------:R-:W-:Y:S04]  /*9280*/  STL.64 [R1+0x170], R28 ;  /* 0x0001701c01007387 */ /* 0x000fe80000100a00 */
[----:B------:R0:W-:Y:S02]  /*9290*/  STL.64 [R1+0x178], R30 ;  /* 0x0001781e01007387 */ /* 0x0001e40000100a00 */
[----:B0-----:R-:W-:Y:S02]  /*92a0*/  IMAD.MOV.U32 R30, RZ, RZ, R61 ;  /* 0x000000ffff1e7224 */ /* 0x001fe400078e003d */
[----:B------:R-:W5:Y:S01]  /*92b0*/  LDL.LU R61, [R1+0x414] ;  /* 0x00041400013d7983 */ /* 0x000f620000300800 */
[----:B------:R-:W-:-:S03]  /*92c0*/  IMAD.MOV.U32 R31, RZ, RZ, R2 ;  /* 0x000000ffff1f7224 */ /* 0x000fc600078e0002 */
[----:B------:R-:W5:Y:S04]  /*92d0*/  LDL.LU R2, [R1+0x410] ;  /* 0x0004100001027983 */ /* 0x000f680000300800 */
[----:B------:R-:W0:Y:S04]  /*92e0*/  SHFL.BFLY PT, R5, R4, 0x1, 0x1f ;  /* 0x0c201f0004057f89 */ /* 0x000e2800000e0000 */
[----:B------:R-:W1:Y:S01]  /*92f0*/  SHFL.BFLY PT, R6, R0, 0x1, 0x1f ;  /* 0x0c201f0000067f89 */ /* 0x000e6200000e0000 */
[----:B------:R-:W-:Y:S01]  /*9300*/  IMAD R11, R8, 0x20, R11 ;  /* 0x00000020080b7824 */ /* 0x000fe200078e020b */
[----:B------:R-:W-:Y:S01]  /*9310*/  UIADD3 UR4, UPT, UPT, UR4, 0x20, URZ ;  /* 0x0000002004047890 */ /* 0x000fe2000fffe0ff */
[----:B0-----:R-:W-:Y:S01]  /*9320*/  FADD R4, R4, R5 ;  /* 0x0000000504047221 */ /* 0x001fe20000000000 */
[----:B-1----:R-:W-:-:S03]  /*9330*/  FADD R0, R0, R6 ;  /* 0x0000000600007221 */ /* 0x002fc60000000000 */
[----:B------:R-:W-:Y:S01]  /*9340*/  FFMA R12, R60, R12, R4 ;  /* 0x0000000c3c0c7223 */ /* 0x000fe20000000004 */
[----:B----4-:R-:W-:Y:S01]  /*9350*/  FFMA R10, R3, R10, R0 ;  /* 0x0000000a030a7223 */ /* 0x010fe20000000000 */
[----:B------:R-:W-:Y:S01]  /*9360*/  UISETP.GE.AND UP0, UPT, UR4, UR5, UPT ;  /* 0x000000050400728c */ /* 0x000fe2000bf06270 */
[C---:B--2---:R-:W-:Y:S08]  /*9370*/  HMMA.16816.F32.BF16 R32, R48.reuse, R30, R32 ;  /* 0x0000001e3020723c */ /* 0x044ff00000041820 */
[C---:B---3--:R-:W-:Y:S08]  /*9380*/  HMMA.16816.F32.BF16 R28, R48.reuse, R26, R36 ;  /* 0x0000001a301c723c */ /* 0x048ff00000041824 */
[C---:B------:R-:W-:Y:S08]  /*9390*/  HMMA.16816.F32.BF16 R24, R48.reuse, R22, R40 ;  /* 0x000000163018723c */ /* 0x040ff00000041828 */
[C---:B------:R-:W-:Y:S08]  /*93a0*/  HMMA.16816.F32.BF16 R20, R48.reuse, R18, R44 ;  /* 0x000000123014723c */ /* 0x040ff0000004182c */
[----:B------:R-:W-:Y:S01]  /*93b0*/  HMMA.16816.F32.BF16 R16, R48, R54, R56 ;  /* 0x000000363010723c */ /* 0x000fe20000041838 */
[----:B------:R1:W-:Y:S04]  /*93c0*/  STL.64 [R1+0x180], R32 ;  /* 0x0001802001007387 */ /* 0x0003e80000100a00 */
        /* <DEDUP_REMOVED lines=9> */
[----:B------:R1:W-:Y:S04]  /*9460*/  STL [R1+0x2f8], R12 ;  /* 0x0002f80c01007387 */ /* 0x0003e80000100800 */
[----:B------:R1:W-:Y:S04]  /*9470*/  STL [R1+0x2fc], R10 ;  /* 0x0002fc0a01007387 */ /* 0x0003e80000100800 */
[----:B------:R1:W-:Y:S01]  /*9480*/  STL [R1+0x114], R11 ;  /* 0x0001140b01007387 */ /* 0x0003e20000100800 */
[----:B-----5:R-:W-:Y:S01]  /*9490*/  LEA R2, R9, R2, 0x5 ;  /* 0x0000000209027211 */ /* 0x020fe200078e28ff */
[----:B------:R-:W-:Y:S01]  /*94a0*/  IMAD.MOV.U32 R44, RZ, RZ, R7 ;  /* 0x000000ffff2c7224 */ /* 0x000fe200078e0007 */
[----:B------:R-:W-:Y:S01]  /*94b0*/  MOV R45, R61 ;  /* 0x0000003d002d7202 */ /* 0x000fe20000000f00 */
[----:B------:R-:W-:Y:S06]  /*94c0*/  BRA.U !UP0, `(.L_x_1) ;  /* 0xffffffc108bc7547 */ /* 0x000fec000b83ffff */
[----:B------:R-:W-:Y:S01]  /*94d0*/  IMAD.MOV.U32 R0, RZ, RZ, R7 ;  /* 0x000000ffff007224 */ /* 0x000fe200078e0007 */
[----:B------:R0:W-:Y:S04]  /*94e0*/  STL [R1+0x300], R61 ;  /* 0x0003003d01007387 */ /* 0x0001e80000100800 */
[----:B------:R0:W-:Y:S02]  /*94f0*/  STL [R1+0x304], R0 ;  /* 0x0003040001007387 */ /* 0x0001e40000100800 */
.L_x_0:
[----:B------:R-:W2:Y:S01]  /*9500*/  LDL.LU R9, [R1+0x2fc] ;  /* 0x0002fc0001097983 */ /* 0x000ea20000300800 */
[----:B------:R-:W-:Y:S01]  /*9510*/  IMAD.MOV.U32 R7, RZ, RZ, 0x3dc6b27f ;  /* 0x3dc6b27fff077424 */ /* 0x000fe200078e00ff */
[----:B------:R-:W3:Y:S02]  /*9520*/  LDCU.64 UR4, c[0x0][0x3e0] ;  /* 0x00007c00ff0477ac */ /* 0x000ee40008000a00 */
[----:B------:R-:W4:Y:S01]  /*9530*/  LDL.LU R2, [R1+0x2f8] ;  /* 0x0002f80001027983 */ /* 0x000f220000300800 */
[----:B-1----:R-:W1:Y:S01]  /*9540*/  S2R R10, SR_TID.X ;  /* 0x00000000000a7919 */ /* 0x002e620000002100 */
[----:B------:R-:W-:Y:S01]  /*9550*/  BAR.SYNC.DEFER_BLOCKING 0x0 ;  /* 0x0000000000007b1d */ /* 0x000fe20000010000 */
[C---:B----4-:R-:W-:Y:S01]  /*9560*/  FMUL R3, R2.reuse, 8388608 ;  /* 0x4b00000002037820 */ /* 0x050fe20000400000 */
[C---:B------:R-:W-:Y:S02]  /*9570*/  FSETP.GEU.AND P0, PT, R2.reuse, 1.175494350822287508e-38, PT ;  /* 0x008000000200780b */ /* 0x040fe40003f0e000 */
[----:B------:R-:W-:-:S02]  /*9580*/  FSETP.GEU.AND P2, PT, |R2|, 1.175494350822287508e-38, PT ;  /* 0x008000000200780b */ /* 0x000fc40003f4e200 */
[----:B------:R-:W-:Y:S02]  /*9590*/  FSEL R3, R3, R2, !P0 ;  /* 0x0000000203037208 */ /* 0x000fe40004000000 */
[----:B------:R-:W-:Y:S02]  /*95a0*/  FSEL R4, RZ, -23, P0 ;  /* 0xc1b80000ff047808 */ /* 0x000fe40000000000 */
[C---:B------:R-:W-:Y:S01]  /*95b0*/  ISETP.GE.U32.AND P0, PT, R3.reuse, 0x7f800000, PT ;  /* 0x7f8000000300780c */ /* 0x040fe20003f06070 */
[----:B0-----:R-:W-:-:S05]  /*95c0*/  VIADD R0, R3, 0xc0cafb0d ;  /* 0xc0cafb0d03007836 */ /* 0x001fca0000000000 */
[----:B------:R-:W-:-:S04]  /*95d0*/  LOP3.LUT R0, R0, 0xff800000, RZ, 0xc0, !PT ;  /* 0xff80000000007812 */ /* 0x000fc800078ec0ff */
[-C--:B------:R-:W-:Y:S02]  /*95e0*/  IADD3 R5, PT, PT, R3, -R0.reuse, RZ ;  /* 0x8000000003057210 */ /* 0x080fe40007ffe0ff */
[----:B------:R-:W-:-:S05]  /*95f0*/  I2FP.F32.S32 R0, R0 ;  /* 0x0000000000007245 */ /* 0x000fca0000201400 */
[----:B------:R-:W-:Y:S01]  /*9600*/  FFMA.FTZ R6, R0, 1.1920928955078125e-07, R4 ;  /* 0x3400000000067823 */ /* 0x000fe20000010004 */
[----:B------:R-:W-:-:S04]  /*9610*/  FADD R0, R5, -1 ;  /* 0xbf80000005007421 */ /* 0x000fc80000000000 */
[----:B------:R-:W-:-:S04]  /*9620*/  FFMA.FTZ R4, R0, R7, -0.16845393180847167969 ;  /* 0xbe2c7f3000047423 */ /* 0x000fc80000010007 */
[----:B------:R-:W-:-:S04]  /*9630*/  FFMA.FTZ R4, R0, R4, 0.1716887056827545166 ;  /* 0x3e2fcf2a00047423 */ /* 0x000fc80000010004 */
[----:B------:R-:W-:-:S04]  /*9640*/  FFMA.FTZ R4, R0, R4, -0.17900948226451873779 ;  /* 0xbe374e4300047423 */ /* 0x000fc80000010004 */
[----:B------:R-:W-:-:S04]  /*9650*/  FFMA.FTZ R4, R0, R4, 0.20512372255325317383 ;  /* 0x3e520bf400047423 */ /* 0x000fc80000010004 */
[----:B------:R-:W-:-:S04]  /*9660*/  FFMA.FTZ R4, R0, R4, -0.24046532809734344482 ;  /* 0xbe763c8b00047423 */ /* 0x000fc80000010004 */
[----:B------:R-:W-:-:S04]  /*9670*/  FFMA.FTZ R4, R0, R4, 0.28857114911079406738 ;  /* 0x3e93bf9900047423 */ /* 0x000fc80000010004 */
[----:B------:R-:W-:-:S04]  /*9680*/  FFMA.FTZ R4, R0, R4, -0.36067417263984680176 ;  /* 0xbeb8aa4900047423 */ /* 0x000fc80000010004 */
[----:B------:R-:W-:-:S04]  /*9690*/  FFMA.FTZ R4, R0, R4, 0.48089820146560668945 ;  /* 0x3ef6384a00047423 */ /* 0x000fc80000010004 */
[----:B------:R-:W-:-:S04]  /*96a0*/  FFMA.FTZ R4, R0, R4, -0.72134751081466674805 ;  /* 0xbf38aa3b00047423 */ /* 0x000fc80000010004 */
[----:B------:R-:W-:-:S04]  /*96b0*/  FMUL R4, R0, R4 ;  /* 0x0000000400047220 */ /* 0x000fc80000400000 */
[----:B------:R-:W-:-:S04]  /*96c0*/  FMUL R4, R0, R4 ;  /* 0x0000000400047220 */ /* 0x000fc80000400000 */
[----:B------:R-:W-:Y:S01]  /*96d0*/  FFMA.FTZ R0, R0, 1.4426950216293334961, R4 ;  /* 0x3fb8aa3b00007823 */ /* 0x000fe20000010004 */
[----:B------:R-:W-:-:S03]  /*96e0*/  @P0 IMAD.MOV.U32 R4, RZ, RZ, 0x7f800000 ;  /* 0x7f800000ff040424 */ /* 0x000fc600078e00ff */
[----:B------:R-:W-:Y:S01]  /*96f0*/  FADD R8, R6, R0 ;  /* 0x0000000006087221 */ /* 0x000fe20000000000 */
[----:B--2---:R-:W-:Y:S01]  /*9700*/  MOV R0, R9 ;  /* 0x0000000900007202 */ /* 0x004fe20000000f00 */
[C---:B------:R-:W-:Y:S01]  /*9710*/  @P0 FFMA.FTZ R8, R3.reuse, R4, +INF ;  /* 0x7f80000003080423 */ /* 0x040fe20000010004 */
[----:B------:R-:W-:Y:S02]  /*9720*/  FSETP.NEU.AND P0, PT, R3, RZ, PT ;  /* 0x000000ff0300720b */ /* 0x000fe40003f0d000 */
[C---:B------:R-:W-:Y:S01]  /*9730*/  FSETP.GEU.AND P1, PT, R0.reuse, 1.175494350822287508e-38, PT ;  /* 0x008000000000780b */ /* 0x040fe20003f2e000 */
[----:B------:R-:W-:Y:S01]  /*9740*/  FMUL R3, R0, 8388608 ;  /* 0x4b00000000037820 */ /* 0x000fe20000400000 */
[----:B------:R-:W-:Y:S02]  /*9750*/  STL [R1+0x2f4], R8 ;  /* 0x0002f40801007387 */ /* 0x000fe40000100800 */
[----:B------:R-:W-:Y:S02]  /*9760*/  FSEL R4, RZ, -23, P1 ;  /* 0xc1b80000ff047808 */ /* 0x000fe40000800000 */
[----:B------:R-:W-:-:S02]  /*9770*/  FSEL R5, R3, R0, !P1 ;  /* 0x0000000003057208 */ /* 0x000fc40004800000 */
[----:B------:R-:W-:-:S03]  /*9780*/  FSETP.GT.AND P1, PT, |R2|, 8.50705917302346158658e+37, PT ;  /* 0x7e8000000200780b */ /* 0x000fc60003f24200 */
[----:B------:R-:W-:Y:S01]  /*9790*/  VIADD R3, R5, 0xc0cafb0d ;  /* 0xc0cafb0d05037836 */ /* 0x000fe20000000000 */
[----:B------:R0:W-:Y:S04]  /*97a0*/  STL [R1+0x18], R5 ;  /* 0x0000180501007387 */ /* 0x0001e80000100800 */
[----:B------:R-:W-:-:S05]  /*97b0*/  LOP3.LUT R3, R3, 0xff800000, RZ, 0xc0, !PT ;  /* 0xff80000003037812 */ /* 0x000fca00078ec0ff */
[----:B------:R-:W-:Y:S01]  /*97c0*/  @P1 FMUL R2, R2, 0.25 ;  /* 0x3e80000002021820 */ /* 0x000fe20000400000 */
[----:B0-----:R-:W-:Y:S01]  /*97d0*/  IMAD.IADD R5, R5, 0x1, -R3 ;  /* 0x0000000105057824 */ /* 0x001fe200078e0a03 */
[----:B------:R-:W-:Y:S02]  /*97e0*/  I2FP.F32.S32 R3, R3 ;  /* 0x0000000300037245 */ /* 0x000fe40000201400 */
[----:B------:R-:W-:-:S03]  /*97f0*/  @!P2 FMUL R2, R2, 16777216 ;  /* 0x4b8000000202a820 */ /* 0x000fc60000400000 */
[----:B------:R-:W-:Y:S01]  /*9800*/  FFMA.FTZ R6, R3, 1.1920928955078125e-07, R4 ;  /* 0x3400000003067823 */ /* 0x000fe20000010004 */
[----:B------:R-:W-:Y:S01]  /*9810*/  FADD R3, R5, -1 ;  /* 0xbf80000005037421 */ /* 0x000fe20000000000 */
[----:B------:R0:W2:Y:S03]  /*9820*/  MUFU.RCP R11, R2 ;  /* 0x00000002000b7308 */ /* 0x0000a60000001000 */
        /* <DEDUP_REMOVED lines=11> */
[----:B------:R-:W-:-:S04]  /*98e0*/  FFMA.FTZ R3, R3, 1.4426950216293334961, R4 ;  /* 0x3fb8aa3b03037823 */ /* 0x000fc80000010004 */
[----:B------:R-:W-:-:S05]  /*98f0*/  FADD R3, R6, R3 ;  /* 0x0000000306037221 */ /* 0x000fca0000000000 */
[----:B------:R4:W-:Y:S04]  /*9900*/  STL [R1+0x2f0], R3 ;  /* 0x0002f00301007387 */ /* 0x0009e80000100800 */
[----:B----4-:R-:W4:Y:S04]  /*9910*/  LDL.LU R3, [R1+0x1f0] ;  /* 0x0001f00001037983 */ /* 0x010f280000300800 */
[----:B0-----:R-:W5:Y:S01]  /*9920*/  LDL.LU R2, [R1+0x1b0] ;  /* 0x0001b00001027983 */ /* 0x001f620000300800 */
[C---:B------:R-:W-:Y:S02]  /*9930*/  FSETP.GT.AND P3, PT, |R0|.reuse, 8.50705917302346158658e+37, PT ;  /* 0x7e8000000000780b */ /* 0x040fe40003f64200 */
[C---:B------:R-:W-:Y:S01]  /*9940*/  FSETP.GEU.AND P4, PT, |R0|.reuse, 1.175494350822287508e-38, PT ;  /* 0x008000000000780b */ /* 0x040fe20003f8e200 */
[----:B--2---:R0:W-:Y:S04]  /*9950*/  STL [R1+0x10], R11 ;  /* 0x0000100b01007387 */ /* 0x0041e80000100800 */
[----:B------:R-:W2:Y:S04]  /*9960*/  LDL.LU R7, [R1+0x1b4] ;  /* 0x0001b40001077983 */ /* 0x000ea80000300800 */
[----:B------:R-:W2:Y:S02]  /*9970*/  LDL.LU R6, [R1+0x1fc] ;  /* 0x0001fc0001067983 */ /* 0x000ea40000300800 */
[----:B------:R-:W-:-:S02]  /*9980*/  @P3 FMUL R0, R0, 0.25 ;  /* 0x3e80000000003820 */ /* 0x000fc40000400000 */
[----:B------:R-:W2:Y:S02]  /*9990*/  LDL.LU R5, [R1+0x1f8] ;  /* 0x0001f80001057983 */ /* 0x000ea40000300800 */
[----:B------:R-:W-:-:S04]  /*99a0*/  @!P4 FMUL R0, R0, 16777216 ;  /* 0x4b8000000000c820 */ /* 0x000fc80000400000 */
[----:B------:R0:W0:Y:S01]  /*99b0*/  MUFU.RCP R16, R0 ;  /* 0x0000000000107308 */ /* 0x0000220000001000 */
[----:B----4-:R-:W-:Y:S01]  /*99c0*/  @P1 FMUL R3, R3, 0.25 ;  /* 0x3e80000003031820 */ /* 0x010fe20000400000 */
[----:B-----5:R-:W-:-:S03]  /*99d0*/  @P1 FMUL R2, R2, 0.25 ;  /* 0x3e80000002021820 */ /* 0x020fc60000400000 */
[----:B------:R-:W-:Y:S01]  /*99e0*/  @!P2 FMUL R3, R3, 16777216 ;  /* 0x4b8000000303a820 */ /* 0x000fe20000400000 */
[----:B------:R-:W-:-:S03]  /*99f0*/  @!P2 FMUL R2, R2, 16777216 ;  /* 0x4b8000000202a820 */ /* 0x000fc60000400000 */
[C---:B------:R-:W-:Y:S01]  /*9a00*/  FMUL R3, R11.reuse, R3 ;  /* 0x000000030b037220 */ /* 0x040fe20000400000 */
[----:B------:R-:W-:-:S05]  /*9a10*/  FMUL R4, R11, R2 ;  /* 0x000000020b047220 */ /* 0x000fca0000400000 */
[----:B------:R-:W-:Y:S02]  /*9a20*/  F2FP.BF16.F32.PACK_AB R4, R3, R4 ;  /* 0x000000040304723e */ /* 0x000fe400000010ff */
[----:B------:R-:W4:Y:S04]  /*9a30*/  LDL.LU R3, [R1+0x1bc] ;  /* 0x0001bc0001037983 */ /* 0x000f280000300800 */
[----:B------:R-:W5:Y:S04]  /*9a40*/  LDL.LU R2, [R1+0x1b8] ;  /* 0x0001b80001027983 */ /* 0x000f680000300800 */
[----:B0-----:R-:W3:Y:S01]  /*9a50*/  LDL.LU R0, [R1+0x1f4] ;  /* 0x0001f40001007983 */ /* 0x001ee20000300800 */
[----:B--2---:R-:W-:Y:S01]  /*9a60*/  @P3 FMUL R5, R5, 0.25 ;  /* 0x3e80000005053820 */ /* 0x004fe20000400000 */
[----:B------:R-:W-:-:S03]  /*9a70*/  @P1 FMUL R7, R7, 0.25 ;  /* 0x3e80000007071820 */ /* 0x000fc60000400000 */
[----:B------:R-:W-:Y:S01]  /*9a80*/  @!P4 FMUL R5, R5, 16777216 ;  /* 0x4b8000000505c820 */ /* 0x000fe20000400000 */
[----:B------:R-:W-:-:S03]  /*9a90*/  @!P2 FMUL R7, R7, 16777216 ;  /* 0x4b8000000707a820 */ /* 0x000fc60000400000 */
[----:B------:R-:W-:Y:S01]  /*9aa0*/  FMUL R8, R16, R5 ;  /* 0x0000000510087220 */ /* 0x000fe20000400000 */
[----:B------:R-:W-:Y:S01]  /*9ab0*/  FMUL R5, R11, R7 ;  /* 0x000000070b057220 */ /* 0x000fe20000400000 */
[----:B------:R-:W-:-:S04]  /*9ac0*/  @P3 FMUL R6, R6, 0.25 ;  /* 0x3e80000006063820 */ /* 0x000fc80000400000 */
[----:B------:R-:W-:-:S04]  /*9ad0*/  @!P4 FMUL R6, R6, 16777216 ;  /* 0x4b8000000606c820 */ /* 0x000fc80000400000 */
[----:B------:R-:W-:Y:S01]  /*9ae0*/  FMUL R9, R16, R6 ;  /* 0x0000000610097220 */ /* 0x000fe20000400000 */
[----:B------:R0:W-:Y:S01]  /*9af0*/  STL [R1+0x4bc], R16 ;  /* 0x0004bc1001007387 */ /* 0x0001e20000100800 */
[----:B---3--:R-:W-:-:S04]  /*9b00*/  @P1 FMUL R0, R0, 0.25 ;  /* 0x3e80000000001820 */ /* 0x008fc80000400000 */
[----:B------:R-:W-:-:S04]  /*9b10*/  @!P2 FMUL R0, R0, 16777216 ;  /* 0x4b8000000000a820 */ /* 0x000fc80000400000 */
[----:B------:R-:W-:Y:S02]  /*9b20*/  FMUL R0, R11, R0 ;  /* 0x000000000b007220 */ /* 0x000fe40000400000 */
[----:B------:R-:W2:Y:S01]  /*9b30*/  S2R R11, SR_TID.X ;  /* 0x00000000000b7919 */ /* 0x000ea20000002100 */
[----:B----4-:R-:W-:Y:S01]  /*9b40*/  @P3 FMUL R3, R3, 0.25 ;  /* 0x3e80000003033820 */ /* 0x010fe20000400000 */
[----:B-----5:R-:W-:-:S03]  /*9b50*/  @P3 FMUL R2, R2, 0.25 ;  /* 0x3e80000002023820 */ /* 0x020fc60000400000 */
[----:B------:R-:W-:Y:S01]  /*9b60*/  @!P4 FMUL R3, R3, 16777216 ;  /* 0x4b8000000303c820 */ /* 0x000fe20000400000 */
[----:B------:R-:W-:Y:S01]  /*9b70*/  @!P4 FMUL R2, R2, 16777216 ;  /* 0x4b8000000202c820 */ /* 0x000fe20000400000 */
[----:B------:R-:W-:Y:S02]  /*9b80*/  F2FP.BF16.F32.PACK_AB R5, R0, R5 ;  /* 0x000000050005723e */ /* 0x000fe400000010ff */
[C---:B------:R-:W-:Y:S01]  /*9b90*/  FMUL R7, R16.reuse, R3 ;  /* 0x0000000310077220 */ /* 0x040fe20000400000 */
[----:B------:R-:W-:Y:S01]  /*9ba0*/  FMUL R6, R16, R2 ;  /* 0x0000000210067220 */ /* 0x000fe20000400000 */
[C---:B-1----:R-:W-:Y:S02]  /*9bb0*/  SHF.L.U32 R2, R10.reuse, 0x3, RZ ;  /* 0x000000030a027819 */ /* 0x042fe400000006ff */
[----:B------:R-:W-:Y:S02]  /*9bc0*/  LOP3.LUT R3, R10, 0x8, RZ, 0xc0, !PT ;  /* 0x000000080a037812 */ /* 0x000fe400078ec0ff */
[----:B------:R-:W-:-:S02]  /*9bd0*/  LOP3.LUT R2, R2, 0xf80, RZ, 0xc0, !PT ;  /* 0x00000f8002027812 */ /* 0x000fc400078ec0ff */
[----:B--2---:R-:W-:-:S04]  /*9be0*/  LOP3.LUT R11, R11, 0x7, RZ, 0xc0, !PT ;  /* 0x000000070b0b7812 */ /* 0x004fc800078ec0ff */
[----:B------:R-:W-:-:S05]  /*9bf0*/  LEA R0, R11, UR6, 0x4 ;  /* 0x000000060b007c11 */ /* 0x000fca000f8e20ff */
[----:B------:R-:W-:-:S04]  /*9c00*/  IMAD R61, R3, 0x200, R0 ;  /* 0x00000200033d7824 */ /* 0x000fc800078e0200 */
[----:B------:R-:W-:-:S05]  /*9c10*/  IMAD.IADD R61, R2, 0x1, R61 ;  /* 0x00000001023d7824 */ /* 0x000fca00078e023d */
[----:B------:R-:W-:Y:S04]  /*9c20*/  STL [R1+0x4b4], R61 ;  /* 0x0004b43d01007387 */ /* 0x000fe80000100800 */
[----:B0-----:R-:W2:Y:S01]  /*9c30*/  LDL.LU R16, [R1+0x238] ;  /* 0x0002380001107983 */ /* 0x001ea20000300800 */
[----:B------:R-:W-:Y:S01]  /*9c40*/  SHF.L.U32 R2, R10, 0x2, RZ ;  /* 0x000000020a027819 */ /* 0x000fe200000006ff */
[----:B------:R-:W-:-:S03]  /*9c50*/  IMAD R0, R11, -0x8, R0 ;  /* 0xfffffff80b007824 */ /* 0x000fc600078e0200 */
[----:B------:R-:W-:-:S05]  /*9c60*/  LOP3.LUT R2, R2, 0x3c0, RZ, 0xc0, !PT ;  /* 0x000003c002027812 */ /* 0x000fca00078ec0ff */
[----:B------:R-:W-:-:S05]  /*9c70*/  IMAD.IADD R0, R2, 0x1, R0 ;  /* 0x0000000102007824 */ /* 0x000fca00078e0200 */
[----:B------:R-:W-:Y:S04]  /*9c80*/  STL [R1+0x30], R0 ;  /* 0x0000300001007387 */ /* 0x000fe80000100800 */
[----:B------:R-:W3:Y:S04]  /*9c90*/  LDL.LU R60, [R1+0x23c] ;  /* 0x00023c00013c7983 */ /* 0x000ee80000300800 */
[----:B------:R-:W4:Y:S04]  /*9ca0*/  LDL.LU R59, [R1+0x278] ;  /* 0x00027800013b7983 */ /* 0x000f280000300800 */
        /* <DEDUP_REMOVED lines=40> */
[----:B------:R-:W5:Y:S01]  /*9f30*/  LDL.LU R18, [R1+0x14c] ;  /* 0x00014c0001127983 */ /* 0x000f620000300800 */
[----:B------:R-:W-:-:S03]  /*9f40*/  F2FP.BF16.F32.PACK_AB R6, R8, R6 ;  /* 0x000000060806723e */ /* 0x000fc600000010ff */
[----:B------:R-:W5:Y:S01]  /*9f50*/  LDL.LU R17, [R1+0x158] ;  /* 0x0001580001117983 */ /* 0x000f620000300800 */
[----:B------:R-:W-:-:S03]  /*9f60*/  F2FP.BF16.F32.PACK_AB R7, R9, R7 ;  /* 0x000000070907723e */ /* 0x000fc600000010ff */
[----:B------:R-:W5:Y:S04]  /*9f70*/  LDL.LU R15, [R1+0x15c] ;  /* 0x00015c00010f7983 */ /* 0x000f680000300800 */
[----:B------:R-:W5:Y:S04]  /*9f80*/  LDL.LU R14, [R1+0x168] ;  /* 0x00016800010e7983 */ /* 0x000f680000300800 */
[----:B------:R-:W5:Y:S04]  /*9f90*/  LDL.LU R13, [R1+0x16c] ;  /* 0x00016c00010d7983 */ /* 0x000f680000300800 */
[----:B------:R-:W5:Y:S04]  /*9fa0*/  LDL.LU R12, [R1+0x178] ;  /* 0x00017800010c7983 */ /* 0x000f680000300800 */
[----:B------:R-:W5:Y:S04]  /*9fb0*/  LDL.LU R11, [R1+0x17c] ;  /* 0x00017c00010b7983 */ /* 0x000f680000300800 */
[----:B------:R-:W5:Y:S04]  /*9fc0*/  LDL.LU R10, [R1+0x188] ;  /* 0x00018800010a7983 */ /* 0x000f680000300800 */
[----:B------:R-:W5:Y:S04]  /*9fd0*/  LDL.LU R9, [R1+0x18c] ;  /* 0x00018c0001097983 */ /* 0x000f680000300800 */
[----:B------:R0:W-:Y:S04]  /*9fe0*/  STSM.16.M88.4 [R61], R4 ;  /* 0x000000043d007844 */ /* 0x0001e80000000200 */
[----:B------:R-:W5:Y:S04]  /*9ff0*/  LDL.LU R8, [R1+0x1c8] ;  /* 0x0001c80001087983 */ /* 0x000f680000300800 */
[----:B0-----:R-:W5:Y:S04]  /*a000*/  LDL.LU R7, [R1+0x1cc] ;  /* 0x0001cc0001077983 */ /* 0x001f680000300800 */
[----:B------:R-:W5:Y:S04]  /*a010*/  LDL.LU R6, [R1+0x208] ;  /* 0x0002080001067983 */ /* 0x000f680000300800 */
[----:B------:R-:W5:Y:S04]  /*a020*/  LDL.LU R5, [R1+0x2bc] ;  /* 0x0002bc0001057983 */ /* 0x000f680000300800 */
[----:B------:R-:W5:Y:S04]  /*a030*/  LDL.LU R4, [R1+0x2b8] ;  /* 0x0002b80001047983 */ /* 0x000f680000300800 */
[----:B------:R-:W5:Y:S04]  /*a040*/  LDL.LU R3, [R1+0x24c] ;  /* 0x00024c0001037983 */ /* 0x000f680000300800 */
[----:B------:R-:W5:Y:S04]  /*a050*/  LDL.LU R2, [R1+0x248] ;  /* 0x0002480001027983 */ /* 0x000f680000300800 */
[----:B------:R-:W5:Y:S04]  /*a060*/  LDL.LU R0, [R1+0x20c] ;  /* 0x00020c0001007983 */ /* 0x000f680000300800 */
[----:B------:R-:W5:Y:S01]  /*a070*/  LDL R61, [R1+0x18] ;  /* 0x00001800013d7983 */ /* 0x000f620000100800 */
[----:B--2---:R-:W-:-:S04]  /*a080*/  @P3 FMUL R16, R16, 0.25 ;  /* 0x3e80000010103820 */ /* 0x004fc80000400000 */
[----:B------:R-:W-:-:S05]  /*a090*/  @!P4 FMUL R16, R16, 16777216 ;  /* 0x4b8000001010c820 */ /* 0x000fca0000400000 */
[----:B------:R0:W-:Y:S04]  /*a0a0*/  STL [R1+0x14], R16 ;  /* 0x0000141001007387 */ /* 0x0001e80000100800 */
[----:B0-----:R-:W2:Y:S01]  /*a0b0*/  LDL.LU R16, [R1+0x4bc] ;  /* 0x0004bc0001107983 */ /* 0x001ea20000300800 */
[----:B---3--:R-:W-:Y:S01]  /*a0c0*/  @P3 FMUL R60, R60, 0.25 ;  /* 0x3e8000003c3c3820 */ /* 0x008fe20000400000 */
[----:B----4-:R-:W-:Y:S01]  /*a0d0*/  @P3 FMUL R59, R59, 0.25 ;  /* 0x3e8000003b3b3820 */ /* 0x010fe20000400000 */
[----:B-----5:R-:W-:Y:S01]  /*a0e0*/  @P3 FMUL R58, R58, 0.25 ;  /* 0x3e8000003a3a3820 */ /* 0x020fe20000400000 */
[----:B------:R-:W-:Y:S01]  /*a0f0*/  @P3 FMUL R57, R57, 0.25 ;  /* 0x3e80000039393820 */ /* 0x000fe20000400000 */
        /* <DEDUP_REMOVED lines=47> */
[----:B------:R-:W-:-:S03]  /*a3f0*/  @P3 FMUL R8, R8, 0.25 ;  /* 0x3e80000008083820 */ /* 0x000fc60000400000 */
[----:B------:R-:W-:Y:S01]  /*a400*/  @!P4 FMUL R9, R9, 16777216 ;  /* 0x4b8000000909c820 */ /* 0x000fe20000400000 */
[----:B------:R-:W-:Y:S01]  /*a410*/  @!P4 FMUL R8, R8, 16777216 ;  /* 0x4b8000000808c820 */ /* 0x000fe20000400000 */
[----:B------:R-:W-:Y:S01]  /*a420*/  @P3 FMUL R7, R7, 0.25 ;  /* 0x3e80000007073820 */ /* 0x000fe20000400000 */
[----:B------:R-:W-:Y:S01]  /*a430*/  @P3 FMUL R5, R5, 0.25 ;  /* 0x3e80000005053820 */ /* 0x000fe20000400000 */
[----:B------:R-:W-:-:S03]  /*a440*/  @P3 FMUL R4, R4, 0.25 ;  /* 0x3e80000004043820 */ /* 0x000fc60000400000 */
[----:B------:R-:W-:Y:S01]  /*a450*/  @!P4 FMUL R5, R5, 16777216 ;  /* 0x4b8000000505c820 */ /* 0x000fe20000400000 */
[----:B------:R-:W-:Y:S01]  /*a460*/  @P3 FMUL R3, R3, 0.25 ;  /* 0x3e80000003033820 */ /* 0x000fe20000400000 */
[----:B------:R-:W-:Y:S01]  /*a470*/  @!P4 FMUL R4, R4, 16777216 ;  /* 0x4b8000000404c820 */ /* 0x000fe20000400000 */
[----:B------:R-:W-:Y:S01]  /*a480*/  @P3 FMUL R2, R2, 0.25 ;  /* 0x3e80000002023820 */ /* 0x000fe20000400000 */
[----:B------:R-:W-:Y:S01]  /*a490*/  @P3 FMUL R6, R6, 0.25 ;  /* 0x3e80000006063820 */ /* 0x000fe20000400000 */
[----:B------:R-:W-:Y:S01]  /*a4a0*/  @!P4 FMUL R3, R3, 16777216 ;  /* 0x4b8000000303c820 */ /* 0x000fe20000400000 */
[----:B------:R-:W-:Y:S01]  /*a4b0*/  @P3 FMUL R0, R0, 0.25 ;  /* 0x3e80000000003820 */ /* 0x000fe20000400000 */
[----:B------:R-:W-:Y:S01]  /*a4c0*/  @!P4 FMUL R2, R2, 16777216 ;  /* 0x4b8000000202c820 */ /* 0x000fe20000400000 */
[----:B------:R-:W-:Y:S02]  /*a4d0*/  ISETP.GE.U32.AND P3, PT, R61, 0x7f800000, PT ;  /* 0x7f8000003d00780c */ /* 0x000fe40003f66070 */
[----:B------:R-:W-:Y:S01]  /*a4e0*/  @!P4 FMUL R0, R0, 16777216 ;  /* 0x4b8000000000c820 */ /* 0x000fe20000400000 */
        /* <DEDUP_REMOVED lines=15> */
[C---:B--2---:R-:W-:Y:S01]  /*a5e0*/  FMUL R61, R16.reuse, R5 ;  /* 0x00000005103d7220 */ /* 0x044fe20000400000 */
[C---:B------:R-:W-:Y:S01]  /*a5f0*/  FMUL R5, R16.reuse, R4 ;  /* 0x0000000410057220 */ /* 0x040fe20000400000 */
[C---:B------:R-:W-:Y:S01]  /*a600*/  FMUL R4, R16.reuse, R3 ;  /* 0x0000000310047220 */ /* 0x040fe20000400000 */
[C---:B------:R-:W-:Y:S01]  /*a610*/  FMUL R3, R16.reuse, R2 ;  /* 0x0000000210037220 */ /* 0x040fe20000400000 */
[C---:B------:R-:W-:Y:S01]  /*a620*/  FMUL R0, R16.reuse, R0 ;  /* 0x0000000010007220 */ /* 0x040fe20000400000 */
[----:B------:R-:W-:Y:S01]  /*a630*/  STL [R1+0x198], R61 ;  /* 0x0001983d01007387 */ /* 0x000fe20000100800 */
[----:B------:R-:W-:-:S03]  /*a640*/  FMUL R2, R16, R6 ;  /* 0x0000000610027220 */ /* 0x000fc60000400000 */
[----:B------:R-:W-:Y:S04]  /*a650*/  STL [R1+0x18c], R5 ;  /* 0x00018c0501007387 */ /* 0x000fe80000100800 */
[----:B------:R-:W-:Y:S04]  /*a660*/  STL [R1+0x188], R4 ;  /* 0x0001880401007387 */ /* 0x000fe80000100800 */
[----:B------:R0:W-:Y:S04]  /*a670*/  STL [R1+0x17c], R3 ;  /* 0x00017c0301007387 */ /* 0x0001e80000100800 */
[----:B------:R1:W-:Y:S01]  /*a680*/  STL [R1+0x178], R0 ;  /* 0x0001780001007387 */ /* 0x0003e20000100800 */
[----:B0-----:R-:W-:-:S03]  /*a690*/  FMUL R3, R16, R7 ;  /* 0x0000000710037220 */ /* 0x001fc60000400000 */
[----:B------:R0:W-:Y:S01]  /*a6a0*/  STL [R1+0x16c], R2 ;  /* 0x00016c0201007387 */ /* 0x0001e20000100800 */
[----:B-1----:R-:W-:-:S03]  /*a6b0*/  FMUL R0, R16, R8 ;  /* 0x0000000810007220 */ /* 0x002fc60000400000 */
[----:B------:R1:W-:Y:S04]  /*a6c0*/  STL [R1+0x168], R3 ;  /* 0x0001680301007387 */ /* 0x0003e80000100800 */
[----:B------:R2:W-:Y:S01]  /*a6d0*/  STL [R1+0x15c], R0 ;  /* 0x00015c0001007387 */ /* 0x0005e20000100800 */
[C---:B0-----:R-:W-:Y:S01]  /*a6e0*/  FMUL R2, R16.reuse, R9 ;  /* 0x0000000910027220 */ /* 0x041fe20000400000 */
[----:B-1----:R-:W-:-:S04]  /*a6f0*/  FMUL R3, R16, R10 ;  /* 0x0000000a10037220 */ /* 0x002fc80000400000 */
[----:B------:R0:W-:Y:S01]  /*a700*/  STL [R1+0x158], R2 ;  /* 0x0001580201007387 */ /* 0x0001e20000100800 */
[----:B--2---:R-:W-:-:S03]  /*a710*/  FMUL R0, R16, R11 ;  /* 0x0000000b10007220 */ /* 0x004fc60000400000 */
        /* <DEDUP_REMOVED lines=12> */
[----:B------:R1:W-:Y:S01]  /*a7e0*/  STL [R1+0x11c], R3 ;  /* 0x00011c0301007387 */ /* 0x0003e20000100800 */
[----:B------:R-:W-:-:S03]  /*a7f0*/  @!P4 FMUL R24, R24, 16777216 ;  /* 0x4b8000001818c820 */ /* 0x000fc60000400000 */
[----:B------:R2:W-:Y:S01]  /*a800*/  STL [R1+0x118], R0 ;  /* 0x0001180001007387 */ /* 0x0005e20000100800 */
[C---:B0-----:R-:W-:Y:S01]  /*a810*/  FMUL R2, R16.reuse, R19 ;  /* 0x0000001310027220 */ /* 0x041fe20000400000 */
[----:B-1----:R-:W-:-:S04]  /*a820*/  FMUL R3, R16, R20 ;  /* 0x0000001410037220 */ /* 0x002fc80000400000 */
[----:B------:R0:W-:Y:S01]  /*a830*/  STL [R1+0x114], R2 ;  /* 0x0001140201007387 */ /* 0x0001e20000100800 */
[----:B--2---:R-:W-:-:S03]  /*a840*/  FMUL R0, R16, R21 ;  /* 0x0000001510007220 */ /* 0x004fc60000400000 */
[----:B------:R1:W-:Y:S01]  /*a850*/  STL [R1+0x110], R3 ;  /* 0x0001100301007387 */ /* 0x0003e20000100800 */
[----:B------:R-:W-:Y:S01]  /*a860*/  @!P4 FMUL R25, R25, 16777216 ;  /* 0x4b8000001919c820 */ /* 0x000fe20000400000 */
[----:B------:R-:W-:Y:S02]  /*a870*/  @!P4 FMUL R26, R26, 16777216 ;  /* 0x4b8000001a1ac820 */ /* 0x000fe40000400000 */
[----:B------:R2:W-:Y:S01]  /*a880*/  STL [R1+0x10c], R0 ;  /* 0x00010c0001007387 */ /* 0x0005e20000100800 */
[C---:B0-----:R-:W-:Y:S01]  /*a890*/  FMUL R2, R16.reuse, R22 ;  /* 0x0000001610027220 */ /* 0x041fe20000400000 */
[----:B------:R-:W-:Y:S01]  /*a8a0*/  @!P4 FMUL R27, R27, 16777216 ;  /* 0x4b8000001b1bc820 */ /* 0x000fe20000400000 */
[----:B-1----:R-:W-:-:S03]  /*a8b0*/  FMUL R3, R16, R23 ;  /* 0x0000001710037220 */ /* 0x002fc60000400000 */
[----:B------:R0:W-:Y:S01]  /*a8c0*/  STL [R1+0x108], R2 ;  /* 0x0001080201007387 */ /* 0x0001e20000100800 */
[----:B--2---:R-:W-:-:S03]  /*a8d0*/  FMUL R0, R16, R24 ;  /* 0x0000001810007220 */ /* 0x004fc60000400000 */
[----:B------:R1:W-:Y:S01]  /*a8e0*/  STL [R1+0xfc], R3 ;  /* 0x0000fc0301007387 */ /* 0x0003e20000100800 */
[----:B------:R-:W-:Y:S01]  /*a8f0*/  @!P4 FMUL R28, R28, 16777216 ;  /* 0x4b8000001c1cc820 */ /* 0x000fe20000400000 */
[----:B------:R-:W-:Y:S02]  /*a900*/  @!P4 FMUL R29, R29, 16777216 ;  /* 0x4b8000001d1dc820 */ /* 0x000fe40000400000 */
[----:B------:R2:W-:Y:S01]  /*a910*/  STL [R1+0xf8], R0 ;  /* 0x0000f80001007387 */ /* 0x0005e20000100800 */
[----:B0-----:R-:W-:Y:S01]  /*a920*/  FMUL R2, R16, R25 ;  /* 0x0000001910027220 */ /* 0x001fe20000400000 */
        /* <DEDUP_REMOVED lines=24> */
[----:B-1----:R-:W-:Y:S02]  /*aab0*/  FMUL R3, R16, R35 ;  /* 0x0000002310037220 */ /* 0x002fe40000400000 */
[----:B--2---:R-:W2:Y:S04]  /*aac0*/  LDL.LU R0, [R1+0x14] ;  /* 0x0000140001007983 */ /* 0x004ea80000300800 */
[----:B------:R0:W-:Y:S04]  /*aad0*/  STL [R1+0xd0], R2 ;  /* 0x0000d00201007387 */ /* 0x0001e80000100800 */
[----:B0-----:R0:W3:Y:S04]  /*aae0*/  LDL R2, [R1+0x2f0] ;  /* 0x0002f00001027983 */ /* 0x0010e80000100800 */
[----:B------:R1:W-:Y:S04]  /*aaf0*/  STL [R1+0xcc], R3 ;  /* 0x0000cc0301007387 */ /* 0x0003e80000100800 */
[----:B-1----:R-:W3:Y:S04]  /*ab00*/  LDL.LU R3, [R1+0x18] ;  /* 0x0000180001037983 */ /* 0x002ee80000300800 */
[----:B------:R-:W4:Y:S01]  /*ab10*/  LDL.LU R4, [R1+0x30] ;  /* 0x0000300001047983 */ /* 0x000f220000300800 */
[----:B------:R-:W-:Y:S01]  /*ab20*/  @!P4 FMUL R36, R36, 16777216 ;  /* 0x4b8000002424c820 */ /* 0x000fe20000400000 */
[----:B------:R-:W-:Y:S01]  /*ab30*/  @!P4 FMUL R37, R37, 16777216 ;  /* 0x4b8000002525c820 */ /* 0x000fe20000400000 */
[----:B------:R-:W-:-:S02]  /*ab40*/  @!P4 FMUL R38, R38, 16777216 ;  /* 0x4b8000002626c820 */ /* 0x000fc40000400000 */
[C---:B------:R-:W-:Y:S01]  /*ab50*/  FMUL R5, R16.reuse, R36 ;  /* 0x0000002410057220 */ /* 0x040fe20000400000 */
[----:B------:R-:W-:Y:S01]  /*ab60*/  @!P4 FMUL R39, R39, 16777216 ;  /* 0x4b8000002727c820 */ /* 0x000fe20000400000 */
[C---:B------:R-:W-:Y:S01]  /*ab70*/  FMUL R7, R16.reuse, R37 ;  /* 0x0000002510077220 */ /* 0x040fe20000400000 */
[----:B------:R-:W-:Y:S01]  /*ab80*/  FMUL R6, R16, R38 ;  /* 0x0000002610067220 */ /* 0x000fe20000400000 */
[----:B------:R-:W-:Y:S01]  /*ab90*/  @!P4 FMUL R40, R40, 16777216 ;  /* 0x4b8000002828c820 */ /* 0x000fe20000400000 */
[----:B------:R1:W-:Y:S01]  /*aba0*/  STL [R1+0xc8], R5 ;  /* 0x0000c80501007387 */ /* 0x0003e20000100800 */
[----:B------:R-:W-:Y:S01]  /*abb0*/  @!P4 FMUL R41, R41, 16777216 ;  /* 0x4b8000002929c820 */ /* 0x000fe20000400000 */
[----:B------:R-:W-:Y:S02]  /*abc0*/  @!P4 FMUL R42, R42, 16777216 ;  /* 0x4b8000002a2ac820 */ /* 0x000fe40000400000 */
[----:B------:R5:W-:Y:S01]  /*abd0*/  STL [R1+0xc4], R7 ;  /* 0x0000c40701007387 */ /* 0x000be20000100800 */
[----:B-1----:R-:W-:-:S03]  /*abe0*/  FMUL R5, R16, R39 ;  /* 0x0000002710057220 */ /* 0x002fc60000400000 */
[----:B------:R1:W-:Y:S01]  /*abf0*/  STL [R1+0xc0], R6 ;  /* 0x0000c00601007387 */ /* 0x0003e20000100800 */
[----:B------:R-:W-:Y:S01]  /*ac00*/  @!P4 FMUL R43, R43, 16777216 ;  /* 0x4b8000002b2bc820 */ /* 0x000fe20000400000 */
[----:B-----5:R-:W-:Y:S02]  /*ac10*/  FMUL R7, R16, R40 ;  /* 0x0000002810077220 */ /* 0x020fe40000400000 */
[----:B------:R5:W-:Y:S01]  /*ac20*/  STL [R1+0xbc], R5 ;  /* 0x0000bc0501007387 */ /* 0x000be20000100800 */
[----:B------:R-:W-:Y:S01]  /*ac30*/  @!P4 FMUL R44, R44, 16777216 ;  /* 0x4b8000002c2cc820 */ /* 0x000fe20000400000 */
[----:B------:R-:W-:Y:S01]  /*ac40*/  @!P4 FMUL R45, R45, 16777216 ;  /* 0x4b8000002d2dc820 */ /* 0x000fe20000400000 */
[C---:B-1----:R-:W-:Y:S01]  /*ac50*/  FMUL R6, R16.reuse, R41 ;  /* 0x0000002910067220 */ /* 0x042fe20000400000 */
[----:B------:R1:W-:Y:S01]  /*ac60*/  STL [R1+0xb8], R7 ;  /* 0x0000b80701007387 */ /* 0x0003e20000100800 */
[----:B-----5:R-:W-:-:S03]  /*ac70*/  FMUL R5, R16, R42 ;  /* 0x0000002a10057220 */ /* 0x020fc60000400000 */
[----:B------:R5:W-:Y:S01]  /*ac80*/  STL [R1+0xb4], R6 ;  /* 0x0000b40601007387 */ /* 0x000be20000100800 */
[----:B------:R-:W-:Y:S01]  /*ac90*/  @!P4 FMUL R46, R46, 16777216 ;  /* 0x4b8000002e2ec820 */ /* 0x000fe20000400000 */
[----:B------:R-:W-:Y:S02]  /*aca0*/  @!P4 FMUL R47, R47, 16777216 ;  /* 0x4b8000002f2fc820 */ /* 0x000fe40000400000 */
[----:B------:R0:W-:Y:S01]  /*acb0*/  STL [R1+0xa4], R5 ;  /* 0x0000a40501007387 */ /* 0x0001e20000100800 */
[----:B-1----:R-:W-:Y:S01]  /*acc0*/  FMUL R7, R16, R43 ;  /* 0x0000002b10077220 */ /* 0x002fe20000400000 */
[----:B------:R-:W-:Y:S01]  /*acd0*/  @!P4 FMUL R48, R48, 16777216 ;  /* 0x4b8000003030c820 */ /* 0x000fe20000400000 */
[----:B-----5:R-:W-:-:S03]  /*ace0*/  FMUL R6, R16, R44 ;  /* 0x0000002c10067220 */ /* 0x020fc60000400000 */
[----:B------:R1:W-:Y:S01]  /*acf0*/  STL [R1+0x9c], R7 ;  /* 0x00009c0701007387 */ /* 0x0003e20000100800 */
[----:B0-----:R-:W-:-:S03]  /*ad00*/  FMUL R5, R16, R45 ;  /* 0x0000002d10057220 */ /* 0x001fc60000400000 */
[----:B------:R0:W-:Y:S01]  /*ad10*/  STL [R1+0x98], R6 ;  /* 0x0000980601007387 */ /* 0x0001e20000100800 */
[----:B------:R-:W-:Y:S01]  /*ad20*/  @!P4 FMUL R49, R49, 16777216 ;  /* 0x4b8000003131c820 */ /* 0x000fe20000400000 */
[----:B------:R-:W-:Y:S02]  /*ad30*/  @!P4 FMUL R50, R50, 16777216 ;  /* 0x4b8000003232c820 */ /* 0x000fe40000400000 */
[----:B------:R5:W-:Y:S01]  /*ad40*/  STL [R1+0x94], R5 ;  /* 0x0000940501007387 */ /* 0x000be20000100800 */
[C---:B-1----:R-:W-:Y:S01]  /*ad50*/  FMUL R7, R16.reuse, R46 ;  /* 0x0000002e10077220 */ /* 0x042fe20000400000 */
[----:B------:R-:W-:Y:S01]  /*ad60*/  @!P4 FMUL R51, R51, 16777216 ;  /* 0x4b8000003333c820 */ /* 0x000fe20000400000 */
[----:B0-----:R-:W-:-:S03]  /*ad70*/  FMUL R6, R16, R47 ;  /* 0x0000002f10067220 */ /* 0x001fc60000400000 */
[----:B------:R0:W-:Y:S01]  /*ad80*/  STL [R1+0x80], R7 ;  /* 0x0000800701007387 */ /* 0x0001e20000100800 */
[----:B-----5:R-:W-:-:S03]  /*ad90*/  FMUL R5, R16, R48 ;  /* 0x0000003010057220 */ /* 0x020fc60000400000 */
        /* <DEDUP_REMOVED lines=8> */
[----:B-----5:R-:W-:-:S03]  /*ae20*/  FMUL R5, R16, R51 ;  /* 0x0000003310057220 */ /* 0x020fc60000400000 */
        /* <DEDUP_REMOVED lines=8> */
[----:B-----5:R-:W-:-:S03]  /*aeb0*/  FMUL R5, R16, R54 ;  /* 0x0000003610057220 */ /* 0x020fc60000400000 */
[----:B------:R1:W-:Y:S04]  /*aec0*/  STL [R1+0x58], R6 ;  /* 0x0000580601007387 */ /* 0x0003e80000100800 */
[----:B------:R5:W-:Y:S01]  /*aed0*/  STL [R1+0x50], R5 ;  /* 0x0000500501007387 */ /* 0x000be20000100800 */
[C---:B0-----:R-:W-:Y:S01]  /*aee0*/  FMUL R7, R16.reuse, R55 ;  /* 0x0000003710077220 */ /* 0x041fe20000400000 */
[----:B-1----:R-:W-:-:S04]  /*aef0*/  FMUL R6, R16, R56 ;  /* 0x0000003810067220 */ /* 0x002fc80000400000 */
[----:B------:R-:W-:Y:S01]  /*af00*/  STL [R1+0x4c], R7 ;  /* 0x00004c0701007387 */ /* 0x000fe20000100800 */
[----:B-----5:R-:W-:-:S03]  /*af10*/  FMUL R5, R16, R57 ;  /* 0x0000003910057220 */ /* 0x020fc60000400000 */
[----:B------:R-:W-:Y:S04]  /*af20*/  STL [R1+0x48], R6 ;  /* 0x0000480601007387 */ /* 0x000fe80000100800 */
[----:B------:R0:W-:Y:S02]  /*af30*/  STL [R1+0x44], R5 ;  /* 0x0000440501007387 */ /* 0x0001e40000100800 */
[----:B0-----:R-:W0:Y:S01]  /*af40*/  S2R R5, SR_TID.X ;  /* 0x0000000000057919 */ /* 0x001e220000002100 */
[----:B------:R-:W-:Y:S01]  /*af50*/  @!P4 FMUL R58, R58, 16777216 ;  /* 0x4b8000003a3ac820 */ /* 0x000fe20000400000 */
[----:B------:R-:W-:-:S03]  /*af60*/  @!P4 FMUL R59, R59, 16777216 ;  /* 0x4b8000003b3bc820 */ /* 0x000fc60000400000 */
[C---:B------:R-:W-:Y:S01]  /*af70*/  FMUL R7, R16.reuse, R58 ;  /* 0x0000003a10077220 */ /* 0x040fe20000400000 */
[----:B------:R-:W-:Y:S01]  /*af80*/  FMUL R6, R16, R59 ;  /* 0x0000003b10067220 */ /* 0x000fe20000400000 */
[----:B------:R-:W-:-:S03]  /*af90*/  @!P4 FMUL R60, R60, 16777216 ;  /* 0x4b8000003c3cc820 */ /* 0x000fc60000400000 */
[----:B------:R-:W-:Y:S04]  /*afa0*/  STL [R1+0x34], R7 ;  /* 0x0000340701007387 */ /* 0x000fe80000100800 */
[----:B------:R2:W-:Y:S01]  /*afb0*/  STL [R1+0x1c], R6 ;  /* 0x00001c0601007387 */ /* 0x0005e20000100800 */
[----:B------:R-:W-:-:S05]  /*afc0*/  FMUL R61, R16, R60 ;  /* 0x0000003c103d7220 */ /* 0x000fca0000400000 */
[----:B------:R-:W-:Y:S01]  /*afd0*/  STL [R1+0x4b8], R61 ;  /* 0x0004b83d01007387 */ /* 0x000fe20000100800 */
[----:B0-----:R-:W-:Y:S01]  /*afe0*/  LOP3.LUT R5, R5, 0x8, RZ, 0xc0, !PT ;  /* 0x0000000805057812 */ /* 0x001fe200078ec0ff */
[----:B--2---:R-:W-:Y:S01]  /*aff0*/  FMUL R6, R16, R0 ;  /* 0x0000000010067220 */ /* 0x004fe20000400000 */
[----:B------:R-:W-:-:S04]  /*b000*/  @P3 IMAD.MOV.U32 R0, RZ, RZ, 0x7f800000 ;  /* 0x7f800000ff003424 */ /* 0x000fc800078e00ff */
[----:B------:R-:W-:Y:S01]  /*b010*/  STL [R1+0x8], R6 ;  /* 0x0000080601007387 */ /* 0x000fe20000100800 */
[----:B---3--:R-:W-:-:S05]  /*b020*/  @P3 FFMA.FTZ R2, R3, R0, +INF ;  /* 0x7f80000003023423 */ /* 0x008fca0000010000 */
[----:B------:R4:W-:Y:S01]  /*b030*/  @P3 STL [R1+0x2f0], R2 ;  /* 0x0002f00201003387 */ /* 0x0009e20000100800 */
[----:B------:R-:W-:Y:S01]  /*b040*/  BAR.SYNC.DEFER_BLOCKING 0x0 ;  /* 0x0000000000007b1d */ /* 0x000fe20000010000 */
[----:B----4-:R-:W-:-:S05]  /*b050*/  LEA.HI R2, R5, R4, RZ, 0x1f ;  /* 0x0000000405027211 */ /* 0x010fca00078ff8ff */
[----:B------:R-:W2:Y:S01]  /*b060*/  LDL.LU R0, [R1+0x230] ;  /* 0x0002300001007983 */ /* 0x000ea20000300800 */
[----:B------:R-:W-:-:S03]  /*b070*/  FSETP.NEU.AND P3, PT, R3, RZ, PT ;  /* 0x000000ff0300720b */ /* 0x000fc60003f6d000 */
[----:B------:R0:W-:Y:S04]  /*b080*/  STL [R1+0x19c], R2 ;  /* 0x00019c0201007387 */ /* 0x0001e80000100800 */
[----:B0-----:R-:W3:Y:S04]  /*b090*/  LDL.LU R2, [R1+0x234] ;  /* 0x0002340001027983 */ /* 0x001ee80000300800 */
[----:B------:R-:W4:Y:S04]  /*b0a0*/  LDL.LU R3, [R1+0x270] ;  /* 0x0002700001037983 */ /* 0x000f280000300800 */
[----:B------:R-:W5:Y:S04]  /*b0b0*/  LDL.LU R4, [R1+0x274] ;  /* 0x0002740001047983 */ /* 0x000f680000300800 */
        /* <DEDUP_REMOVED lines=32> */
[----:B------:R-:W2:Y:S04]  /*b2c0*/  LDL.LU R37, [R1] ;  /* 0x0000000001257983 */ /* 0x000ea80000300800 */
[----:B------:R-:W2:Y:S04]  /*b2d0*/  LDL.LU R38, [R1+0x4] ;  /* 0x0000040001267983 */ /* 0x000ea80000300800 */
[----:B------:R-:W2:Y:S04]  /*b2e0*/  LDL.LU R39, [R1+0x130] ;  /* 0x0001300001277983 */ /* 0x000ea80000300800 */
        /* <DEDUP_REMOVED lines=22> */
[----:B--2---:R-:W-:Y:S01]  /*b450*/  @P1 FMUL R39, R39, 0.25 ;  /* 0x3e80000027271820 */ /* 0x004fe20000400000 */
        /* <DEDUP_REMOVED lines=9> */
[----:B------:R-:W-:-:S04]  /*b4f0*/  @P1 FMUL R56, R56, 0.25 ;  /* 0x3e80000038381820 */ /* 0x000fc80000400000 */
[----:B------:R-:W-:Y:S01]  /*b500*/  @!P2 FMUL R56, R56, 16777216 ;  /* 0x4b8000003838a820 */ /* 0x000fe20000400000 */
[----:B------:R-:W-:Y:S01]  /*b510*/  @P1 FMUL R55, R55, 0.25 ;  /* 0x3e80000037371820 */ /* 0x000fe20000400000 */
[----:B------:R-:W-:Y:S01]  /*b520*/  @P1 FMUL R57, R57, 0.25 ;  /* 0x3e80000039391820 */ /* 0x000fe20000400000 */
[----:B------:R-:W-:Y:S02]  /*b530*/  @P1 FMUL R58, R58, 0.25 ;  /* 0x3e8000003a3a1820 */ /* 0x000fe40000400000 */
[----:B------:R-:W-:Y:S01]  /*b540*/  @!P2 FMUL R55, R55, 16777216 ;  /* 0x4b8000003737a820 */ /* 0x000fe20000400000 */
[----:B------:R-:W-:-:S05]  /*b550*/  FMUL R56, R61, R56 ;  /* 0x000000383d387220 */ /* 0x000fca0000400000 */
[----:B------:R0:W-:Y:S01]  /*b560*/  STL [R1+0xb0], R56 ;  /* 0x0000b03801007387 */ /* 0x0001e20000100800 */
[----:B------:R-:W-:Y:S01]  /*b570*/  @!P2 FMUL R58, R58, 16777216 ;  /* 0x4b8000003a3aa820 */ /* 0x000fe20000400000 */
[----:B------:R-:W-:Y:S01]  /*b580*/  @P1 FMUL R60, R60, 0.25 ;  /* 0x3e8000003c3c1820 */ /* 0x000fe20000400000 */
[----:B------:R-:W-:Y:S01]  /*b590*/  @!P2 FMUL R57, R57, 16777216 ;  /* 0x4b8000003939a820 */ /* 0x000fe20000400000 */
[----:B0-----:R-:W-:Y:S01]  /*b5a0*/  MOV R56, R61 ;  /* 0x0000003d00387202 */ /* 0x001fe20000000f00 */
[----:B------:R-:W-:Y:S01]  /*b5b0*/  @P1 FMUL R59, R59, 0.25 ;  /* 0x3e8000003b3b1820 */ /* 0x000fe20000400000 */
[----:B------:R-:W-:Y:S01]  /*b5c0*/  @P1 FMUL R54, R54, 0.25 ;  /* 0x3e80000036361820 */ /* 0x000fe20000400000 */
[----:B------:R-:W2:Y:S02]  /*b5d0*/  LDL.LU R61, [R1+0x4b8] ;  /* 0x0004b800013d7983 */ /* 0x000ea40000300800 */
[C---:B------:R-:W-:Y:S01]  /*b5e0*/  FMUL R55, R56.reuse, R55 ;  /* 0x0000003738377220 */ /* 0x040fe20000400000 */
[----:B------:R-:W-:Y:S01]  /*b5f0*/  FMUL R58, R56, R58 ;  /* 0x0000003a383a7220 */ /* 0x000fe20000400000 */
[----:B------:R-:W-:Y:S01]  /*b600*/  @P1 FMUL R53, R53, 0.25 ;  /* 0x3e80000035351820 */ /* 0x000fe20000400000 */
[----:B------:R-:W-:Y:S01]  /*b610*/  @P1 FMUL R52, R52, 0.25 ;  /* 0x3e80000034341820 */ /* 0x000fe20000400000 */
[----:B------:R-:W-:Y:S01]  /*b620*/  @!P2 FMUL R60, R60, 16777216 ;  /* 0x4b8000003c3ca820 */ /* 0x000fe20000400000 */
[----:B------:R0:W-:Y:S01]  /*b630*/  STL [R1+0xac], R55 ;  /* 0x0000ac3701007387 */ /* 0x0001e20000100800 */
[----:B------:R-:W-:Y:S01]  /*b640*/  @P1 FMUL R51, R51, 0.25 ;  /* 0x3e80000033331820 */ /* 0x000fe20000400000 */
[----:B------:R-:W-:Y:S01]  /*b650*/  @!P2 FMUL R59, R59, 16777216 ;  /* 0x4b8000003b3ba820 */ /* 0x000fe20000400000 */
[----:B------:R-:W-:Y:S01]  /*b660*/  @P1 FMUL R50, R50, 0.25 ;  /* 0x3e80000032321820 */ /* 0x000fe20000400000 */
[----:B------:R-:W-:Y:S01]  /*b670*/  @!P2 FMUL R54, R54, 16777216 ;  /* 0x4b8000003636a820 */ /* 0x000fe20000400000 */
[----:B------:R-:W-:Y:S01]  /*b680*/  @!P2 FMUL R53, R53, 16777216 ;  /* 0x4b8000003535a820 */ /* 0x000fe20000400000 */
[----:B------:R1:W-:Y:S01]  /*b690*/  STL [R1+0xa8], R58 ;  /* 0x0000a83a01007387 */ /* 0x0003e20000100800 */
[----:B0-----:R-:W-:Y:S01]  /*b6a0*/  FMUL R55, R56, R57 ;  /* 0x0000003938377220 */ /* 0x001fe20000400000 */
[----:B------:R-:W-:Y:S01]  /*b6b0*/  @!P2 FMUL R52, R52, 16777216 ;  /* 0x4b8000003434a820 */ /* 0x000fe20000400000 */
[----:B------:R-:W-:Y:S01]  /*b6c0*/  @!P2 FMUL R51, R51, 16777216 ;  /* 0x4b8000003333a820 */ /* 0x000fe20000400000 */
[----:B------:R-:W-:Y:S01]  /*b6d0*/  FMUL R57, R56, R59 ;  /* 0x0000003b38397220 */ /* 0x000fe20000400000 */
[----:B------:R-:W-:Y:S01]  /*b6e0*/  @!P2 FMUL R50, R50, 16777216 ;  /* 0x4b8000003232a820 */ /* 0x000fe20000400000 */
[----:B------:R0:W-:Y:S01]  /*b6f0*/  STL [R1+0xa0], R55 ;  /* 0x0000a03701007387 */ /* 0x0001e20000100800 */
[----:B-1----:R-:W-:Y:S01]  /*b700*/  FMUL R58, R56, R60 ;  /* 0x0000003c383a7220 */ /* 0x002fe20000400000 */
[----:B------:R-:W-:Y:S01]  /*b710*/  @!P2 FMUL R49, R49, 16777216 ;  /* 0x4b8000003131a820 */ /* 0x000fe20000400000 */
[----:B------:R-:W-:Y:S01]  /*b720*/  @!P2 FMUL R48, R48, 16777216 ;  /* 0x4b8000003030a820 */ /* 0x000fe20000400000 */
[----:B------:R-:W-:Y:S01]  /*b730*/  @!P2 FMUL R47, R47, 16777216 ;  /* 0x4b8000002f2fa820 */ /* 0x000fe20000400000 */
[----:B------:R-:W-:Y:S01]  /*b740*/  @P1 FMUL R46, R46, 0.25 ;  /* 0x3e8000002e2e1820 */ /* 0x000fe20000400000 */
[----:B------:R-:W-:Y:S01]  /*b750*/  STL [R1+0x90], R58 ;  /* 0x0000903a01007387 */ /* 0x000fe20000100800 */
[C---:B0-----:R-:W-:Y:S01]  /*b760*/  FMUL R55, R56.reuse, R54 ;  /* 0x0000003638377220 */ /* 0x041fe20000400000 */
[C---:B------:R-:W-:Y:S01]  /*b770*/  FMUL R54, R56.reuse, R53 ;  /* 0x0000003538367220 */ /* 0x040fe20000400000 */
[C---:B------:R-:W-:Y:S01]  /*b780*/  FMUL R53, R56.reuse, R52 ;  /* 0x0000003438357220 */ /* 0x040fe20000400000 */
[C---:B------:R-:W-:Y:S01]  /*b790*/  FMUL R52, R56.reuse, R51 ;  /* 0x0000003338347220 */ /* 0x040fe20000400000 */
[----:B------:R-:W-:Y:S01]  /*b7a0*/  STL [R1+0x8c], R57 ;  /* 0x00008c3901007387 */ /* 0x000fe20000100800 */
[C---:B------:R-:W-:Y:S01]  /*b7b0*/  FMUL R51, R56.reuse, R50 ;  /* 0x0000003238337220 */ /* 0x040fe20000400000 */
[C---:B------:R-:W-:Y:S01]  /*b7c0*/  FMUL R50, R56.reuse, R49 ;  /* 0x0000003138327220 */ /* 0x040fe20000400000 */
[C---:B------:R-:W-:Y:S01]  /*b7d0*/  FMUL R48, R56.reuse, R48 ;  /* 0x0000003038307220 */ /* 0x040fe20000400000 */
[----:B------:R-:W-:Y:S01]  /*b7e0*/  STL [R1+0x88], R55 ;  /* 0x0000883701007387 */ /* 0x000fe20000100800 */
[----:B------:R-:W-:Y:S01]  /*b7f0*/  FMUL R49, R56, R47 ;  /* 0x0000002f38317220 */ /* 0x000fe20000400000 */
[----:B------:R-:W-:-:S02]  /*b800*/  @!P2 FMUL R46, R46, 16777216 ;  /* 0x4b8000002e2ea820 */ /* 0x000fc40000400000 */
[----:B------:R-:W-:Y:S01]  /*b810*/  STL [R1+0x84], R54 ;  /* 0x0000843601007387 */ /* 0x000fe20000100800 */
[----:B------:R-:W-:Y:S02]  /*b820*/  IMAD.MOV.U32 R47, RZ, RZ, R56 ;  /* 0x000000ffff2f7224 */ /* 0x000fe400078e0038 */
[----:B------:R-:W-:Y:S01]  /*b830*/  @!P2 FMUL R45, R45, 16777216 ;  /* 0x4b8000002d2da820 */ /* 0x000fe20000400000 */
[----:B------:R-:W-:Y:S01]  /*b840*/  STL [R1+0x6c], R53 ;  /* 0x00006c3501007387 */ /* 0x000fe20000100800 */
[----:B------:R-:W-:-:S03]  /*b850*/  @!P2 FMUL R44, R44, 16777216 ;  /* 0x4b8000002c2ca820 */ /* 0x000fc60000400000 */
[----:B------:R-:W-:Y:S01]  /*b860*/  STL [R1+0x60], R52 ;  /* 0x0000603401007387 */ /* 0x000fe20000100800 */
[----:B------:R-:W-:-:S03]  /*b870*/  @!P2 FMUL R43, R43, 16777216 ;  /* 0x4b8000002b2ba820 */ /* 0x000fc60000400000 */
[----:B------:R-:W-:Y:S01]  /*b880*/  STL [R1+0x5c], R51 ;  /* 0x00005c3301007387 */ /* 0x000fe20000100800 */
[----:B------:R-:W-:-:S03]  /*b890*/  @!P2 FMUL R42, R42, 16777216 ;  /* 0x4b8000002a2aa820 */ /* 0x000fc60000400000 */
[----:B------:R-:W-:Y:S04]  /*b8a0*/  STL [R1+0x54], R50 ;  /* 0x0000543201007387 */ /* 0x000fe80000100800 */
[----:B------:R0:W-:Y:S01]  /*b8b0*/  STL [R1+0x40], R48 ;  /* 0x0000403001007387 */ /* 0x0001e20000100800 */
[----:B------:R-:W-:Y:S01]  /*b8c0*/  @!P2 FMUL R41, R41, 16777216 ;  /* 0x4b8000002929a820 */ /* 0x000fe20000400000 */
[C---:B------:R-:W-:Y:S02]  /*b8d0*/  FMUL R42, R47.reuse, R42 ;  /* 0x0000002a2f2a7220 */ /* 0x040fe40000400000 */
[----:B------:R-:W-:Y:S01]  /*b8e0*/  STL [R1+0x3c], R49 ;  /* 0x00003c3101007387 */ /* 0x000fe20000100800 */
[C---:B0-----:R-:W-:Y:S01]  /*b8f0*/  FMUL R48, R47.reuse, R46 ;  /* 0x0000002e2f307220 */ /* 0x041fe20000400000 */
[C---:B------:R-:W-:Y:S01]  /*b900*/  FMUL R46, R47.reuse, R45 ;  /* 0x0000002d2f2e7220 */ /* 0x040fe20000400000 */
[C---:B------:R-:W-:Y:S01]  /*b910*/  FMUL R45, R47.reuse, R44 ;  /* 0x0000002c2f2d7220 */ /* 0x040fe20000400000 */
[----:B------:R-:W-:-:S02]  /*b920*/  FMUL R44, R47, R43 ;  /* 0x0000002b2f2c7220 */ /* 0x000fc40000400000 */
[----:B------:R-:W-:Y:S01]  /*b930*/  STL [R1+0x38], R48 ;  /* 0x0000383001007387 */ /* 0x000fe20000100800 */
[----:B------:R-:W-:Y:S01]  /*b940*/  @!P2 FMUL R40, R40, 16777216 ;  /* 0x4b8000002828a820 */ /* 0x000fe20000400000 */
[----:B------:R-:W-:Y:S02]  /*b950*/  FMUL R43, R47, R41 ;  /* 0x000000292f2b7220 */ /* 0x000fe40000400000 */
[----:B------:R-:W-:Y:S01]  /*b960*/  STL [R1+0x30], R46 ;  /* 0x0000302e01007387 */ /* 0x000fe20000100800 */
[----:B------:R-:W-:-:S03]  /*b970*/  @!P2 FMUL R39, R39, 16777216 ;  /* 0x4b8000002727a820 */ /* 0x000fc60000400000 */
[----:B------:R-:W-:Y:S04]  /*b980*/  STL [R1+0x2c], R45 ;  /* 0x00002c2d01007387 */ /* 0x000fe80000100800 */
[----:B------:R-:W-:Y:S01]  /*b990*/  STL [R1+0x28], R44 ;  /* 0x0000282c01007387 */ /* 0x000fe20000100800 */
[----:B------:R-:W-:-:S03]  /*b9a0*/  FMUL R60, R47, R40 ;  /* 0x000000282f3c7220 */ /* 0x000fc60000400000 */
[----:B------:R-:W3:Y:S01]  /*b9b0*/  LDL.LU R41, [R1+0x70] ;  /* 0x0000700001297983 */ /* 0x000ee20000300800 */
[----:B------:R-:W-:-:S03]  /*b9c0*/  FMUL R59, R47, R39 ;  /* 0x000000272f3b7220 */ /* 0x000fc60000400000 */
[----:B------:R0:W-:Y:S04]  /*b9d0*/  STL [R1+0x24], R42 ;  /* 0x0000242a01007387 */ /* 0x0001e80000100800 */
[----:B0-----:R-:W3:Y:S04]  /*b9e0*/  LDL.LU R42, [R1+0x64] ;  /* 0x00006400012a7983 */ /* 0x001ee80000300800 */
[----:B------:R-:W-:Y:S04]  /*b9f0*/  STL [R1+0x20], R43 ;  /* 0x0000202b01007387 */ /* 0x000fe80000100800 */
[----:B------:R-:W4:Y:S04]  /*ba00*/  LDL.LU R40, [R1+0x58] ;  /* 0x0000580001287983 */ /* 0x000f280000300800 */
[----:B------:R-:W5:Y:S01]  /*ba10*/  LDL.LU R39, [R1+0x68] ;  /* 0x0000680001277983 */ /* 0x000f620000300800 */
[----:B------:R-:W-:Y:S01]  /*ba20*/  @P1 FMUL R38, R38, 0.25 ;  /* 0x3e80000026261820 */ /* 0x000fe20000400000 */
[----:B------:R-:W-:Y:S01]  /*ba30*/  @P1 FMUL R37, R37, 0.25 ;  /* 0x3e80000025251820 */ /* 0x000fe20000400000 */
[----:B------:R-:W-:Y:S01]  /*ba40*/  @P1 FMUL R36, R36, 0.25 ;  /* 0x3e80000024241820 */ /* 0x000fe20000400000 */
[----:B------:R-:W-:Y:S01]  /*ba50*/  @P1 FMUL R35, R35, 0.25 ;  /* 0x3e80000023231820 */ /* 0x000fe20000400000 */
[----:B------:R-:W-:Y:S01]  /*ba60*/  @!P2 FMUL R38, R38, 16777216 ;  /* 0x4b8000002626a820 */ /* 0x000fe20000400000 */
[----:B------:R-:W-:Y:S01]  /*ba70*/  @!P2 FMUL R37, R37, 16777216 ;  /* 0x4b8000002525a820 */ /* 0x000fe20000400000 */
[----:B------:R-:W-:Y:S01]  /*ba80*/  @P1 FMUL R31, R31, 0.25 ;  /* 0x3e8000001f1f1820 */ /* 0x000fe20000400000 */
[----:B------:R-:W-:Y:S01]  /*ba90*/  @!P2 FMUL R36, R36, 16777216 ;  /* 0x4b8000002424a820 */ /* 0x000fe20000400000 */
[----:B------:R-:W-:Y:S01]  /*baa0*/  @P1 FMUL R30, R30, 0.25 ;  /* 0x3e8000001e1e1820 */ /* 0x000fe20000400000 */
[----:B------:R-:W-:Y:S01]  /*bab0*/  @!P2 FMUL R35, R35, 16777216 ;  /* 0x4b8000002323a820 */ /* 0x000fe20000400000 */
[----:B------:R-:W-:Y:S01]  /*bac0*/  FMUL R58, R47, R38 ;  /* 0x000000262f3a7220 */ /* 0x000fe20000400000 */
[----:B------:R-:W-:Y:S01]  /*bad0*/  @!P2 FMUL R31, R31, 16777216 ;  /* 0x4b8000001f1fa820 */ /* 0x000fe20000400000 */
[----:B------:R-:W2:Y:S01]  /*bae0*/  LDL.LU R38, [R1+0x48] ;  /* 0x0000480001267983 */ /* 0x000ea20000300800 */
[C---:B------:R-:W-:Y:S01]  /*baf0*/  FMUL R57, R47.reuse, R37 ;  /* 0x000000252f397220 */ /* 0x040fe20000400000 */
[----:B------:R-:W-:Y:S01]  /*bb00*/  @!P2 FMUL R30, R30, 16777216 ;  /* 0x4b8000001e1ea820 */ /* 0x000fe20000400000 */
[C---:B------:R-:W-:Y:S01]  /*bb10*/  FMUL R56, R47.reuse, R36 ;  /* 0x000000242f387220 */ /* 0x040fe20000400000 */
[----:B------:R-:W2:Y:S01]  /*bb20*/  LDL.LU R37, [R1+0x50] ;  /* 0x0000500001257983 */ /* 0x000ea20000300800 */
[----:B------:R-:W-:-:S03]  /*bb30*/  FMUL R55, R47, R35 ;  /* 0x000000232f377220 */ /* 0x000fc60000400000 */
[----:B------:R-:W2:Y:S01]  /*bb40*/  LDL.LU R36, [R1+0x44] ;  /* 0x0000440001247983 */ /* 0x000ea20000300800 */
[C---:B------:R-:W-:Y:S01]  /*bb50*/  FMUL R51, R47.reuse, R31 ;  /* 0x0000001f2f337220 */ /* 0x040fe20000400000 */
[----:B------:R-:W-:Y:S02]  /*bb60*/  FMUL R50, R47, R30 ;  /* 0x0000001e2f327220 */ /* 0x000fe40000400000 */
[----:B-----5:R0:W-:Y:S04]  /*bb70*/  STL [R1+0x4b0], R39 ;  /* 0x0004b02701007387 */ /* 0x0201e80000100800 */
[----:B0-----:R-:W5:Y:S04]  /*bb80*/  LDL.LU R39, [R1+0x4c] ;  /* 0x00004c0001277983 */ /* 0x001f680000300800 */
[----:B------:R-:W3:Y:S04]  /*bb90*/  LDL.LU R35, [R1+0x34] ;  /* 0x0000340001237983 */ /* 0x000ee80000300800 */
[----:B------:R-:W3:Y:S04]  /*bba0*/  LDL.LU R31, [R1+0x8] ;  /* 0x00000800011f7983 */ /* 0x000ee80000300800 */
[----:B------:R-:W3:Y:S01]  /*bbb0*/  LDL.LU R30, [R1+0x1c] ;  /* 0x00001c00011e7983 */ /* 0x000ee20000300800 */
        /* <DEDUP_REMOVED lines=32> */
[----:B------:R-:W0:Y:S01]  /*bdc0*/  S2R R43, SR_TID.X ;  /* 0x00000000002b7919 */ /* 0x000e220000002100 */
        /* <DEDUP_REMOVED lines=32> */
[C---:B------:R-:W-:Y:S01]  /*bfd0*/  FMUL R54, R47.reuse, R34 ;  /* 0x000000222f367220 */ /* 0x040fe20000400000 */
[C---:B------:R-:W-:Y:S01]  /*bfe0*/  FMUL R49, R47.reuse, R29 ;  /* 0x0000001d2f317220 */ /* 0x040fe20000400000 */
[C---:B------:R-:W-:Y:S01]  /*bff0*/  FMUL R34, R47.reuse, R13 ;  /* 0x0000000d2f227220 */ /* 0x040fe20000400000 */
[----:B------:R-:W4:Y:S01]  /*c000*/  LDL.LU R44, [R1+0x7c] ;  /* 0x00007c00012c7983 */ /* 0x000f220000300800 */
[C---:B------:R-:W-:Y:S01]  /*c010*/  FMUL R53, R47.reuse, R33 ;  /* 0x000000212f357220 */ /* 0x040fe20000400000 */
[C---:B------:R-:W-:Y:S01]  /*c020*/  FMUL R52, R47.reuse, R32 ;  /* 0x000000202f347220 */ /* 0x040fe20000400000 */
        /* <DEDUP_REMOVED lines=28> */
[----:B------:R-:W4:Y:S04]  /*c1f0*/  LDL.LU R46, [R1+0x80] ;  /* 0x00008000012e7983 */ /* 0x000f280000300800 */
[----:B------:R-:W4:Y:S01]  /*c200*/  LDL.LU R47, [R1+0x78] ;  /* 0x00007800012f7983 */ /* 0x000f220000300800 */
[----:B------:R-:W-:-:S02]  /*c210*/  F2FP.BF16.F32.PACK_AB R28, R28, R0 ;  /* 0x000000001c1c723e */ /* 0x000fc400000010ff */
[----:B0-----:R-:W-:Y:S02]  /*c220*/  LOP3.LUT R0, R43, 0x1ff, RZ, 0xc0, !PT ;  /* 0x000001ff2b007812 */ /* 0x001fe400078ec0ff */
[----:B------:R-:W-:Y:S02]  /*c230*/  F2FP.BF16.F32.PACK_AB R4, R4, R5 ;  /* 0x000000050404723e */ /* 0x000fe400000010ff */
[----:B------:R-:W-:Y:S02]  /*c240*/  LEA R0, R0, UR6, 0x4 ;  /* 0x0000000600007c11 */ /* 0x000fe4000f8e20ff */
[----:B------:R-:W-:Y:S02]  /*c250*/  F2FP.BF16.F32.PACK_AB R5, R8, R6 ;  /* 0x000000060805723e */ /* 0x000fe400000010ff */
[----:B--2---:R-:W-:Y:S02]  /*c260*/  F2FP.BF16.F32.PACK_AB R7, R37, R38 ;  /* 0x000000262507723e */ /* 0x004fe400000010ff */
[----:B---3--:R-:W-:-:S02]  /*c270*/  F2FP.BF16.F32.PACK_AB R30, R30, R31 ;  /* 0x0000001f1e1e723e */ /* 0x008fc400000010ff */
[----:B------:R-:W-:Y:S02]  /*c280*/  F2FP.BF16.F32.PACK_AB R31, R35, R61 ;  /* 0x0000003d231f723e */ /* 0x000fe400000010ff */
[----:B------:R-:W2:Y:S01]  /*c290*/  LDL.LU R61, [R1+0x4b4] ;  /* 0x0004b400013d7983 */ /* 0x000ea20000300800 */
[----:B-----5:R-:W-:-:S03]  /*c2a0*/  F2FP.BF16.F32.PACK_AB R6, R39, R36 ;  /* 0x000000242706723e */ /* 0x020fc600000010ff */
[----:B------:R-:W0:Y:S04]  /*c2b0*/  LDS.128 R36, [R0] ;  /* 0x0000000000247984 */ /* 0x000e280000000c00 */
[----:B0-----:R-:W-:Y:S04]  /*c2c0*/  STL.64 [R1+0x10], R36 ;  /* 0x0000102401007387 */ /* 0x001fe80000100a00 */
[----:B------:R0:W-:Y:S04]  /*c2d0*/  STL.64 [R1+0x18], R38 ;  /* 0x0000182601007387 */ /* 0x0001e80000100a00 */
[----:B0-----:R-:W3:Y:S01]  /*c2e0*/  LDL.LU R39, [R1+0x4b0] ;  /* 0x0004b00001277983 */ /* 0x001ee20000300800 */
[----:B------:R-:W-:Y:S01]  /*c2f0*/  F2FP.BF16.F32.PACK_AB R29, R29, R2 ;  /* 0x000000021d1d723e */ /* 0x000fe200000010ff */
[----:B------:R-:W-:Y:S01]  /*c300*/  BAR.SYNC.DEFER_BLOCKING 0x0 ;  /* 0x0000000000007b1d */ /* 0x000fe20000010000 */
[----:B------:R-:W-:-:S02]  /*c310*/  F2FP.BF16.F32.PACK_AB R13, R13, R10 ;  /* 0x0000000a0d0d723e */ /* 0x000fc400000010ff */
[----:B----4-:R-:W-:Y:S02]  /*c320*/  F2FP.BF16.F32.PACK_AB R10, R44, R45 ;  /* 0x0000002d2c0a723e */ /* 0x010fe400000010ff */
[----:B------:R-:W-:Y:S01]  /*c330*/  F2FP.BF16.F32.PACK_AB R11, R46, R47 ;  /* 0x0000002f2e0b723e */ /* 0x000fe200000010ff */
[----:B--2---:R-:W-:Y:S02]  /*c340*/  STSM.16.M88.4 [R61], R28 ;  /* 0x0000001c3d007844 */ /* 0x004fe40000000200 */
[----:B------:R-:W-:Y:S06]  /*c350*/  BAR.SYNC.DEFER_BLOCKING 0x0 ;  /* 0x0000000000007b1d */ /* 0x000fec0000010000 */
[----:B------:R-:W0:Y:S02]  /*c360*/  LDS.128 R28, [R0] ;  /* 0x00000000001c7984 */ /* 0x000e240000000c00 */
[----:B------:R-:W-:Y:S06]  /*c370*/  BAR.SYNC.DEFER_BLOCKING 0x0 ;  /* 0x0000000000007b1d */ /* 0x000fec0000010000 */
[----:B------:R1:W-:Y:S01]  /*c380*/  STSM.16.M88.4 [R61], R4 ;  /* 0x000000043d007844 */ /* 0x0003e20000000200 */
[----:B---3--:R-:W-:Y:S01]  /*c390*/  F2FP.BF16.F32.PACK_AB R14, R39, R40 ;  /* 0x00000028270e723e */ /* 0x008fe200000010ff */
[----:B------:R-:W-:Y:S06]  /*c3a0*/  BAR.SYNC.DEFER_BLOCKING 0x0 ;  /* 0x0000000000007b1d */ /* 0x000fec0000010000 */
[----:B0-----:R-:W-:Y:S04]  /*c3b0*/  STL.64 [R1], R28 ;  /* 0x0000001c01007387 */ /* 0x001fe80000100a00 */
[----:B------:R-:W-:Y:S04]  /*c3c0*/  STL.64 [R1+0x8], R30 ;  /* 0x0000081e01007387 */ /* 0x000fe80000100a00 */
[----:B-1----:R-:W2:Y:S04]  /*c3d0*/  LDL.LU R7, [R1+0x9c] ;  /* 0x00009c0001077983 */ /* 0x002ea80000300800 */
[----:B------:R-:W2:Y:S04]  /*c3e0*/  LDL.LU R2, [R1+0x94] ;  /* 0x0000940001027983 */ /* 0x000ea80000300800 */
[----:B------:R-:W3:Y:S04]  /*c3f0*/  LDL.LU R3, [R1+0xa4] ;  /* 0x0000a40001037983 */ /* 0x000ee80000300800 */
[----:B------:R-:W3:Y:S04]  /*c400*/  LDL.LU R35, [R1+0x98] ;  /* 0x0000980001237983 */ /* 0x000ee80000300800 */
[----:B------:R-:W4:Y:S04]  /*c410*/  LDL.LU R36, [R1+0xbc] ;  /* 0x0000bc0001247983 */ /* 0x000f280000300800 */
[----:B------:R-:W4:Y:S04]  /*c420*/  LDL.LU R37, [R1+0xb4] ;  /* 0x0000b40001257983 */ /* 0x000f280000300800 */
[----:B------:R-:W5:Y:S04]  /*c430*/  LDL.LU R38, [R1+0xc0] ;  /* 0x0000c00001267983 */ /* 0x000f680000300800 */
[----:B------:R-:W5:Y:S04]  /*c440*/  LDL.LU R39, [R1+0xb8] ;  /* 0x0000b80001277983 */ /* 0x000f680000300800 */
[----:B------:R-:W0:Y:S04]  /*c450*/  LDS.128 R44, [R0] ;  /* 0x00000000002c7984 */ /* 0x000e280000000c00 */
[----:B0-----:R0:W-:Y:S04]  /*c460*/  STL.64 [R1+0x4a8], R46 ;  /* 0x0004a82e01007387 */ /* 0x0011e80000100a00 */
[----:B0-----:R-:W3:Y:S04]  /*c470*/  LDL.LU R46, [R1+0xd0] ;  /* 0x0000d000012e7983 */ /* 0x001ee80000300800 */
[----:B------:R-:W3:Y:S04]  /*c480*/  LDL.LU R28, [R1+0xc8] ;  /* 0x0000c800011c7983 */ /* 0x000ee80000300800 */
[----:B------:R-:W3:Y:S04]  /*c490*/  LDL.LU R29, [R1+0xdc] ;  /* 0x0000dc00011d7983 */ /* 0x000ee80000300800 */
[----:B------:R-:W3:Y:S04]  /*c4a0*/  LDL.LU R30, [R1+0xd4] ;  /* 0x0000d400011e7983 */ /* 0x000ee80000300800 */
[----:B------:R-:W3:Y:S04]  /*c4b0*/  LDL.LU R31, [R1+0xe0] ;  /* 0x0000e000011f7983 */ /* 0x000ee80000300800 */
[----:B------:R-:W3:Y:S01]  /*c4c0*/  LDL.LU R0, [R1+0xd8] ;  /* 0x0000d80001007983 */ /* 0x000ee20000300800 */
[----:B------:R-:W-:-:S02]  /*c4d0*/  F2FP.BF16.F32.PACK_AB R12, R12, R9 ;  /* 0x000000090c0c723e */ /* 0x000fc400000010ff */
[----:B------:R-:W-:Y:S01]  /*c4e0*/  F2FP.BF16.F32.PACK_AB R15, R41, R42 ;  /* 0x0000002a290f723e */ /* 0x000fe200000010ff */
[----:B------:R-:W-:Y:S01]  /*c4f0*/  BAR.SYNC.DEFER_BLOCKING 0x0 ;  /* 0x0000000000007b1d */ /* 0x000fe20000010000 */
[----:B------:R-:W-:-:S05]  /*c500*/  LOP3.LUT R47, R43, 0x1ff, RZ, 0xc0, !PT ;  /* 0x000001ff2b2f7812 */ /* 0x000fca00078ec0ff */
[----:B------:R0:W-:Y:S01]  /*c510*/  STSM.16.M88.4 [R61], R12 ;  /* 0x0000000c3d007844 */ /* 0x0001e20000000200 */
[----:B------:R-:W-:Y:S01]  /*c520*/  LEA R47, R47, UR6, 0x4 ;  /* 0x000000062f2f7c11 */ /* 0x000fe2000f8e20ff */
[----:B------:R-:W-:Y:S01]  /*c530*/  BAR.SYNC.DEFER_BLOCKING 0x0 ;  /* 0x0000000000007b1d */ /* 0x000fe20000010000 */
[----:B------:R-:W-:Y:S02]  /*c540*/  F2FP.BF16.F32.PACK_AB R8, R32, R34 ;  /* 0x000000222008723e */ /* 0x000fe400000010ff */
[----:B------:R-:W-:-:S03]  /*c550*/  F2FP.BF16.F32.PACK_AB R9, R16, R33 ;  /* 0x000000211009723e */ /* 0x000fc600000010ff */
[----:B0-----:R-:W3:Y:S04]  /*c560*/  LDL.LU R14, [R1+0xcc] ;  /* 0x0000cc00010e7983 */ /* 0x001ee80000300800 */
[----:B------:R-:W3:Y:S04]  /*c570*/  LDL.LU R15, [R1+0xc4] ;  /* 0x0000c400010f7983 */ /* 0x000ee80000300800 */
[----:B------:R-:W-:Y:S01]  /*c580*/  LDS.128 R40, [R47] ;  /* 0x000000002f287984 */ /* 0x000fe20000000c00 */
[----:B------:R-:W-:Y:S01]  /*c590*/  BAR.SYNC.DEFER_BLOCKING 0x0 ;  /* 0x0000000000007b1d */ /* 0x000fe20000010000 */
[----:B------:R-:W-:-:S05]  /*c5a0*/  F2FP.BF16.F32.PACK_AB R4, R19, R17 ;  /* 0x000000111304723e */ /* 0x000fca00000010ff */
[----:B------:R-:W-:Y:S01]  /*c5b0*/  STSM.16.M88.4 [R61], R8 ;  /* 0x000000083d007844 */ /* 0x000fe20000000200 */
[----:B------:R-:W-:Y:S02]  /*c5c0*/  F2FP.BF16.F32.PACK_AB R5, R20, R18 ;  /* 0x000000121405723e */ /* 0x000fe400000010ff */
[----:B------:R-:W-:Y:S02]  /*c5d0*/  F2FP.BF16.F32.PACK_AB R16, R23, R21 ;  /* 0x000000151710723e */ /* 0x000fe400000010ff */
[----:B------:R-:W-:Y:S02]  /*c5e0*/  F2FP.BF16.F32.PACK_AB R17, R24, R22 ;  /* 0x000000161811723e */ /* 0x000fe400000010ff */
[----:B----4-:R-:W-:Y:S02]  /*c5f0*/  F2FP.BF16.F32.PACK_AB R18, R36, R37 ;  /* 0x000000252412723e */ /* 0x010fe400000010ff */
[----:B-----5:R-:W-:Y:S01]  /*c600*/  F2FP.BF16.F32.PACK_AB R19, R38, R39 ;  /* 0x000000272613723e */ /* 0x020fe200000010ff */
[----:B------:R-:W-:Y:S01]  /*c610*/  BAR.SYNC.DEFER_BLOCKING 0x0 ;  /* 0x0000000000007b1d */ /* 0x000fe20000010000 */
[----:B--2---:R-:W-:-:S02]  /*c620*/  F2FP.BF16.F32.PACK_AB R6, R7, R2 ;  /* 0x000000020706723e */ /* 0x004fc400000010ff */
[----:B---3--:R-:W-:-:S03]  /*c630*/  F2FP.BF16.F32.PACK_AB R7, R3, R35 ;  /* 0x000000230307723e */ /* 0x008fc600000010ff */
[----:B------:R-:W2:Y:S04]  /*c640*/  LDL.LU R2, [R1+0xec] ;  /* 0x0000ec0001027983 */ /* 0x000ea80000300800 */
[----:B------:R-:W2:Y:S04]  /*c650*/  LDL.LU R3, [R1+0xe4] ;  /* 0x0000e40001037983 */ /* 0x000ea80000300800 */
[----:B------:R-:W-:Y:S01]  /*c660*/  LDS.128 R36, [R47] ;  /* 0x000000002f247984 */ /* 0x000fe20000000c00 */
[----:B------:R-:W-:Y:S06]  /*c670*/  BAR.SYNC.DEFER_BLOCKING 0x0 ;  /* 0x0000000000007b1d */ /* 0x000fec0000010000 */
[----:B------:R-:W-:Y:S02]  /*c680*/  STSM.16.M88.4 [R61], R4 ;  /* 0x000000043d007844 */ /* 0x000fe40000000200 */
[----:B------:R-:W-:Y:S06]  /*c690*/  BAR.SYNC.DEFER_BLOCKING 0x0 ;  /* 0x0000000000007b1d */ /* 0x000fec0000010000 */
[----:B------:R-:W-:Y:S02]  /*c6a0*/  LDS.128 R32, [R47] ;  /* 0x000000002f207984 */ /* 0x000fe40000000c00 */
[----:B------:R-:W-:Y:S06]  /*c6b0*/  BAR.SYNC.DEFER_BLOCKING 0x0 ;  /* 0x0000000000007b1d */ /* 0x000fec0000010000 */
[----:B------:R0:W-:Y:S04]  /*c6c0*/  STSM.16.M88.4 [R61], R16 ;  /* 0x000000103d007844 */ /* 0x0001e80000000200 */
[----:B0-----:R-:W3:Y:S04]  /*c6d0*/  LDL.LU R16, [R1+0xf0] ;  /* 0x0000f00001107983 */ /* 0x001ee80000300800 */
[----:B------:R-:W3:Y:S04]  /*c6e0*/  LDL.LU R7, [R1+0xe8] ;  /* 0x0000e80001077983 */ /* 0x000ee80000300800 */
[----:B------:R-:W4:Y:S04]  /*c6f0*/  LDL.LU R22, [R1+0xfc] ;  /* 0x0000fc0001167983 */ /* 0x000f280000300800 */
[----:B------:R-:W4:Y:S04]  /*c700*/  LDL.LU R21, [R1+0xf4] ;  /* 0x0000f40001157983 */ /* 0x000f280000300800 */
[----:B------:R-:W5:Y:S04]  /*c710*/  LDL.LU R23, [R1+0x108] ;  /* 0x0001080001177983 */ /* 0x000f680000300800 */
[----:B------:R-:W5:Y:S01]  /*c720*/  LDL.LU R20, [R1+0xf8] ;  /* 0x0000f80001147983 */ /* 0x000f620000300800 */
[----:B------:R-:W-:-:S02]  /*c730*/  F2FP.BF16.F32.PACK_AB R8, R27, R25 ;  /* 0x000000191b08723e */ /* 0x000fc400000010ff */
[----:B------:R-:W-:Y:S02]  /*c740*/  F2FP.BF16.F32.PACK_AB R11, R46, R28 ;  /* 0x0000001c2e0b723e */ /* 0x000fe400000010ff */
[----:B------:R-:W-:Y:S01]  /*c750*/  F2FP.BF16.F32.PACK_AB R27, R31, R0 ;  /* 0x000000001f1b723e */ /* 0x000fe200000010ff */
[----:B------:R-:W3:Y:S04]  /*c760*/  LDL.LU R46, [R1+0x28] ;  /* 0x00002800012e7983 */ /* 0x000ee80000300800 */
[----:B------:R-:W3:Y:S01]  /*c770*/  LDL.LU R0, [R1+0x20] ;  /* 0x0000200001007983 */ /* 0x000ee20000300800 */
[----:B------:R-:W-:Y:S02]  /*c780*/  F2FP.BF16.F32.PACK_AB R9, R48, R26 ;  /* 0x0000001a3009723e */ /* 0x000fe400000010ff */
[----:B------:R-:W-:Y:S01]  /*c790*/  F2FP.BF16.F32.PACK_AB R26, R29, R30 ;  /* 0x0000001e1d1a723e */ /* 0x000fe200000010ff */
[----:B------:R-:W-:Y:S01]  /*c7a0*/  BAR.SYNC.DEFER_BLOCKING 0x0 ;  /* 0x0000000000007b1d */ /* 0x000fe20000010000 */
[----:B------:R-:W-:-:S02]  /*c7b0*/  F2FP.BF16.F32.PACK_AB R10, R14, R15 ;  /* 0x0000000f0e0a723e */ /* 0x000fc400000010ff */
[----:B------:R-:W-:Y:S02]  /*c7c0*/  F2FP.BF16.F32.PACK_AB R24, R51, R49 ;  /* 0x000000313318723e */ /* 0x000fe400000010ff */
[----:B------:R-:W-:Y:S01]  /*c7d0*/  F2FP.BF16.F32.PACK_AB R25, R52, R50 ;  /* 0x000000323419723e */ /* 0x000fe200000010ff */
[----:B------:R-:W3:Y:S04]  /*c7e0*/  LDL.LU R17, [R1+0x24] ;  /* 0x0000240001117983 */ /* 0x000ee80000300800 */
[----:B------:R-:W3:Y:S04]  /*c7f0*/  LDL.LU R18, [R1+0x10c] ;  /* 0x00010c0001127983 */ /* 0x000ee80000300800 */
[----:B------:R-:W3:Y:S04]  /*c800*/  LDL.LU R19, [R1+0x110] ;  /* 0x0001100001137983 */ /* 0x000ee80000300800 */
[----:B------:R-:W-:Y:S01]  /*c810*/  LDS.128 R28, [R47] ;  /* 0x000000002f1c7984 */ /* 0x000fe20000000c00 */
[----:B------:R-:W-:Y:S06]  /*c820*/  BAR.SYNC.DEFER_BLOCKING 0x0 ;  /* 0x0000000000007b1d */ /* 0x000fec0000010000 */
[----:B------:R-:W-:Y:S02]  /*c830*/  STSM.16.M88.4 [R61], R8 ;  /* 0x000000083d007844 */ /* 0x000fe40000000200 */
[----:B------:R-:W-:Y:S06]  /*c840*/  BAR.SYNC.DEFER_BLOCKING 0x0 ;  /* 0x0000000000007b1d */ /* 0x000fec0000010000 */
[----:B------:R-:W-:Y:S02]  /*c850*/  LDS.128 R12, [R47] ;  /* 0x000000002f0c7984 */ /* 0x000fe40000000c00 */
[----:B------:R-:W-:Y:S01]  /*c860*/  BAR.SYNC.DEFER_BLOCKING 0x0 ;  /* 0x0000000000007b1d */ /* 0x000fe20000010000 */
[----:B------:R-:W-:-:S02]  /*c870*/  F2FP.BF16.F32.PACK_AB R5, R56, R54 ;  /* 0x000000363805723e */ /* 0x000fc400000010ff */
[----:B------:R-:W-:Y:S02]  /*c880*/  F2FP.BF16.F32.PACK_AB R48, R59, R57 ;  /* 0x000000393b30723e */ /* 0x000fe400000010ff */
[----:B------:R-:W-:Y:S01]  /*c890*/  F2FP.BF16.F32.PACK_AB R49, R60, R58 ;  /* 0x0000003a3c31723e */ /* 0x000fe200000010ff */
[----:B------:R0:W-:Y:S04]  /*c8a0*/  STSM.16.M88.4 [R61], R24 ;  /* 0x000000183d007844 */ /* 0x0001e80000000200 */
[----:B0-----:R-:W3:Y:S04]  /*c8b0*/  LDL.LU R24, [R1+0x3c] ;  /* 0x00003c0001187983 */ /* 0x001ee80000300800 */
[----:B------:R-:W3:Y:S01]  /*c8c0*/  LDL.LU R25, [R1+0x30] ;  /* 0x0000300001197983 */ /* 0x000ee20000300800 */
[----:B--2---:R-:W-:-:S03]  /*c8d0*/  F2FP.BF16.F32.PACK_AB R6, R2, R3 ;  /* 0x000000030206723e */ /* 0x004fc600000010ff */
        /* <DEDUP_REMOVED lines=8> */
[----:B------:R-:W2:Y:S01]  /*c960*/  LDL.LU R58, [R1+0x2c] ;  /* 0x00002c00013a7983 */ /* 0x000ea20000300800 */
[----:B------:R-:W-:-:S02]  /*c970*/  F2FP.BF16.F32.PACK_AB R4, R55, R53 ;  /* 0x000000353704723e */ /* 0x000fc400000010ff */
[----:B----4-:R-:W-:Y:S02]  /*c980*/  F2FP.BF16.F32.PACK_AB R50, R22, R21 ;  /* 0x000000151632723e */ /* 0x010fe400000010ff */
[----:B-----5:R-:W-:Y:S01]  /*c990*/  F2FP.BF16.F32.PACK_AB R51, R23, R20 ;  /* 0x000000141733723e */ /* 0x020fe200000010ff */
[----:B------:R-:W-:Y:S01]  /*c9a0*/  BAR.SYNC.DEFER_BLOCKING 0x0 ;  /* 0x0000000000007b1d */ /* 0x000fe20000010000 */
[----:B---3--:R-:W-:-:S05]  /*c9b0*/  F2FP.BF16.F32.PACK_AB R7, R16, R7 ;  /* 0x000000071007723e */ /* 0x008fca00000010ff */
[----:B------:R-:W-:Y:S02]  /*c9c0*/  LDS.128 R20, [R47] ;  /* 0x000000002f147984 */ /* 0x000fe40000000c00 */
[----:B------:R-:W-:Y:S06]  /*c9d0*/  BAR.SYNC.DEFER_BLOCKING 0x0 ;  /* 0x0000000000007b1d */ /* 0x000fec0000010000 */
[----:B------:R-:W-:Y:S02]  /*c9e0*/  STSM.16.M88.4 [R61], R4 ;  /* 0x000000043d007844 */ /* 0x000fe40000000200 */
[----:B------:R-:W-:Y:S06]  /*c9f0*/  BAR.SYNC.DEFER_BLOCKING 0x0 ;  /* 0x0000000000007b1d */ /* 0x000fec0000010000 */
[----:B------:R-:W-:Y:S02]  /*ca00*/  LDS.128 R8, [R47] ;  /* 0x000000002f087984 */ /* 0x000fe40000000c00 */
[----:B------:R-:W-:Y:S01]  /*ca10*/  BAR.SYNC.DEFER_BLOCKING 0x0 ;  /* 0x0000000000007b1d */ /* 0x000fe20000010000 */
[----:B------:R-:W-:-:S05]  /*ca20*/  F2FP.BF16.F32.PACK_AB R16, R46, R0 ;  /* 0x000000002e10723e */ /* 0x000fca00000010ff */
[----:B------:R0:W-:Y:S02]  /*ca30*/  STSM.16.M88.4 [R61], R48 ;  /* 0x000000303d007844 */ /* 0x0001e40000000200 */
[----:B------:R-:W-:Y:S06]  /*ca40*/  BAR.SYNC.DEFER_BLOCKING 0x0 ;  /* 0x0000000000007b1d */ /* 0x000fec0000010000 */
[----:B0-----:R-:W3:Y:S04]  /*ca50*/  LDL.LU R50, [R1+0x60] ;  /* 0x0000600001327983 */ /* 0x001ee80000300800 */
[----:B------:R-:W3:Y:S04]  /*ca60*/  LDL.LU R51, [R1+0x54] ;  /* 0x0000540001337983 */ /* 0x000ee80000300800 */
[----:B------:R-:W4:Y:S04]  /*ca70*/  LDL.LU R60, [R1+0x6c] ;  /* 0x00006c00013c7983 */ /* 0x000f280000300800 */
[----:B------:R-:W4:Y:S04]  /*ca80*/  LDL.LU R54, [R1+0x5c] ;  /* 0x00005c0001367983 */ /* 0x000f280000300800 */
[----:B------:R-:W5:Y:S04]  /*ca90*/  LDL.LU R53, [R1+0x14c] ;  /* 0x00014c0001357983 */ /* 0x000f680000300800 */
[----:B------:R-:W5:Y:S04]  /*caa0*/  LDL.LU R55, [R1+0x13c] ;  /* 0x00013c0001377983 */ /* 0x000f680000300800 */
[----:B------:R-:W3:Y:S04]  /*cab0*/  LDL.LU R46, [R1+0x158] ;  /* 0x00015800012e7983 */ /* 0x000ee80000300800 */
[----:B------:R-:W5:Y:S04]  /*cac0*/  LDL.LU R0, [R1+0x148] ;  /* 0x0001480001007983 */ /* 0x000f680000300800 */
[----:B------:R-:W0:Y:S01]  /*cad0*/  LDS.128 R4, [R47] ;  /* 0x000000002f047984 */ /* 0x000e220000000c00 */
[----:B--2---:R-:W-:-:S02]  /*cae0*/  F2FP.BF16.F32.PACK_AB R18, R57, R18 ;  /* 0x000000123912723e */ /* 0x004fc400000010ff */
[----:B------:R-:W-:Y:S02]  /*caf0*/  F2FP.BF16.F32.PACK_AB R19, R59, R19 ;  /* 0x000000133b13723e */ /* 0x000fe400000010ff */
[----:B------:R-:W-:Y:S01]  /*cb00*/  F2FP.BF16.F32.PACK_AB R17, R58, R17 ;  /* 0x000000113a11723e */ /* 0x000fe200000010ff */
[----:B------:R-:W-:Y:S06]  /*cb10*/  BAR.SYNC.DEFER_BLOCKING 0x0 ;  /* 0x0000000000007b1d */ /* 0x000fec0000010000 */
[----:B------:R-:W-:Y:S02]  /*cb20*/  STSM.16.M88.4 [R61], R16 ;  /* 0x000000103d007844 */ /* 0x000fe40000000200 */
[----:B------:R-:W-:Y:S01]  /*cb30*/  BAR.SYNC.DEFER_BLOCKING 0x0 ;  /* 0x0000000000007b1d */ /* 0x000fe20000010000 */
[----:B------:R-:W-:-:S02]  /*cb40*/  F2FP.BF16.F32.PACK_AB R24, R24, R25 ;  /* 0x000000191818723e */ /* 0x000fc400000010ff */
[----:B------:R-:W-:Y:S02]  /*cb50*/  F2FP.BF16.F32.PACK_AB R25, R2, R3 ;  /* 0x000000030219723e */ /* 0x000fe400000010ff */
[----:B------:R-:W-:-:S03]  /*cb60*/  F2FP.BF16.F32.PACK_AB R26, R56, R26 ;  /* 0x0000001a381a723e */ /* 0x000fc600000010ff */
[----:B------:R-:W1:Y:S01]  /*cb70*/  LDC.64 R2, c[0x0][0x398] ;  /* 0x0000e600ff027b82 */ /* 0x000e620000000a00 */
[----:B------:R-:W-:Y:S01]  /*cb80*/  F2FP.BF16.F32.PACK_AB R27, R27, R52 ;  /* 0x000000341b1b723e */ /* 0x000fe200000010ff */
[----:B------:R-:W2:Y:S01]  /*cb90*/  S2R R48, SR_CTAID.X ;  /* 0x0000000000307919 */ /* 0x000ea20000002500 */
[----:B------:R-:W0:Y:S05]  /*cba0*/  LDS.128 R16, [R47] ;  /* 0x000000002f107984 */ /* 0x000e2a0000000c00 */
[----:B------:R-:W-:Y:S06]  /*cbb0*/  BAR.SYNC.DEFER_BLOCKING 0x0 ;  /* 0x0000000000007b1d */ /* 0x000fec0000010000 */
[----:B------:R-:W2:Y:S01]  /*cbc0*/  S2R R52, SR_TID.X ;  /* 0x0000000000347919 */ /* 0x000ea20000002100 */
[----:B------:R-:W5:Y:S04]  /*cbd0*/  LDL.LU R56, [R1+0x84] ;  /* 0x0000840001387983 */ /* 0x000f680000300800 */
[----:B------:R-:W5:Y:S04]  /*cbe0*/  LDL.LU R57, [R1+0x88] ;  /* 0x0000880001397983 */ /* 0x000f680000300800 */
[----:B------:R-:W5:Y:S04]  /*cbf0*/  LDL.LU R58, [R1+0x15c] ;  /* 0x00015c00013a7983 */ /* 0x000f680000300800 */
[----:B------:R-:W-:Y:S01]  /*cc00*/  STSM.16.M88.4 [R61], R24 ;  /* 0x000000183d007844 */ /* 0x000fe20000000200 */
[----:B------:R-:W-:Y:S06]  /*cc10*/  BAR.SYNC.DEFER_BLOCKING 0x0 ;  /* 0x0000000000007b1d */ /* 0x000fec0000010000 */
[----:B------:R-:W5:Y:S04]  /*cc20*/  LDL.LU R59, [R1+0x168] ;  /* 0x00016800013b7983 */ /* 0x000f680000300800 */
[----:B------:R-:W1:Y:S01]  /*cc30*/  LDS.128 R24, [R47] ;  /* 0x000000002f187984 */ /* 0x000e620000000c00 */
[----:B--2---:R-:W-:-:S05]  /*cc40*/  LOP3.LUT R52, R52, 0xff, RZ, 0xc0, !PT ;  /* 0x000000ff34347812 */ /* 0x004fca00078ec0ff */
[----:B------:R-:W-:Y:S01]  /*cc50*/  IMAD R48, R48, 0x100, R52 ;  /* 0x0000010030307824 */ /* 0x000fe200078e0234 */
[----:B0-----:R-:W-:Y:S03]  /*cc60*/  STL [R1+0x498], R5 ;  /* 0x0004980501007387 */ /* 0x001fe60000100800 */
[----:B------:R-:W-:Y:S01]  /*cc70*/  IMAD R52, R48, UR5, RZ ;  /* 0x0000000530347c24 */ /* 0x000fe2000f8e02ff */
[----:B------:R0:W-:Y:S04]  /*cc80*/  STL.64 [R1+0x488], R6 ;  /* 0x0004880601007387 */ /* 0x0001e80000100a00 */
[----:B------:R-:W-:Y:S04]  /*cc90*/  STL.64 [R1+0x458], R16 ;  /* 0x0004581001007387 */ /* 0x000fe80000100a00 */
[----:B------:R2:W-:Y:S01]  /*cca0*/  STL.64 [R1+0x448], R18 ;  /* 0x0004481201007387 */ /* 0x0005e20000100a00 */
[----:B------:R-:W-:Y:S01]  /*ccb0*/  UIMAD UR4, UR7, UR4, URZ ;  /* 0x00000004070472a4 */ /* 0x000fe2000f8e02ff */
[----:B0-----:R-:W0:Y:S01]  /*ccc0*/  LDC R6, c[0x0][0x3e8] ;  /* 0x0000fa00ff067b82 */ /* 0x001e220000000800 */
[----:B---3--:R-:W-:-:S02]  /*ccd0*/  F2FP.BF16.F32.PACK_AB R48, R50, R51 ;  /* 0x000000333230723e */ /* 0x008fc400000010ff */
[----:B----4-:R-:W-:Y:S02]  /*cce0*/  F2FP.BF16.F32.PACK_AB R49, R60, R54 ;  /* 0x000000363c31723e */ /* 0x010fe400000010ff */
[----:B-----5:R-:W-:Y:S02]  /*ccf0*/  F2FP.BF16.F32.PACK_AB R50, R53, R55 ;  /* 0x000000373532723e */ /* 0x020fe400000010ff */
[----:B------:R-:W3:Y:S01]  /*cd00*/  LDL.LU R53, [R1+0xa0] ;  /* 0x0000a00001357983 */ /* 0x000ee20000300800 */
[----:B------:R-:W-:Y:S01]  /*cd10*/  F2FP.BF16.F32.PACK_AB R51, R46, R0 ;  /* 0x000000002e33723e */ /* 0x000fe200000010ff */
[----:B------:R-:W-:Y:S06]  /*cd20*/  BAR.SYNC.DEFER_BLOCKING 0x0 ;  /* 0x0000000000007b1d */ /* 0x000fec0000010000 */
[----:B------:R-:W4:Y:S04]  /*cd30*/  LDL.LU R46, [R1+0xb0] ;  /* 0x0000b000012e7983 */ /* 0x000f280000300800 */
[----:B------:R-:W4:Y:S04]  /*cd40*/  LDL.LU R47, [R1+0xa8] ;  /* 0x0000a800012f7983 */ /* 0x000f280000300800 */
[----:B--2---:R-:W2:Y:S04]  /*cd50*/  LDL.LU R18, [R1+0x18c] ;  /* 0x00018c0001127983 */ /* 0x004ea80000300800 */
[----:B------:R-:W2:Y:S04]  /*cd60*/  LDL.LU R54, [R1+0x17c] ;  /* 0x00017c0001367983 */ /* 0x000ea80000300800 */
[----:B------:R-:W5:Y:S04]  /*cd70*/  LDL.LU R60, [R1+0x198] ;  /* 0x00019800013c7983 */ /* 0x000f680000300800 */
[----:B------:R-:W5:Y:S04]  /*cd80*/  LDL.LU R55, [R1+0x188] ;  /* 0x0001880001377983 */ /* 0x000f680000300800 */
[----:B-1----:R-:W-:Y:S04]  /*cd90*/  STL.64 [R1+0x438], R24 ;  /* 0x0004381801007387 */ /* 0x002fe80000100a00 */
[----:B------:R1:W-:Y:S04]  /*cda0*/  STL.64 [R1+0x430], R26 ;  /* 0x0004301a01007387 */ /* 0x0003e80000100a00 */
[----:B------:R0:W-:Y:S04]  /*cdb0*/  STSM.16.M88.4 [R61], R48 ;  /* 0x000000303d007844 */ /* 0x0001e80000000200 */
[----:B-1----:R-:W3:Y:S04]  /*cdc0*/  LDL.LU R27, [R1+0xac] ;  /* 0x0000ac00011b7983 */ /* 0x002ee80000300800 */
[----:B0-----:R-:W2:Y:S04]  /*cdd0*/  LDL.LU R48, [R1+0x8c] ;  /* 0x00008c0001307983 */ /* 0x001ea80000300800 */
[----:B------:R-:W3:Y:S04]  /*cde0*/  LDL.LU R49, [R1+0x90] ;  /* 0x0000900001317983 */ /* 0x000ee80000300800 */
[----:B------:R-:W3:Y:S04]  /*cdf0*/  LDL.LU R50, [R1+0x16c] ;  /* 0x00016c0001327983 */ /* 0x000ee80000300800 */
[----:B------:R-:W4:Y:S01]  /*ce00*/  LDL.LU R51, [R1+0x178] ;  /* 0x0001780001337983 */ /* 0x000f220000300800 */
[----:B------:R-:W0:Y:S01]  /*ce10*/  S2R R26, SR_TID.X ;  /* 0x00000000001a7919 */ /* 0x000e220000002100 */
[----:B------:R-:W-:Y:S01]  /*ce20*/  USHF.L.U32 UR5, UR4, 0x1, URZ ;  /* 0x0000000104057899 */ /* 0x000fe200080006ff */
[----:B------:R-:W-:-:S05]  /*ce30*/  SHF.L.U32 R0, R52, 0x1, RZ ;  /* 0x0000000134007819 */ /* 0x000fca00000006ff */
[----:B------:R-:W-:Y:S01]  /*ce40*/  IADD3 R0, P1, P2, R0, UR5, R2 ;  /* 0x0000000500007c10 */ /* 0x000fe2000fa3e002 */
[----:B------:R-:W-:Y:S01]  /*ce50*/  IMAD.HI R2, R52, 0x2, RZ ;  /* 0x0000000234027827 */ /* 0x000fe200078e02ff */
[----:B------:R-:W-:-:S06]  /*ce60*/  UIMAD.WIDE UR4, UR4, 0x2, URZ ;  /* 0x00000002040478a5 */ /* 0x000fcc000f8e02ff */
[----:B------:R-:W-:Y:S02]  /*ce70*/  IADD3.X R2, PT, PT, R2, UR5, R3, P1, P2 ;  /* 0x0000000502027c10 */ /* 0x000fe40008fe4403 */
[----:B------:R-:W-:-:S03]  /*ce80*/  PRMT R5, R11, 0x7632, R5 ;  /* 0x000076320b057816 */ /* 0x000fc60000000005 */
[----:B------:R-:W1:Y:S01]  /*ce90*/  LDCU UR4, c[0x0][0x3ec] ;  /* 0x00007d80ff0477ac */ /* 0x000e620008000800 */
[----:B------:R-:W-:Y:S01]  /*cea0*/  BAR.SYNC.DEFER_BLOCKING 0x0 ;  /* 0x0000000000007b1d */ /* 0x000fe20000010000 */
[----:B--2---:R-:W-:Y:S02]  /*ceb0*/  F2FP.BF16.F32.PACK_AB R56, R48, R56 ;  /* 0x000000383038723e */ /* 0x004fe400000010ff */
[----:B0-----:R-:W-:Y:S02]  /*cec0*/  SHF.R.U32.HI R48, RZ, 0x8, R26 ;  /* 0x00000008ff307819 */ /* 0x001fe4000001161a */
[----:B------:R-:W-:-:S04]  /*ced0*/  LOP3.LUT R26, R26, 0x1ff, RZ, 0xc0, !PT ;  /* 0x000001ff1a1a7812 */ /* 0x000fc800078ec0ff */
[----:B------:R-:W-:Y:S02]  /*cee0*/  LEA R26, R26, UR6, 0x4 ;  /* 0x000000061a1a7c11 */ /* 0x000fe4000f8e20ff */
[----:B---3--:R-:W-:Y:S02]  /*cef0*/  F2FP.BF16.F32.PACK_AB R57, R49, R57 ;  /* 0x000000393139723e */ /* 0x008fe400000010ff */
[----:B------:R-:W-:Y:S02]  /*cf00*/  F2FP.BF16.F32.PACK_AB R58, R50, R58 ;  /* 0x0000003a323a723e */ /* 0x000fe400000010ff */
[----:B----4-:R-:W-:Y:S02]  /*cf10*/  F2FP.BF16.F32.PACK_AB R59, R51, R59 ;  /* 0x0000003b333b723e */ /* 0x010fe400000010ff */
[----:B------:R-:W-:Y:S02]  /*cf20*/  SGXT.U32 R52, R48, 0x1 ;  /* 0x000000013034781a */ /* 0x000fe40000000000 */
[----:B------:R-:W0:Y:S01]  /*cf30*/  LDS.128 R48, [R26] ;  /* 0x000000001a307984 */ /* 0x000e220000000c00 */
[----:B------:R-:W-:Y:S06]  /*cf40*/  BAR.SYNC.DEFER_BLOCKING 0x0 ;  /* 0x0000000000007b1d */ /* 0x000fec0000010000 */
[----:B------:R2:W-:Y:S02]  /*cf50*/  STSM.16.M88.4 [R61], R56 ;  /* 0x000000383d007844 */ /* 0x0005e40000000200 */
[----:B--2---:R-:W-:Y:S01]  /*cf60*/  IMAD R56, R52, R6, RZ ;  /* 0x0000000634387224 */ /* 0x004fe200078e02ff */
[----:B------:R-:W-:-:S02]  /*cf70*/  F2FP.BF16.F32.PACK_AB R52, R27, R53 ;  /* 0x000000351b34723e */ /* 0x000fc400000010ff */
[----:B------:R-:W-:Y:S01]  /*cf80*/  F2FP.BF16.F32.PACK_AB R53, R46, R47 ;  /* 0x0000002f2e35723e */ /* 0x000fe200000010ff */
[----:B------:R-:W-:Y:S01]  /*cf90*/  BAR.SYNC.DEFER_BLOCKING 0x0 ;  /* 0x0000000000007b1d */ /* 0x000fe20000010000 */
[----:B------:R-:W-:Y:S01]  /*cfa0*/  LEA R46, P1, R56, R0, 0x1 ;  /* 0x00000000382e7211 */ /* 0x000fe200078208ff */
[----:B------:R-:W-:-:S03]  /*cfb0*/  IMAD R3, R6, 0x2, R56 ;  /* 0x0000000206037824 */ /* 0x000fc600078e0238 */
[----:B------:R-:W-:Y:S02]  /*cfc0*/  LEA.HI.X.SX32 R47, R56, R2, 0x1, P1 ;  /* 0x00000002382f7211 */ /* 0x000fe400008f0eff */
[----:B------:R-:W2:Y:S01]  /*cfd0*/  LDS.128 R56, [R26] ;  /* 0x000000001a387984 */ /* 0x000ea20000000c00 */
[----:B------:R-:W-:Y:S02]  /*cfe0*/  F2FP.BF16.F32.PACK_AB R54, R18, R54 ;  /* 0x000000361236723e */ /* 0x000fe400000010ff */
[----:B-----5:R-:W-:Y:S01]  /*cff0*/  F2FP.BF16.F32.PACK_AB R55, R60, R55 ;  /* 0x000000373c37723e */ /* 0x020fe200000010ff */
[----:B------:R-:W-:Y:S06]  /*d000*/  BAR.SYNC.DEFER_BLOCKING 0x0 ;  /* 0x0000000000007b1d */ /* 0x000fec0000010000 */
[----:B0-----:R-:W-:Y:S04]  /*d010*/  STL.64 [R1+0x428], R48 ;  /* 0x0004283001007387 */ /* 0x001fe80000100a00 */
[----:B------:R0:W-:Y:S04]  /*d020*/  STL.64 [R1+0x420], R50 ;  /* 0x0004203201007387 */ /* 0x0001e80000100a00 */
[----:B0-----:R-:W3:Y:S04]  /*d030*/  LDL.LU R51, [R1+0x18] ;  /* 0x0000180001337983 */ /* 0x001ee80000300800 */
[----:B------:R-:W4:Y:S04]  /*d040*/  LDL.LU R27, [R1+0x1c] ;  /* 0x00001c00011b7983 */ /* 0x000f280000300800 */
[----:B------:R0:W-:Y:S04]  /*d050*/  STSM.16.M88.4 [R61], R52 ;  /* 0x000000343d007844 */ /* 0x0001e80000000200 */
[----:B--2---:R-:W-:Y:S04]  /*d060*/  STL.64 [R1+0x418], R56 ;  /* 0x0004183801007387 */ /* 0x004fe80000100a00 */
[----:B------:R2:W-:Y:S04]  /*d070*/  STL.64 [R1+0x410], R58 ;  /* 0x0004103a01007387 */ /* 0x0005e80000100a00 */
[----:B0-----:R-:W5:Y:S04]  /*d080*/  LDL.LU R54, [R1+0x10] ;  /* 0x0000100001367983 */ /* 0x001f680000300800 */
[----:B------:R-:W3:Y:S01]  /*d090*/  LDL.LU R55, [R1+0x14] ;  /* 0x0000140001377983 */ /* 0x000ee20000300800 */
[----:B------:R-:W-:Y:S01]  /*d0a0*/  BAR.SYNC.DEFER_BLOCKING 0x0 ;  /* 0x0000000000007b1d */ /* 0x000fe20000010000 */
[----:B------:R-:W-:Y:S01]  /*d0b0*/  IMAD R18, R6, 0x2, R3 ;  /* 0x0000000206127824 */ /* 0x000fe200078e0203 */
[----:B------:R-:W-:-:S04]  /*d0c0*/  LEA R60, P1, R3, R0, 0x1 ;  /* 0x00000000033c7211 */ /* 0x000fc800078208ff */
[----:B------:R-:W-:Y:S02]  /*d0d0*/  LEA R52, P2, R18, R0, 0x1 ;  /* 0x0000000012347211 */ /* 0x000fe400078408ff */
[----:B------:R-:W-:Y:S02]  /*d0e0*/  LEA.HI.X.SX32 R61, R3, R2, 0x1, P1 ;  /* 0x00000002033d7211 */ /* 0x000fe400008f0eff */
[----:B------:R-:W-:Y:S02]  /*d0f0*/  LEA R3, R6, R18, 0x1 ;  /* 0x0000001206037211 */ /* 0x000fe400078e08ff */
[----:B------:R-:W-:Y:S02]  /*d100*/  LEA.HI.X.SX32 R53, R18, R2, 0x1, P2 ;  /* 0x0000000212357211 */ /* 0x000fe400010f0eff */
[----:B--2---:R-:W-:-:S04]  /*d110*/  LEA R58, P1, R3, R0, 0x1 ;  /* 0x00000000033a7211 */ /* 0x004fc800078208ff */
[----:B------:R-:W-:Y:S01]  /*d120*/  LEA.HI.X.SX32 R59, R3, R2, 0x1, P1 ;  /* 0x00000002033b7211 */ /* 0x000fe200008f0eff */
[----:B-----5:R0:W-:Y:S04]  /*d130*/  STG.E.U16 desc[UR8][R46.64], R54 ;  /* 0x000000362e007986 */ /* 0x0201e8000c101508 */
[----:B0-----:R-:W2:Y:S04]  /*d140*/  LDL.LU.64 R46, [R1+0x4a8] ;  /* 0x0004a800012e7983 */ /* 0x001ea80000300a00 */
[----:B------:R-:W5:Y:S04]  /*d150*/  LDL.LU R49, [R1] ;  /* 0x0000000001317983 */ /* 0x000f680000300800 */
[----:B------:R-:W2:Y:S04]  /*d160*/  LDL.LU R26, [R1+0x4] ;  /* 0x00000400011a7983 */ /* 0x000ea80000300800 */
[----:B------:R-:W2:Y:S01]  /*d170*/  LDL.LU R18, [R1+0x8] ;  /* 0x0000080001127983 */ /* 0x000ea20000300800 */
[----:B----4-:R-:W-:-:S03]  /*d180*/  PRMT R48, R27, 0x7632, R48 ;  /* 0x000076321b307816 */ /* 0x010fc60000000030 */
[----:B---3--:R-:W-:Y:S04]  /*d190*/  STG.E.U16 desc[UR8][R60.64], R55 ;  /* 0x000000373c007986 */ /* 0x008fe8000c101508 */
[----:B------:R-:W-:Y:S04]  /*d1a0*/  STG.E.U16 desc[UR8][R52.64], R51 ;  /* 0x0000003334007986 */ /* 0x000fe8000c101508 */
[----:B------:R0:W-:Y:S04]  /*d1b0*/  STG.E.U16 desc[UR8][R58.64], R27 ;  /* 0x0000001b3a007986 */ /* 0x0001e8000c101508 */
[----:B0-----:R-:W3:Y:S01]  /*d1c0*/  LDL.LU R27, [R1+0xc] ;  /* 0x00000c00011b7983 */ /* 0x001ee20000300800 */
[----:B------:R-:W-:-:S04]  /*d1d0*/  IMAD R52, R6, 0x2, R3 ;  /* 0x0000000206347824 */ /* 0x000fc800078e0203 */
[----:B------:R-:W-:Y:S01]  /*d1e0*/  IMAD R3, R6, 0x2, R52 ;  /* 0x0000000206037824 */ /* 0x000fe200078e0234 */
[----:B------:R-:W-:Y:S02]  /*d1f0*/  LEA R60, P1, R52, R0, 0x1 ;  /* 0x00000000343c7211 */ /* 0x000fe400078208ff */
[----:B------:R-:W-:Y:S02]  /*d200*/  PRMT R50, R54, 0x7632, R50 ;  /* 0x0000763236327816 */ /* 0x000fe40000000032 */
[----:B------:R-:W-:Y:S02]  /*d210*/  LEA.HI.X.SX32 R61, R52, R2, 0x1, P1 ;  /* 0x00000002343d7211 */ /* 0x000fe400008f0eff */
[----:B------:R-:W-:Y:S02]  /*d220*/  LEA R54, P1, R3, R0, 0x1 ;  /* 0x0000000003367211 */ /* 0x000fe400078208ff */
[----:B------:R-:W-:Y:S02]  /*d230*/  LEA R53, R6, R3, 0x1 ;  /* 0x0000000306357211 */ /* 0x000fe400078e08ff */
[----:B------:R-:W-:-:S02]  /*d240*/  PRMT R57, R55, 0x7632, R57 ;  /* 0x0000763237397816 */ /* 0x000fc40000000039 */
[----:B------:R-:W-:Y:S01]  /*d250*/  LEA.HI.X.SX32 R55, R3, R2, 0x1, P1 ;  /* 0x0000000203377211 */ /* 0x000fe200008f0eff */
[C---:B------:R-:W-:Y:S01]  /*d260*/  IMAD R3, R6.reuse, 0x2, R53 ;  /* 0x0000000206037824 */ /* 0x040fe200078e0235 */
[C---:B------:R-:W-:Y:S01]  /*d270*/  LEA R52, P1, R53.reuse, R0, 0x1 ;  /* 0x0000000035347211 */ /* 0x040fe200078208ff */
[----:B------:R0:W-:Y:S03]  /*d280*/  STG.E.U16 desc[UR8][R60.64], R50 ;  /* 0x000000323c007986 */ /* 0x0001e6000c101508 */
[----:B------:R-:W-:Y:S01]  /*d290*/  LEA.HI.X.SX32 R53, R53, R2, 0x1, P1 ;  /* 0x0000000235357211 */ /* 0x000fe200008f0eff */
[----:B------:R4:W-:Y:S01]  /*d2a0*/  STG.E.U16 desc[UR8][R54.64], R57 ;  /* 0x0000003936007986 */ /* 0x0009e2000c101508 */
[----:B------:R-:W-:Y:S01]  /*d2b0*/  PRMT R56, R51, 0x7632, R56 ;  /* 0x0000763233387816 */ /* 0x000fe20000000038 */
[----:B0-----:R-:W-:Y:S01]  /*d2c0*/  IMAD R61, R6, 0x2, R3 ;  /* 0x00000002063d7824 */ /* 0x001fe200078e0203 */
[----:B------:R-:W-:-:S04]  /*d2d0*/  LEA R50, P1, R3, R0, 0x1 ;  /* 0x0000000003327211 */ /* 0x000fc800078208ff */
[----:B------:R-:W-:Y:S02]  /*d2e0*/  LEA.HI.X.SX32 R51, R3, R2, 0x1, P1 ;  /* 0x0000000203337211 */ /* 0x000fe400008f0eff */
[C---:B----4-:R-:W-:Y:S02]  /*d2f0*/  LEA R55, R6.reuse, R61, 0x1 ;  /* 0x0000003d06377211 */ /* 0x050fe400078e08ff */
[-C--:B------:R-:W-:Y:S02]  /*d300*/  LEA R60, P1, R61, R0.reuse, 0x1 ;  /* 0x000000003d3c7211 */ /* 0x080fe400078208ff */
[----:B------:R-:W-:Y:S01]  /*d310*/  LEA R54, P2, R55, R0, 0x1 ;  /* 0x0000000037367211 */ /* 0x000fe200078408ff */
[----:B------:R-:W-:Y:S01]  /*d320*/  IMAD R3, R6, 0x2, R55 ;  /* 0x0000000206037824 */ /* 0x000fe200078e0237 */
[-C--:B------:R-:W-:Y:S01]  /*d330*/  LEA.HI.X.SX32 R61, R61, R2.reuse, 0x1, P1 ;  /* 0x000000023d3d7211 */ /* 0x080fe200008f0eff */
[----:B------:R0:W-:Y:S01]  /*d340*/  STG.E.U16 desc[UR8][R52.64], R56 ;  /* 0x0000003834007986 */ /* 0x0001e2000c101508 */
[----:B------:R-:W-:-:S03]  /*d350*/  LEA.HI.X.SX32 R55, R55, R2, 0x1, P2 ;  /* 0x0000000237377211 */ /* 0x000fc600010f0eff */
[----:B------:R-:W-:Y:S01]  /*d360*/  STG.E.U16 desc[UR8][R50.64], R48 ;  /* 0x0000003032007986 */ /* 0x000fe2000c101508 */
[----:B0-----:R-:W-:-:S04]  /*d370*/  LEA R52, P1, R3, R0, 0x1 ;  /* 0x0000000003347211 */ /* 0x001fc800078208ff */
[----:B------:R-:W-:Y:S01]  /*d380*/  LEA.HI.X.SX32 R53, R3, R2, 0x1, P1 ;  /* 0x0000000203357211 */ /* 0x000fe200008f0eff */
[----:B-----5:R0:W-:Y:S04]  /*d390*/  STG.E.U16 desc[UR8][R60.64], R49 ;  /* 0x000000313c007986 */ /* 0x0201e8000c101508 */
[----:B--2---:R2:W-:Y:S01]  /*d3a0*/  STG.E.U16 desc[UR8][R54.64], R26 ;  /* 0x0000001a36007986 */ /* 0x0045e2000c101508 */
[----:B0-----:R-:W-:-:S03]  /*d3b0*/  IMAD R60, R6, 0x2, R3 ;  /* 0x00000002063c7824 */ /* 0x001fc600078e0203 */
[----:B------:R0:W-:Y:S02]  /*d3c0*/  STG.E.U16 desc[UR8][R52.64], R18 ;  /* 0x0000001234007986 */ /* 0x0001e4000c101508 */
[----:B--2---:R-:W-:-:S05]  /*d3d0*/  LEA R55, R6, R60, 0x1 ;  /* 0x0000003c06377211 */ /* 0x004fca00078e08ff */
[----:B------:R-:W-:Y:S01]  /*d3e0*/  IMAD R3, R6, 0x2, R55 ;  /* 0x0000000206037824 */ /* 0x000fe200078e0237 */
[----:B0-----:R-:W-:Y:S02]  /*d3f0*/  LEA R52, P1, R60, R0, 0x1 ;  /* 0x000000003c347211 */ /* 0x001fe400078208ff */
[----:B------:R-:W-:Y:S01]  /*d400*/  PRMT R24, R18, 0x7632, R24 ;  /* 0x0000763212187816 */ /* 0x000fe20000000018 */
[----:B------:R-:W-:Y:S01]  /*d410*/  IMAD R18, R6, 0x2, R3 ;  /* 0x0000000206127824 */ /* 0x000fe200078e0203 */
[----:B------:R-:W-:Y:S02]  /*d420*/  LEA.HI.X.SX32 R53, R60, R2, 0x1, P1 ;  /* 0x000000023c357211 */ /* 0x000fe400008f0eff */
[-C--:B------:R-:W-:Y:S02]  /*d430*/  LEA R54, P2, R55, R0.reuse, 0x1 ;  /* 0x0000000037367211 */ /* 0x080fe400078408ff */
[----:B------:R-:W-:Y:S02]  /*d440*/  LEA R60, P1, R3, R0, 0x1 ;  /* 0x00000000033c7211 */ /* 0x000fe400078208ff */
[----:B------:R-:W-:-:S02]  /*d450*/  PRMT R19, R49, 0x7632, R19 ;  /* 0x0000763231137816 */ /* 0x000fc40000000013 */
[-C--:B------:R-:W-:Y:S02]  /*d460*/  LEA.HI.X.SX32 R55, R55, R2.reuse, 0x1, P2 ;  /* 0x0000000237377211 */ /* 0x080fe400010f0eff */
[----:B------:R-:W-:Y:S02]  /*d470*/  LEA.HI.X.SX32 R61, R3, R2, 0x1, P1 ;  /* 0x00000002033d7211 */ /* 0x000fe400008f0eff */
[----:B------:R-:W-:Y:S01]  /*d480*/  LEA R3, R6, R18, 0x1 ;  /* 0x0000001206037211 */ /* 0x000fe200078e08ff */
[----:B---3--:R0:W-:Y:S01]  /*d490*/  STG.E.U16 desc[UR8][R52.64], R27 ;  /* 0x0000001b34007986 */ /* 0x0081e2000c101508 */
[----:B------:R-:W-:-:S03]  /*d4a0*/  PRMT R25, R26, 0x7632, R25 ;  /* 0x000076321a197816 */ /* 0x000fc60000000019 */
[----:B------:R2:W-:Y:S01]  /*d4b0*/  STG.E.U16 desc[UR8][R54.64], R19 ;  /* 0x0000001336007986 */ /* 0x0005e2000c101508 */
[----:B0-----:R-:W-:Y:S01]  /*d4c0*/  LEA R52, P1, R18, R0, 0x1 ;  /* 0x0000000012347211 */ /* 0x001fe200078208ff */
[----:B--2---:R-:W-:-:S03]  /*d4d0*/  IMAD R54, R6, 0x2, R3 ;  /* 0x0000000206367824 */ /* 0x004fc600078e0203 */
[----:B------:R-:W-:Y:S02]  /*d4e0*/  LEA.HI.X.SX32 R53, R18, R2, 0x1, P1 ;  /* 0x0000000212357211 */ /* 0x000fe400008f0eff */
[C---:B------:R-:W-:Y:S01]  /*d4f0*/  LEA R18, P1, R3.reuse, R0, 0x1 ;  /* 0x0000000003127211 */ /* 0x040fe200078208ff */
[C---:B------:R-:W-:Y:S01]  /*d500*/  IMAD R55, R6.reuse, 0x2, R54 ;  /* 0x0000000206377824 */ /* 0x040fe200078e0236 */
[----:B------:R0:W-:Y:S02]  /*d510*/  STG.E.U16 desc[UR8][R60.64], R25 ;  /* 0x000000193c007986 */ /* 0x0001e4000c101508 */
[----:B------:R-:W-:Y:S02]  /*d520*/  LEA.HI.X.SX32 R19, R3, R2, 0x1, P1 ;  /* 0x0000000203137211 */ /* 0x000fe400008f0eff */
[----:B------:R-:W-:Y:S01]  /*d530*/  LEA R3, R6, R55, 0x1 ;  /* 0x0000003706037211 */ /* 0x000fe200078e08ff */
[----:B------:R2:W-:Y:S01]  /*d540*/  STG.E.U16 desc[UR8][R52.64], R24 ;  /* 0x0000001834007986 */ /* 0x0005e2000c101508 */
[----:B0-----:R-:W-:-:S04]  /*d550*/  LEA R60, P1, R54, R0, 0x1 ;  /* 0x00000000363c7211 */ /* 0x001fc800078208ff */
[----:B------:R-:W-:Y:S02]  /*d560*/  LEA.HI.X.SX32 R61, R54, R2, 0x1, P1 ;  /* 0x00000002363d7211 */ /* 0x000fe400008f0eff */
[-C--:B--2---:R-:W-:Y:S02]  /*d570*/  LEA R52, P2, R55, R0.reuse, 0x1 ;  /* 0x0000000037347211 */ /* 0x084fe400078408ff */
[----:B------:R-:W-:Y:S02]  /*d580*/  LEA R54, P1, R3, R0, 0x1 ;  /* 0x0000000003367211 */ /* 0x000fe400078208ff */
[----:B------:R-:W-:Y:S02]  /*d590*/  PRMT R17, R27, 0x7632, R17 ;  /* 0x000076321b117816 */ /* 0x000fe40000000011 */
[-C--:B------:R-:W-:Y:S02]  /*d5a0*/  LEA.HI.X.SX32 R53, R55, R2.reuse, 0x1, P2 ;  /* 0x0000000237357211 */ /* 0x080fe400010f0eff */
[----:B------:R-:W-:Y:S01]  /*d5b0*/  LEA.HI.X.SX32 R55, R3, R2, 0x1, P1 ;  /* 0x0000000203377211 */ /* 0x000fe200008f0eff */
[C---:B------:R-:W-:Y:S01]  /*d5c0*/  IMAD R3, R6.reuse, 0x2, R3 ;  /* 0x0000000206037824 */ /* 0x040fe200078e0203 */
[----:B------:R-:W-:Y:S04]  /*d5d0*/  STG.E.U16 desc[UR8][R18.64], R17 ;  /* 0x0000001112007986 */ /* 0x000fe8000c101508 */
[----:B------:R0:W-:Y:S04]  /*d5e0*/  STG.E.U16 desc[UR8][R60.64], R44 ;  /* 0x0000002c3c007986 */ /* 0x0001e8000c101508 */
[----:B------:R2:W-:Y:S04]  /*d5f0*/  STG.E.U16 desc[UR8][R52.64], R45 ;  /* 0x0000002d34007986 */ /* 0x0005e8000c101508 */
[----:B------:R3:W-:Y:S01]  /*d600*/  STG.E.U16 desc[UR8][R54.64], R46 ;  /* 0x0000002e36007986 */ /* 0x0007e2000c101508 */
[----:B0-----:R-:W-:Y:S01]  /*d610*/  IMAD R60, R6, 0x2, R3 ;  /* 0x00000002063c7824 */ /* 0x001fe200078e0203 */
[----:B--2---:R-:W-:-:S04]  /*d620*/  LEA R52, P1, R3, R0, 0x1 ;  /* 0x0000000003347211 */ /* 0x004fc800078208ff */
[----:B---3--:R-:W-:Y:S02]  /*d630*/  LEA R55, R6, R60, 0x1 ;  /* 0x0000003c06377211 */ /* 0x008fe400078e08ff */
[----:B------:R-:W-:Y:S02]  /*d640*/  LEA.HI.X.SX32 R53, R3, R2, 0x1, P1 ;  /* 0x0000000203357211 */ /* 0x000fe400008f0eff */
[----:B------:R-:W-:Y:S02]  /*d650*/  PRMT R54, R44, 0x7632, R54 ;  /* 0x000076322c367816 */ /* 0x000fe40000000036 */
[----:B------:R-:W-:Y:S01]  /*d660*/  PRMT R16, R46, 0x7632, R16 ;  /* 0x000076322e107816 */ /* 0x000fe20000000010 */
[----:B------:R-:W-:Y:S01]  /*d670*/  IMAD R3, R6, 0x2, R55 ;  /* 0x0000000206037824 */ /* 0x000fe200078e0237 */
[-C--:B------:R-:W-:Y:S02]  /*d680*/  LEA R44, P2, R60, R0.reuse, 0x1 ;  /* 0x000000003c2c7211 */ /* 0x080fe400078408ff */
[----:B------:R-:W-:Y:S01]  /*d690*/  LEA R46, P1, R55, R0, 0x1 ;  /* 0x00000000372e7211 */ /* 0x000fe200078208ff */
[----:B------:R0:W-:Y:S01]  /*d6a0*/  STG.E.U16 desc[UR8][R52.64], R47 ;  /* 0x0000002f34007986 */ /* 0x0001e2000c101508 */
[----:B------:R-:W-:-:S02]  /*d6b0*/  PRMT R61, R45, 0x7632, R61 ;  /* 0x000076322d3d7816 */ /* 0x000fc4000000003d */
[----:B------:R-:W-:Y:S02]  /*d6c0*/  PRMT R7, R47, 0x7632, R7 ;  /* 0x000076322f077816 */ /* 0x000fe40000000007 */
[-C--:B------:R-:W-:Y:S02]  /*d6d0*/  LEA.HI.X.SX32 R45, R60, R2.reuse, 0x1, P2 ;  /* 0x000000023c2d7211 */ /* 0x080fe400010f0eff */
[----:B0-----:R-:W-:Y:S01]  /*d6e0*/  LEA.HI.X.SX32 R47, R55, R2, 0x1, P1 ;  /* 0x00000002372f7211 */ /* 0x001fe200008f0eff */
[C---:B------:R-:W-:Y:S01]  /*d6f0*/  IMAD R55, R6.reuse, 0x2, R3 ;  /* 0x0000000206377824 */ /* 0x040fe200078e0203 */
[C---:B------:R-:W-:Y:S01]  /*d700*/  LEA R52, P1, R3.reuse, R0, 0x1 ;  /* 0x0000000003347211 */ /* 0x040fe200078208ff */
[----:B------:R0:W-:Y:S03]  /*d710*/  STG.E.U16 desc[UR8][R44.64], R54 ;  /* 0x000000362c007986 */ /* 0x0001e6000c101508 */
[----:B------:R-:W-:Y:S01]  /*d720*/  LEA.HI.X.SX32 R53, R3, R2, 0x1, P1 ;  /* 0x0000000203357211 */ /* 0x000fe200008f0eff */
[----:B------:R2:W-:Y:S01]  /*d730*/  STG.E.U16 desc[UR8][R46.64], R61 ;  /* 0x0000003d2e007986 */ /* 0x0005e2000c101508 */
[----:B0-----:R-:W-:-:S02]  /*d740*/  LEA R54, R6, R55, 0x1 ;  /* 0x0000003706367211 */ /* 0x001fc400078e08ff */
[----:B------:R-:W-:-:S03]  /*d750*/  LEA R44, P1, R55, R0, 0x1 ;  /* 0x00000000372c7211 */ /* 0x000fc600078208ff */
[----:B------:R-:W-:Y:S01]  /*d760*/  IMAD R3, R6, 0x2, R54 ;  /* 0x0000000206037824 */ /* 0x000fe200078e0236 */
[----:B------:R-:W-:Y:S02]  /*d770*/  LEA.HI.X.SX32 R45, R55, R2, 0x1, P1 ;  /* 0x00000002372d7211 */ /* 0x000fe400008f0eff */
[----:B--2---:R-:W-:Y:S01]  /*d780*/  LEA R46, P1, R54, R0, 0x1 ;  /* 0x00000000362e7211 */ /* 0x004fe200078208ff */
[----:B------:R-:W-:Y:S01]  /*d790*/  IMAD R60, R6, 0x2, R3 ;  /* 0x00000002063c7824 */ /* 0x000fe200078e0203 */
[----:B------:R0:W-:Y:S02]  /*d7a0*/  STG.E.U16 desc[UR8][R52.64], R16 ;  /* 0x0000001034007986 */ /* 0x0001e4000c101508 */
[----:B------:R-:W-:Y:S02]  /*d7b0*/  LEA.HI.X.SX32 R47, R54, R2, 0x1, P1 ;  /* 0x00000002362f7211 */ /* 0x000fe400008f0eff */
[-C--:B------:R-:W-:Y:S01]  /*d7c0*/  LEA R54, P1, R60, R0.reuse, 0x1 ;  /* 0x000000003c367211 */ /* 0x080fe200078208ff */
[----:B------:R2:W-:Y:S01]  /*d7d0*/  STG.E.U16 desc[UR8][R44.64], R7 ;  /* 0x000000072c007986 */ /* 0x0005e2000c101508 */
[----:B0-----:R-:W-:-:S02]  /*d7e0*/  LEA R52, P2, R3, R0, 0x1 ;  /* 0x0000000003347211 */ /* 0x001fc400078408ff */
[-C--:B------:R-:W-:Y:S02]  /*d7f0*/  LEA.HI.X.SX32 R55, R60, R2.reuse, 0x1, P1 ;  /* 0x000000023c377211 */ /* 0x080fe400008f0eff */
[----:B------:R-:W-:Y:S01]  /*d800*/  LEA.HI.X.SX32 R53, R3, R2, 0x1, P2 ;  /* 0x0000000203357211 */ /* 0x000fe200010f0eff */
[----:B------:R-:W-:Y:S01]  /*d810*/  STG.E.U16 desc[UR8][R46.64], R40 ;  /* 0x000000282e007986 */ /* 0x000fe2000c101508 */
[----:B------:R-:W-:-:S03]  /*d820*/  LEA R60, R6, R60, 0x1 ;  /* 0x0000003c063c7211 */ /* 0x000fc600078e08ff */
[----:B------:R0:W-:Y:S02]  /*d830*/  STG.E.U16 desc[UR8][R52.64], R41 ;  /* 0x0000002934007986 */ /* 0x0001e4000c101508 */
[----:B--2---:R-:W-:Y:S01]  /*d840*/  IMAD R45, R6, 0x2, R60 ;  /* 0x00000002062d7824 */ /* 0x004fe200078e023c */
[----:B0-----:R-:W-:Y:S02]  /*d850*/  PRMT R53, R40, 0x7632, R53 ;  /* 0x0000763228357816 */ /* 0x001fe40000000035 */
[C---:B------:R-:W-:Y:S02]  /*d860*/  LEA R40, P1, R60.reuse, R0, 0x1 ;  /* 0x000000003c287211 */ /* 0x040fe400078208ff */
[----:B------:R-:W-:Y:S02]  /*d870*/  PRMT R52, R41, 0x7632, R52 ;  /* 0x0000763229347816 */ /* 0x000fe40000000034 */
[----:B------:R-:W-:Y:S02]  /*d880*/  LEA.HI.X.SX32 R41, R60, R2, 0x1, P1 ;  /* 0x000000023c297211 */ /* 0x000fe400008f0eff */
[----:B------:R-:W0:Y:S01]  /*d890*/  LDC R60, c[0x0][0x3e8] ;  /* 0x0000fa00ff3c7b82 */ /* 0x000e220000000800 */
[----:B------:R-:W-:Y:S01]  /*d8a0*/  IMAD R47, R6, 0x2, R45 ;  /* 0x00000002062f7824 */ /* 0x000fe200078e022d */
[----:B------:R0:W-:Y:S01]  /*d8b0*/  STG.E.U16 desc[UR8][R54.64], R42 ;  /* 0x0000002a36007986 */ /* 0x0001e2000c101508 */
[----:B------:R-:W-:-:S02]  /*d8c0*/  LEA R44, P2, R45, R0, 0x1 ;  /* 0x000000002d2c7211 */ /* 0x000fc400078408ff */
[----:B------:R-:W-:Y:S01]  /*d8d0*/  PRMT R3, R43, 0x7632, R3 ;  /* 0x000076322b037816 */ /* 0x000fe20000000003 */
[----:B------:R2:W-:Y:S01]  /*d8e0*/  STG.E.U16 desc[UR8][R40.64], R43 ;  /* 0x0000002b28007986 */ /* 0x0005e2000c101508 */
[----:B------:R-:W-:Y:S02]  /*d8f0*/  LEA.HI.X.SX32 R45, R45, R2, 0x1, P2 ;  /* 0x000000022d2d7211 */ /* 0x000fe400010f0eff */
[----:B------:R-:W-:-:S03]  /*d900*/  LEA R46, P1, R47, R0, 0x1 ;  /* 0x000000002f2e7211 */ /* 0x000fc600078208ff */
[----:B------:R3:W-:Y:S01]  /*d910*/  STG.E.U16 desc[UR8][R44.64], R53 ;  /* 0x000000352c007986 */ /* 0x0007e2000c101508 */
[----:B0-----:R-:W-:Y:S02]  /*d920*/  LEA R54, R60, R47, 0x1 ;  /* 0x0000002f3c367211 */ /* 0x001fe400078e08ff */
[----:B------:R-:W-:-:S03]  /*d930*/  LEA.HI.X.SX32 R47, R47, R2, 0x1, P1 ;  /* 0x000000022f2f7211 */ /* 0x000fc600008f0eff */
[----:B--2---:R-:W-:Y:S01]  /*d940*/  IMAD R43, R60, 0x2, R54 ;  /* 0x000000023c2b7824 */ /* 0x004fe200078e0236 */
[----:B------:R-:W-:-:S03]  /*d950*/  LEA R40, P1, R54, R0, 0x1 ;  /* 0x0000000036287211 */ /* 0x000fc600078208ff */
[----:B---3--:R-:W-:Y:S01]  /*d960*/  IMAD R53, R60, 0x2, R43 ;  /* 0x000000023c357824 */ /* 0x008fe200078e022b */
[----:B------:R-:W-:Y:S01]  /*d970*/  LEA.HI.X.SX32 R41, R54, R2, 0x1, P1 ;  /* 0x0000000236297211 */ /* 0x000fe200008f0eff */
[----:B------:R0:W-:Y:S01]  /*d980*/  STG.E.U16 desc[UR8][R46.64], R52 ;  /* 0x000000342e007986 */ /* 0x0001e2000c101508 */
[C---:B------:R-:W-:Y:S02]  /*d990*/  LEA R44, P1, R43.reuse, R0, 0x1 ;  /* 0x000000002b2c7211 */ /* 0x040fe400078208ff */
[----:B------:R-:W-:Y:S02]  /*d9a0*/  PRMT R42, R42, 0x7632, R42 ;  /* 0x000076322a2a7816 */ /* 0x000fe4000000002a */
[----:B------:R-:W-:Y:S02]  /*d9b0*/  LEA.HI.X.SX32 R45, R43, R2, 0x1, P1 ;  /* 0x000000022b2d7211 */ /* 0x000fe400008f0eff */
[----:B0-----:R-:W-:Y:S02]  /*d9c0*/  LEA R52, R60, R53, 0x1 ;  /* 0x000000353c347211 */ /* 0x001fe400078e08ff */
[----:B------:R-:W-:-:S03]  /*d9d0*/  LEA R46, P1, R53, R0, 0x1 ;  /* 0x00000000352e7211 */ /* 0x000fc600078208ff */
[----:B------:R-:W-:Y:S01]  /*d9e0*/  IMAD R54, R60, 0x2, R52 ;  /* 0x000000023c367824 */ /* 0x000fe200078e0234 */
[----:B------:R0:W-:Y:S01]  /*d9f0*/  STG.E.U16 desc[UR8][R40.64], R42 ;  /* 0x0000002a28007986 */ /* 0x0001e2000c101508 */
[----:B------:R-:W-:-:S03]  /*da00*/  LEA.HI.X.SX32 R47, R53, R2, 0x1, P1 ;  /* 0x00000002352f7211 */ /* 0x000fc600008f0eff */
[----:B------:R2:W-:Y:S01]  /*da10*/  STG.E.U16 desc[UR8][R44.64], R3 ;  /* 0x000000032c007986 */ /* 0x0005e2000c101508 */
[-C--:B0-----:R-:W-:Y:S02]  /*da20*/  LEA R42, P1, R54, R0.reuse, 0x1 ;  /* 0x00000000362a7211 */ /* 0x081fe400078208ff */
[----:B------:R-:W-:Y:S02]  /*da30*/  LEA R40, P2, R52, R0, 0x1 ;  /* 0x0000000034287211 */ /* 0x000fe400078408ff */
[-C--:B------:R-:W-:Y:S01]  /*da40*/  LEA.HI.X.SX32 R43, R54, R2.reuse, 0x1, P1 ;  /* 0x00000002362b7211 */ /* 0x080fe200008f0eff */
[----:B------:R-:W-:Y:S01]  /*da50*/  IMAD R54, R60, 0x2, R54 ;  /* 0x000000023c367824 */ /* 0x000fe200078e0236 */
[----:B------:R-:W-:Y:S01]  /*da60*/  LEA.HI.X.SX32 R41, R52, R2, 0x1, P2 ;  /* 0x0000000234297211 */ /* 0x000fe200010f0eff */
[----:B------:R0:W-:Y:S01]  /*da70*/  STG.E.U16 desc[UR8][R46.64], R36 ;  /* 0x000000242e007986 */ /* 0x0001e2000c101508 */
[----:B--2---:R-:W-:-:S03]  /*da80*/  PRMT R45, R36, 0x7632, R45 ;  /* 0x00007632242d7816 */ /* 0x004fc6000000002d */
[----:B------:R2:W-:Y:S04]  /*da90*/  STG.E.U16 desc[UR8][R40.64], R37 ;  /* 0x0000002528007986 */ /* 0x0005e8000c101508 */
[----:B------:R3:W-:Y:S01]  /*daa0*/  STG.E.U16 desc[UR8][R42.64], R38 ;  /* 0x000000262a007986 */ /* 0x0007e2000c101508 */
[----:B0-----:R-:W-:Y:S02]  /*dab0*/  LEA R36, R60, R54, 0x1 ;  /* 0x000000363c247211 */ /* 0x001fe400078e08ff */
[----:B------:R-:W-:-:S03]  /*dac0*/  PRMT R46, R37, 0x7632, R46 ;  /* 0x00007632252e7816 */ /* 0x000fc6000000002e */
[----:B--2---:R-:W-:Y:S01]  /*dad0*/  IMAD R37, R60, 0x2, R36 ;  /* 0x000000023c257824 */ /* 0x004fe200078e0224 */
[----:B---3--:R-:W-:-:S03]  /*dae0*/  LEA R42, P1, R54, R0, 0x1 ;  /* 0x00000000362a7211 */ /* 0x008fc600078208ff */
[----:B------:R-:W-:Y:S01]  /*daf0*/  IMAD R47, R60, 0x2, R37 ;  /* 0x000000023c2f7824 */ /* 0x000fe200078e0225 */
[----:B------:R-:W-:Y:S02]  /*db00*/  LEA R40, P2, R36, R0, 0x1 ;  /* 0x0000000024287211 */ /* 0x000fe400078408ff */
[-C--:B------:R-:W-:Y:S02]  /*db10*/  LEA.HI.X.SX32 R43, R54, R2.reuse, 0x1, P1 ;  /* 0x00000002362b7211 */ /* 0x080fe400008f0eff */
[----:B------:R-:W-:Y:S02]  /*db20*/  LEA.HI.X.SX32 R41, R36, R2, 0x1, P2 ;  /* 0x0000000224297211 */ /* 0x000fe400010f0eff */
[C---:B------:R-:W-:Y:S01]  /*db30*/  LEA R36, P1, R37.reuse, R0, 0x1 ;  /* 0x0000000025247211 */ /* 0x040fe200078208ff */
[----:B------:R0:W-:Y:S01]  /*db40*/  STG.E.U16 desc[UR8][R42.64], R39 ;  /* 0x000000272a007986 */ /* 0x0001e2000c101508 */
[----:B------:R-:W-:Y:S02]  /*db50*/  PRMT R44, R38, 0x7632, R44 ;  /* 0x00007632262c7816 */ /* 0x000fe4000000002c */
[----:B------:R-:W-:Y:S01]  /*db60*/  LEA.HI.X.SX32 R37, R37, R2, 0x1, P1 ;  /* 0x0000000225257211 */ /* 0x000fe200008f0eff */
[----:B------:R2:W-:Y:S01]  /*db70*/  STG.E.U16 desc[UR8][R40.64], R45 ;  /* 0x0000002d28007986 */ /* 0x0005e2000c101508 */
[----:B------:R-:W-:-:S02]  /*db80*/  LEA R38, P1, R47, R0, 0x1 ;  /* 0x000000002f267211 */ /* 0x000fc400078208ff */
[----:B0-----:R-:W-:Y:S02]  /*db90*/  LEA R42, R60, R47, 0x1 ;  /* 0x0000002f3c2a7211 */ /* 0x001fe400078e08ff */
[----:B------:R-:W-:-:S03]  /*dba0*/  PRMT R3, R39, 0x7632, R3 ;  /* 0x0000763227037816 */ /* 0x000fc60000000003 */
[----:B--2---:R-:W-:Y:S01]  /*dbb0*/  IMAD R45, R60, 0x2, R42 ;  /* 0x000000023c2d7824 */ /* 0x004fe200078e022a */
[----:B------:R-:W-:-:S03]  /*dbc0*/  LEA.HI.X.SX32 R39, R47, R2, 0x1, P1 ;  /* 0x000000022f277211 */ /* 0x000fc600008f0eff */
[----:B------:R-:W-:Y:S01]  /*dbd0*/  IMAD R43, R60, 0x2, R45 ;  /* 0x000000023c2b7824 */ /* 0x000fe200078e022d */
[----:B------:R0:W-:Y:S01]  /*dbe0*/  STG.E.U16 desc[UR8][R36.64], R46 ;  /* 0x0000002e24007986 */ /* 0x0001e2000c101508 */
[----:B------:R-:W-:-:S03]  /*dbf0*/  LEA R40, P1, R42, R0, 0x1 ;  /* 0x000000002a287211 */ /* 0x000fc600078208ff */
[----:B------:R2:W-:Y:S01]  /*dc00*/  STG.E.U16 desc[UR8][R38.64], R44 ;  /* 0x0000002c26007986 */ /* 0x0005e2000c101508 */
[----:B------:R-:W-:Y:S02]  /*dc10*/  LEA.HI.X.SX32 R41, R42, R2, 0x1, P1 ;  /* 0x000000022a297211 */ /* 0x000fe400008f0eff */
[C---:B0-----:R-:W-:Y:S02]  /*dc20*/  LEA R36, P2, R45.reuse, R0, 0x1 ;  /* 0x000000002d247211 */ /* 0x041fe400078408ff */
[C---:B--2---:R-:W-:Y:S02]  /*dc30*/  LEA R44, R60.reuse, R43, 0x1 ;  /* 0x0000002b3c2c7211 */ /* 0x044fe400078e08ff */
[----:B------:R-:W-:Y:S02]  /*dc40*/  LEA.HI.X.SX32 R37, R45, R2, 0x1, P2 ;  /* 0x000000022d257211 */ /* 0x000fe400010f0eff */
[-C--:B------:R-:W-:Y:S01]  /*dc50*/  LEA R38, P1, R43, R0.reuse, 0x1 ;  /* 0x000000002b267211 */ /* 0x080fe200078208ff */
[----:B------:R-:W-:Y:S01]  /*dc60*/  IMAD R47, R60, 0x2, R44 ;  /* 0x000000023c2f7824 */ /* 0x000fe200078e022c */
[----:B------:R-:W-:-:S02]  /*dc70*/  LEA R42, P2, R44, R0, 0x1 ;  /* 0x000000002c2a7211 */ /* 0x000fc400078408ff */
[-C--:B------:R-:W-:Y:S01]  /*dc80*/  LEA.HI.X.SX32 R39, R43, R2.reuse, 0x1, P1 ;  /* 0x000000022b277211 */ /* 0x080fe200008f0eff */
[----:B------:R-:W-:Y:S01]  /*dc90*/  IMAD R45, R60, 0x2, R47 ;  /* 0x000000023c2d7824 */ /* 0x000fe200078e022f */
[----:B------:R-:W-:Y:S01]  /*dca0*/  LEA.HI.X.SX32 R43, R44, R2, 0x1, P2 ;  /* 0x000000022c2b7211 */ /* 0x000fe200010f0eff */
[----:B------:R-:W-:Y:S04]  /*dcb0*/  STG.E.U16 desc[UR8][R40.64], R3 ;  /* 0x0000000328007986 */ /* 0x000fe8000c101508 */
[----:B------:R0:W-:Y:S04]  /*dcc0*/  STG.E.U16 desc[UR8][R36.64], R32 ;  /* 0x0000002024007986 */ /* 0x0001e8000c101508 */
[----:B------:R-:W-:Y:S04]  /*dcd0*/  STG.E.U16 desc[UR8][R38.64], R33 ;  /* 0x0000002126007986 */ /* 0x000fe8000c101508 */
[----:B------:R2:W-:Y:S01]  /*dce0*/  STG.E.U16 desc[UR8][R42.64], R34 ;  /* 0x000000222a007986 */ /* 0x0005e2000c101508 */
[----:B0-----:R-:W-:-:S02]  /*dcf0*/  LEA R36, P1, R47, R0, 0x1 ;  /* 0x000000002f247211 */ /* 0x001fc400078208ff */
[----:B------:R-:W-:Y:S02]  /*dd00*/  PRMT R41, R32, 0x7632, R41 ;  /* 0x0000763220297816 */ /* 0x000fe40000000029 */
[----:B------:R-:W-:Y:S02]  /*dd10*/  LEA.HI.X.SX32 R37, R47, R2, 0x1, P1 ;  /* 0x000000022f257211 */ /* 0x000fe400008f0eff */
[----:B--2---:R-:W-:Y:S02]  /*dd20*/  LEA R42, R60, R45, 0x1 ;  /* 0x0000002d3c2a7211 */ /* 0x004fe400078e08ff */
[----:B------:R-:W-:-:S03]  /*dd30*/  LEA R32, P1, R45, R0, 0x1 ;  /* 0x000000002d207211 */ /* 0x000fc600078208ff */
[----:B------:R-:W-:Y:S01]  /*dd40*/  IMAD R40, R60, 0x2, R42 ;  /* 0x000000023c287824 */ /* 0x000fe200078e022a */
[----:B------:R-:W-:Y:S02]  /*dd50*/  PRMT R39, R33, 0x7632, R39 ;  /* 0x0000763221277816 */ /* 0x000fe40000000027 */
[----:B------:R-:W-:Y:S01]  /*dd60*/  PRMT R38, R34, 0x7632, R38 ;  /* 0x0000763222267816 */ /* 0x000fe20000000026 */
[----:B------:R-:W-:Y:S01]  /*dd70*/  IMAD R43, R60, 0x2, R40 ;  /* 0x000000023c2b7824 */ /* 0x000fe200078e0228 */
[----:B------:R-:W-:Y:S02]  /*dd80*/  LEA.HI.X.SX32 R33, R45, R2, 0x1, P1 ;  /* 0x000000022d217211 */ /* 0x000fe400008f0eff */
[----:B------:R-:W-:Y:S01]  /*dd90*/  LEA R34, P1, R42, R0, 0x1 ;  /* 0x000000002a227211 */ /* 0x000fe200078208ff */
[----:B------:R0:W-:Y:S01]  /*dda0*/  STG.E.U16 desc[UR8][R36.64], R35 ;  /* 0x0000002324007986 */ /* 0x0001e2000c101508 */
[----:B------:R-:W-:Y:S02]  /*ddb0*/  PRMT R3, R35, 0x7632, R3 ;  /* 0x0000763223037816 */ /* 0x000fe40000000003 */
[----:B------:R-:W-:Y:S01]  /*ddc0*/  LEA R45, R60, R43, 0x1 ;  /* 0x0000002b3c2d7211 */ /* 0x000fe200078e08ff */
[----:B------:R2:W-:Y:S01]  /*ddd0*/  STG.E.U16 desc[UR8][R32.64], R41 ;  /* 0x0000002920007986 */ /* 0x0005e2000c101508 */
[----:B0-----:R-:W-:-:S02]  /*dde0*/  LEA.HI.X.SX32 R35, R42, R2, 0x1, P1 ;  /* 0x000000022a237211 */ /* 0x001fc400008f0eff */
[CC--:B--2---:R-:W-:Y:S02]  /*ddf0*/  LEA R32, P1, R43.reuse, R0.reuse, 0x1 ;  /* 0x000000002b207211 */ /* 0x0c4fe400078208ff */
[----:B------:R-:W-:Y:S02]  /*de00*/  LEA R36, P2, R40, R0, 0x1 ;  /* 0x0000000028247211 */ /* 0x000fe400078408ff */
[-C--:B------:R-:W-:Y:S01]  /*de10*/  LEA.HI.X.SX32 R33, R43, R2.reuse, 0x1, P1 ;  /* 0x000000022b217211 */ /* 0x080fe200008f0eff */
[----:B------:R-:W-:Y:S01]  /*de20*/  IMAD R43, R60, 0x2, R45 ;  /* 0x000000023c2b7824 */ /* 0x000fe200078e022d */
[----:B------:R-:W-:-:S03]  /*de30*/  LEA.HI.X.SX32 R37, R40, R2, 0x1, P2 ;  /* 0x0000000228257211 */ /* 0x000fc600010f0eff */
[C---:B------:R-:W-:Y:S01]  /*de40*/  IMAD R47, R60.reuse, 0x2, R43 ;  /* 0x000000023c2f7824 */ /* 0x040fe200078e022b */
[----:B------:R0:W-:Y:S04]  /*de50*/  STG.E.U16 desc[UR8][R34.64], R39 ;  /* 0x0000002722007986 */ /* 0x0001e8000c101508 */
[----:B------:R2:W-:Y:S01]  /*de60*/  STG.E.U16 desc[UR8][R36.64], R38 ;  /* 0x0000002624007986 */ /* 0x0005e2000c101508 */
[C---:B0-----:R-:W-:Y:S02]  /*de70*/  LEA R34, P1, R45.reuse, R0, 0x1 ;  /* 0x000000002d227211 */ /* 0x041fe400078208ff */
[----:B--2---:R-:W-:Y:S01]  /*de80*/  LEA R38, R60, R47, 0x1 ;  /* 0x0000002f3c267211 */ /* 0x004fe200078e08ff */
[----:B------:R0:W-:Y:S01]  /*de90*/  STG.E.U16 desc[UR8][R32.64], R3 ;  /* 0x0000000320007986 */ /* 0x0001e2000c101508 */
[----:B------:R-:W-:-:S02]  /*dea0*/  LEA.HI.X.SX32 R35, R45, R2, 0x1, P1 ;  /* 0x000000022d237211 */ /* 0x000fc400008f0eff */
[----:B------:R-:W-:-:S03]  /*deb0*/  LEA R36, P1, R43, R0, 0x1 ;  /* 0x000000002b247211 */ /* 0x000fc600078208ff */
[----:B------:R2:W-:Y:S01]  /*dec0*/  STG.E.U16 desc[UR8][R34.64], R28 ;  /* 0x0000001c22007986 */ /* 0x0005e2000c101508 */
[C---:B0-----:R-:W-:Y:S01]  /*ded0*/  IMAD R3, R60.reuse, 0x2, R38 ;  /* 0x000000023c037824 */ /* 0x041fe200078e0226 */
[----:B------:R-:W-:Y:S02]  /*dee0*/  LEA R32, P2, R47, R0, 0x1 ;  /* 0x000000002f207211 */ /* 0x000fe400078408ff */
[-C--:B------:R-:W-:Y:S01]  /*def0*/  LEA.HI.X.SX32 R37, R43, R2.reuse, 0x1, P1 ;  /* 0x000000022b257211 */ /* 0x080fe200008f0eff */
[----:B--2---:R-:W-:Y:S01]  /*df00*/  IMAD R35, R60, 0x2, R3 ;  /* 0x000000023c237824 */ /* 0x004fe200078e0203 */
[----:B------:R-:W-:-:S03]  /*df10*/  LEA.HI.X.SX32 R33, R47, R2, 0x1, P2 ;  /* 0x000000022f217211 */ /* 0x000fc600010f0eff */
[----:B------:R-:W-:Y:S01]  /*df20*/  STG.E.U16 desc[UR8][R36.64], R29 ;  /* 0x0000001d24007986 */ /* 0x000fe2000c101508 */
[----:B------:R-:W-:-:S03]  /*df30*/  LEA R42, R60, R35, 0x1 ;  /* 0x000000233c2a7211 */ /* 0x000fc600078e08ff */
[----:B------:R0:W-:Y:S02]  /*df40*/  STG.E.U16 desc[UR8][R32.64], R30 ;  /* 0x0000001e20007986 */ /* 0x0001e4000c101508 */
[----:B------:R-:W-:Y:S01]  /*df50*/  IMAD R40, R60, 0x2, R42 ;  /* 0x000000023c287824 */ /* 0x000fe200078e022a */
[----:B0-----:R-:W-:-:S03]  /*df60*/  LEA R32, P1, R38, R0, 0x1 ;  /* 0x0000000026207211 */ /* 0x001fc600078208ff */
[----:B------:R-:W-:Y:S01]  /*df70*/  IMAD R41, R60, 0x2, R40 ;  /* 0x000000023c297824 */ /* 0x000fe200078e0228 */
[----:B------:R-:W-:Y:S02]  /*df80*/  PRMT R30, R28, 0x7632, R30 ;  /* 0x000076321c1e7816 */ /* 0x000fe4000000001e */
[----:B------:R-:W-:Y:S02]  /*df90*/  LEA.HI.X.SX32 R33, R38, R2, 0x1, P1 ;  /* 0x0000000226217211 */ /* 0x000fe400008f0eff */
[----:B------:R-:W-:Y:S02]  /*dfa0*/  LEA R28, P1, R3, R0, 0x1 ;  /* 0x00000000031c7211 */ /* 0x000fe400078208ff */
[----:B------:R-:W-:Y:S02]  /*dfb0*/  PRMT R43, R29, 0x7632, R43 ;  /* 0x000076321d2b7816 */ /* 0x000fe4000000002b */
[----:B------:R-:W-:Y:S02]  /*dfc0*/  LEA.HI.X.SX32 R29, R3, R2, 0x1, P1 ;  /* 0x00000002031d7211 */ /* 0x000fe400008f0eff */
[----:B------:R-:W-:-:S05]  /*dfd0*/  LEA R3, R60, R41, 0x1 ;  /* 0x000000293c037211 */ /* 0x000fca00078e08ff */
[C---:B------:R-:W-:Y:S01]  /*dfe0*/  IMAD R37, R60.reuse, 0x2, R3 ;  /* 0x000000023c257824 */ /* 0x040fe200078e0203 */
[----:B------:R0:W-:Y:S03]  /*dff0*/  STG.E.U16 desc[UR8][R32.64], R31 ;  /* 0x0000001f20007986 */ /* 0x0001e6000c101508 */
[----:B------:R-:W-:Y:S01]  /*e000*/  IMAD R38, R60, 0x2, R37 ;  /* 0x000000023c267824 */ /* 0x000fe200078e0225 */
[C---:B------:R-:W-:Y:S01]  /*e010*/  LEA R34, P1, R35.reuse, R0, 0x1 ;  /* 0x0000000023227211 */ /* 0x040fe200078208ff */
[----:B------:R2:W-:Y:S01]  /*e020*/  STG.E.U16 desc[UR8][R28.64], R30 ;  /* 0x0000001e1c007986 */ /* 0x0005e2000c101508 */
[----:B------:R-:W-:Y:S02]  /*e030*/  PRMT R39, R30, 0x7632, R39 ;  /* 0x000076321e277816 */ /* 0x000fe40000000027 */
[----:B------:R-:W-:Y:S02]  /*e040*/  LEA.HI.X.SX32 R35, R35, R2, 0x1, P1 ;  /* 0x0000000223237211 */ /* 0x000fe400008f0eff */
[----:B0-----:R-:W-:-:S02]  /*e050*/  LEA R32, P2, R42, R0, 0x1 ;  /* 0x000000002a207211 */ /* 0x001fc400078408ff */
[----:B--2---:R-:W-:Y:S02]  /*e060*/  LEA R28, R60, R38, 0x1 ;  /* 0x000000263c1c7211 */ /* 0x004fe400078e08ff */
[----:B------:R-:W-:Y:S01]  /*e070*/  LEA.HI.X.SX32 R33, R42, R2, 0x1, P2 ;  /* 0x000000022a217211 */ /* 0x000fe200010f0eff */
[----:B------:R-:W-:Y:S02]  /*e080*/  STG.E.U16 desc[UR8][R34.64], R43 ;  /* 0x0000002b22007986 */ /* 0x000fe4000c101508 */
[----:B------:R-:W-:Y:S01]  /*e090*/  IMAD R29, R60, 0x2, R28 ;  /* 0x000000023c1d7824 */ /* 0x000fe200078e021c */
[C---:B------:R-:W-:Y:S01]  /*e0a0*/  LEA R30, P1, R40.reuse, R0, 0x1 ;  /* 0x00000000281e7211 */ /* 0x040fe200078208ff */
[----:B------:R0:W-:Y:S01]  /*e0b0*/  STG.E.U16 desc[UR8][R32.64], R39 ;  /* 0x0000002720007986 */ /* 0x0001e2000c101508 */
[----:B------:R-:W-:Y:S02]  /*e0c0*/  PRMT R36, R31, 0x7632, R36 ;  /* 0x000076321f247816 */ /* 0x000fe40000000024 */
[----:B------:R-:W-:-:S02]  /*e0d0*/  LEA.HI.X.SX32 R31, R40, R2, 0x1, P1 ;  /* 0x00000002281f7211 */ /* 0x000fc400008f0eff */
[----:B------:R-:W-:Y:S01]  /*e0e0*/  LEA R40, P1, R41, R0, 0x1 ;  /* 0x0000000029287211 */ /* 0x000fe200078208ff */
[----:B0-----:R-:W-:-:S03]  /*e0f0*/  IMAD R39, R60, 0x2, R29 ;  /* 0x000000023c277824 */ /* 0x001fc600078e021d */
[----:B------:R-:W-:Y:S02]  /*e100*/  LEA.HI.X.SX32 R41, R41, R2, 0x1, P1 ;  /* 0x0000000229297211 */ /* 0x000fe400008f0eff */
[----:B------:R-:W-:Y:S01]  /*e110*/  LEA R32, R60, R39, 0x1 ;  /* 0x000000273c207211 */ /* 0x000fe200078e08ff */
[----:B------:R0:W-:Y:S01]  /*e120*/  STG.E.U16 desc[UR8][R30.64], R36 ;  /* 0x000000241e007986 */ /* 0x0001e2000c101508 */
[----:B------:R-:W-:-:S04]  /*e130*/  LEA R34, P1, R3, R0, 0x1 ;  /* 0x0000000003227211 */ /* 0x000fc800078208ff */
[----:B------:R-:W-:Y:S01]  /*e140*/  LEA.HI.X.SX32 R35, R3, R2, 0x1, P1 ;  /* 0x0000000203237211 */ /* 0x000fe200008f0eff */
[----:B0-----:R-:W-:Y:S01]  /*e150*/  IMAD R36, R60, 0x2, R32 ;  /* 0x000000023c247824 */ /* 0x001fe200078e0220 */
[----:B------:R-:W-:-:S03]  /*e160*/  LEA R30, P2, R37, R0, 0x1 ;  /* 0x00000000251e7211 */ /* 0x000fc600078408ff */
[C---:B------:R-:W-:Y:S01]  /*e170*/  IMAD R3, R60.reuse, 0x2, R36 ;  /* 0x000000023c037824 */ /* 0x040fe200078e0224 */
[----:B------:R-:W-:Y:S01]  /*e180*/  LEA.HI.X.SX32 R31, R37, R2, 0x1, P2 ;  /* 0x00000002251f7211 */ /* 0x000fe200010f0eff */
[----:B------:R-:W-:Y:S03]  /*e190*/  STG.E.U16 desc[UR8][R40.64], R12 ;  /* 0x0000000c28007986 */ /* 0x000fe6000c101508 */
[----:B------:R-:W-:Y:S01]  /*e1a0*/  LEA R37, R60, R3, 0x1 ;  /* 0x000000033c257211 */ /* 0x000fe200078e08ff */
[----:B------:R0:W-:Y:S01]  /*e1b0*/  STG.E.U16 desc[UR8][R34.64], R13 ;  /* 0x0000000d22007986 */ /* 0x0001e2000c101508 */
[----:B------:R-:W-:-:S03]  /*e1c0*/  PRMT R42, R12, 0x7632, R42 ;  /* 0x000076320c2a7816 */ /* 0x000fc6000000002a */
[----:B------:R-:W-:Y:S01]  /*e1d0*/  IMAD R33, R60, 0x2, R37 ;  /* 0x000000023c217824 */ /* 0x000fe200078e0225 */
[----:B------:R2:W-:Y:S01]  /*e1e0*/  STG.E.U16 desc[UR8][R30.64], R14 ;  /* 0x0000000e1e007986 */ /* 0x0005e2000c101508 */
[----:B0-----:R-:W-:-:S04]  /*e1f0*/  LEA R34, P1, R38, R0, 0x1 ;  /* 0x0000000026227211 */ /* 0x001fc800078208ff */
[----:B------:R-:W-:Y:S01]  /*e200*/  LEA.HI.X.SX32 R35, R38, R2, 0x1, P1 ;  /* 0x0000000226237211 */ /* 0x000fe200008f0eff */
[----:B--2---:R-:W-:Y:S01]  /*e210*/  IMAD R30, R60, 0x2, R33 ;  /* 0x000000023c1e7824 */ /* 0x004fe200078e0221 */
[C---:B------:R-:W-:Y:S02]  /*e220*/  LEA R12, P1, R28.reuse, R0, 0x1 ;  /* 0x000000001c0c7211 */ /* 0x040fe400078208ff */
[----:B------:R-:W-:Y:S02]  /*e230*/  PRMT R41, R13, 0x7632, R41 ;  /* 0x000076320d297816 */ /* 0x000fe40000000029 */
[----:B------:R-:W-:Y:S02]  /*e240*/  LEA.HI.X.SX32 R13, R28, R2, 0x1, P1 ;  /* 0x000000021c0d7211 */ /* 0x000fe400008f0eff */
[----:B------:R-:W-:Y:S01]  /*e250*/  LEA R28, R60, R30, 0x1 ;  /* 0x0000001e3c1c7211 */ /* 0x000fe200078e08ff */
[----:B------:R0:W-:Y:S01]  /*e260*/  STG.E.U16 desc[UR8][R34.64], R15 ;  /* 0x0000000f22007986 */ /* 0x0001e2000c101508 */
[----:B------:R-:W-:-:S03]  /*e270*/  PRMT R38, R14, 0x7632, R38 ;  /* 0x000076320e267816 */ /* 0x000fc60000000026 */
[----:B------:R-:W-:Y:S01]  /*e280*/  IMAD R31, R60, 0x2, R28 ;  /* 0x000000023c1f7824 */ /* 0x000fe200078e021c */
[-C--:B------:R-:W-:Y:S02]  /*e290*/  LEA R14, P2, R39, R0.reuse, 0x1 ;  /* 0x00000000270e7211 */ /* 0x080fe400078408ff */
[----:B0-----:R-:W-:-:S04]  /*e2a0*/  LEA R34, P1, R29, R0, 0x1 ;  /* 0x000000001d227211 */ /* 0x001fc800078208ff */
[-C--:B------:R-:W-:Y:S01]  /*e2b0*/  LEA.HI.X.SX32 R35, R29, R2.reuse, 0x1, P1 ;  /* 0x000000021d237211 */ /* 0x080fe200008f0eff */
[C---:B------:R-:W-:Y:S01]  /*e2c0*/  IMAD R29, R60.reuse, 0x2, R31 ;  /* 0x000000023c1d7824 */ /* 0x040fe200078e021f */
[----:B------:R-:W-:Y:S01]  /*e2d0*/  PRMT R40, R15, 0x7632, R40 ;  /* 0x000076320f287816 */ /* 0x000fe20000000028 */
[----:B------:R0:W-:Y:S01]  /*e2e0*/  STG.E.U16 desc[UR8][R12.64], R42 ;  /* 0x0000002a0c007986 */ /* 0x0001e2000c101508 */
[----:B------:R-:W-:Y:S02]  /*e2f0*/  LEA.HI.X.SX32 R15, R39, R2, 0x1, P2 ;  /* 0x00000002270f7211 */ /* 0x000fe400010f0eff */
[----:B------:R-:W-:Y:S01]  /*e300*/  LEA R39, R60, R29, 0x1 ;  /* 0x0000001d3c277211 */ /* 0x000fe200078e08ff */
[----:B------:R2:W-:Y:S01]  /*e310*/  STG.E.U16 desc[UR8][R34.64], R41 ;  /* 0x0000002922007986 */ /* 0x0005e2000c101508 */
[----:B0-----:R-:W-:-:S04]  /*e320*/  LEA R12, P1, R32, R0, 0x1 ;  /* 0x00000000200c7211 */ /* 0x001fc800078208ff */
[----:B------:R-:W-:Y:S01]  /*e330*/  LEA.HI.X.SX32 R13, R32, R2, 0x1, P1 ;  /* 0x00000002200d7211 */ /* 0x000fe200008f0eff */
[----:B------:R-:W-:Y:S01]  /*e340*/  IMAD R32, R60, 0x2, R39 ;  /* 0x000000023c207824 */ /* 0x000fe200078e0227 */
[----:B------:R0:W-:Y:S01]  /*e350*/  STG.E.U16 desc[UR8][R14.64], R38 ;  /* 0x000000260e007986 */ /* 0x0001e2000c101508 */
[----:B--2---:R-:W-:-:S04]  /*e360*/  LEA R34, P1, R36, R0, 0x1 ;  /* 0x0000000024227211 */ /* 0x004fc800078208ff */
[----:B------:R-:W-:Y:S01]  /*e370*/  LEA.HI.X.SX32 R35, R36, R2, 0x1, P1 ;  /* 0x0000000224237211 */ /* 0x000fe200008f0eff */
[C---:B0-----:R-:W-:Y:S01]  /*e380*/  IMAD R38, R60.reuse, 0x2, R32 ;  /* 0x000000023c267824 */ /* 0x041fe200078e0220 */
[C---:B------:R-:W-:Y:S01]  /*e390*/  LEA R14, P1, R3.reuse, R0, 0x1 ;  /* 0x00000000030e7211 */ /* 0x040fe200078208ff */
[----:B------:R0:W-:Y:S03]  /*e3a0*/  STG.E.U16 desc[UR8][R12.64], R40 ;  /* 0x000000280c007986 */ /* 0x0001e6000c101508 */
[----:B------:R-:W-:Y:S02]  /*e3b0*/  LEA R36, R60, R38, 0x1 ;  /* 0x000000263c247211 */ /* 0x000fe400078e08ff */
[----:B------:R-:W-:-:S03]  /*e3c0*/  LEA.HI.X.SX32 R15, R3, R2, 0x1, P1 ;  /* 0x00000002030f7211 */ /* 0x000fc600008f0eff */
[----:B------:R-:W-:Y:S01]  /*e3d0*/  IMAD R3, R60, 0x2, R36 ;  /* 0x000000023c037824 */ /* 0x000fe200078e0224 */
[----:B0-----:R-:W-:-:S04]  /*e3e0*/  LEA R12, P2, R37, R0, 0x1 ;  /* 0x00000000250c7211 */ /* 0x001fc800078408ff */
[----:B------:R-:W-:Y:S01]  /*e3f0*/  LEA.HI.X.SX32 R13, R37, R2, 0x1, P2 ;  /* 0x00000002250d7211 */ /* 0x000fe200010f0eff */
[C---:B------:R-:W-:Y:S01]  /*e400*/  IMAD R37, R60.reuse, 0x2, R3 ;  /* 0x000000023c257824 */ /* 0x040fe200078e0203 */
[----:B------:R0:W-:Y:S04]  /*e410*/  STG.E.U16 desc[UR8][R34.64], R20 ;  /* 0x0000001422007986 */ /* 0x0001e8000c101508 */
[----:B------:R-:W-:Y:S02]  /*e420*/  LEA R41, R60, R37, 0x1 ;  /* 0x000000253c297211 */ /* 0x000fe400078e08ff */
[----:B------:R-:W-:-:S03]  /*e430*/  PRMT R43, R20, 0x7632, R43 ;  /* 0x00007632142b7816 */ /* 0x000fc6000000002b */
[----:B0-----:R-:W-:-:S04]  /*e440*/  IMAD R20, R60, 0x2, R41 ;  /* 0x000000023c147824 */ /* 0x001fc800078e0229 */
[C---:B------:R-:W-:Y:S01]  /*e450*/  IMAD R35, R60.reuse, 0x2, R20 ;  /* 0x000000023c237824 */ /* 0x040fe200078e0214 */
[----:B------:R0:W-:Y:S04]  /*e460*/  STG.E.U16 desc[UR8][R14.64], R21 ;  /* 0x000000150e007986 */ /* 0x0001e8000c101508 */
[----:B------:R-:W-:Y:S01]  /*e470*/  LEA R40, R60, R35, 0x1 ;  /* 0x000000233c287211 */ /* 0x000fe200078e08ff */
[----:B------:R2:W-:Y:S01]  /*e480*/  STG.E.U16 desc[UR8][R12.64], R22 ;  /* 0x000000160c007986 */ /* 0x0005e2000c101508 */
[----:B------:R-:W-:-:S03]  /*e490*/  PRMT R42, R21, 0x7632, R42 ;  /* 0x00007632152a7816 */ /* 0x000fc6000000002a */
[----:B0-----:R-:W-:Y:S01]  /*e4a0*/  IMAD R21, R60, 0x2, R40 ;  /* 0x000000023c157824 */ /* 0x001fe200078e0228 */
[----:B--2---:R-:W-:-:S03]  /*e4b0*/  LEA R12, P1, R33, R0, 0x1 ;  /* 0x00000000210c7211 */ /* 0x004fc600078208ff */
[----:B------:R-:W-:Y:S01]  /*e4c0*/  IMAD R34, R60, 0x2, R21 ;  /* 0x000000023c227824 */ /* 0x000fe200078e0215 */
[----:B------:R-:W-:Y:S02]  /*e4d0*/  LEA.HI.X.SX32 R13, R33, R2, 0x1, P1 ;  /* 0x00000002210d7211 */ /* 0x000fe400008f0eff */
[----:B------:R-:W-:Y:S02]  /*e4e0*/  LEA R14, P1, R30, R0, 0x1 ;  /* 0x000000001e0e7211 */ /* 0x000fe400078208ff */
[----:B------:R-:W-:Y:S01]  /*e4f0*/  PRMT R33, R22, 0x7632, R33 ;  /* 0x0000763216217816 */ /* 0x000fe20000000021 */
[----:B------:R0:W-:Y:S01]  /*e500*/  STG.E.U16 desc[UR8][R12.64], R23 ;  /* 0x000000170c007986 */ /* 0x0001e2000c101508 */
[----:B------:R-:W-:Y:S02]  /*e510*/  LEA.HI.X.SX32 R15, R30, R2, 0x1, P1 ;  /* 0x000000021e0f7211 */ /* 0x000fe400008f0eff */
[----:B------:R-:W-:Y:S02]  /*e520*/  PRMT R22, R23, 0x7632, R22 ;  /* 0x0000763217167816 */ /* 0x000fe40000000016 */
[-C--:B------:R-:W-:Y:S01]  /*e530*/  LEA R30, P2, R31, R0.reuse, 0x1 ;  /* 0x000000001f1e7211 */ /* 0x080fe200078408ff */
[----:B------:R2:W-:Y:S01]  /*e540*/  STG.E.U16 desc[UR8][R14.64], R43 ;  /* 0x0000002b0e007986 */ /* 0x0005e2000c101508 */
[----:B0-----:R-:W-:-:S02]  /*e550*/  LEA R12, P1, R28, R0, 0x1 ;  /* 0x000000001c0c7211 */ /* 0x001fc400078208ff */
[----:B------:R-:W-:Y:S02]  /*e560*/  LEA R23, R60, R34, 0x1 ;  /* 0x000000223c177211 */ /* 0x000fe400078e08ff */
[-C--:B------:R-:W-:Y:S02]  /*e570*/  LEA.HI.X.SX32 R13, R28, R2.reuse, 0x1, P1 ;  /* 0x000000021c0d7211 */ /* 0x080fe400008f0eff */
[----:B------:R-:W-:Y:S01]  /*e580*/  LEA.HI.X.SX32 R31, R31, R2, 0x1, P2 ;  /* 0x000000021f1f7211 */ /* 0x000fe200010f0eff */
[C---:B--2---:R-:W-:Y:S01]  /*e590*/  IMAD R15, R60.reuse, 0x2, R23 ;  /* 0x000000023c0f7824 */ /* 0x044fe200078e0217 */
[C---:B------:R-:W-:Y:S01]  /*e5a0*/  LEA R28, P1, R29.reuse, R0, 0x1 ;  /* 0x000000001d1c7211 */ /* 0x040fe200078208ff */
[----:B------:R0:W-:Y:S03]  /*e5b0*/  STG.E.U16 desc[UR8][R12.64], R42 ;  /* 0x0000002a0c007986 */ /* 0x0001e6000c101508 */
[----:B------:R-:W-:Y:S01]  /*e5c0*/  LEA.HI.X.SX32 R29, R29, R2, 0x1, P1 ;  /* 0x000000021d1d7211 */ /* 0x000fe200008f0eff */
[----:B------:R2:W-:Y:S01]  /*e5d0*/  STG.E.U16 desc[UR8][R30.64], R33 ;  /* 0x000000211e007986 */ /* 0x0005e2000c101508 */
[----:B0-----:R-:W-:Y:S01]  /*e5e0*/  LEA R12, P1, R39, R0, 0x1 ;  /* 0x00000000270c7211 */ /* 0x001fe200078208ff */
[----:B--2---:R-:W-:-:S03]  /*e5f0*/  IMAD R33, R60, 0x2, R15 ;  /* 0x000000023c217824 */ /* 0x004fc600078e020f */
[----:B------:R-:W-:Y:S02]  /*e600*/  LEA.HI.X.SX32 R13, R39, R2, 0x1, P1 ;  /* 0x00000002270d7211 */ /* 0x000fe400008f0eff */
[----:B------:R-:W-:Y:S02]  /*e610*/  LEA R30, P1, R32, R0, 0x1 ;  /* 0x00000000201e7211 */ /* 0x000fe400078208ff */
[----:B------:R-:W-:Y:S02]  /*e620*/  LEA R14, R60, R33, 0x1 ;  /* 0x000000213c0e7211 */ /* 0x000fe400078e08ff */
[----:B------:R-:W-:Y:S01]  /*e630*/  LEA.HI.X.SX32 R31, R32, R2, 0x1, P1 ;  /* 0x00000002201f7211 */ /* 0x000fe200008f0eff */
[----:B------:R0:W-:Y:S02]  /*e640*/  STG.E.U16 desc[UR8][R28.64], R22 ;  /* 0x000000161c007986 */ /* 0x0001e4000c101508 */
[----:B------:R-:W-:Y:S02]  /*e650*/  IMAD R32, R60, 0x2, R14 ;  /* 0x000000023c207824 */ /* 0x000fe400078e020e */
[----:B------:R2:W-:Y:S01]  /*e660*/  STG.E.U16 desc[UR8][R12.64], R8 ;  /* 0x000000080c007986 */ /* 0x0005e2000c101508 */
[----:B0-----:R-:W-:Y:S01]  /*e670*/  LEA R28, P2, R38, R0, 0x1 ;  /* 0x00000000261c7211 */ /* 0x001fe200078408ff */
[----:B--2---:R-:W-:-:S03]  /*e680*/  IMAD R13, R60, 0x2, R32 ;  /* 0x000000023c0d7824 */ /* 0x004fc600078e0220 */
[----:B------:R-:W-:Y:S02]  /*e690*/  LEA.HI.X.SX32 R29, R38, R2, 0x1, P2 ;  /* 0x00000002261d7211 */ /* 0x000fe400010f0eff */
[----:B------:R-:W-:Y:S01]  /*e6a0*/  LEA R12, R60, R13, 0x1 ;  /* 0x0000000d3c0c7211 */ /* 0x000fe200078e08ff */
[----:B------:R0:W-:Y:S01]  /*e6b0*/  STG.E.U16 desc[UR8][R30.64], R9 ;  /* 0x000000091e007986 */ /* 0x0001e2000c101508 */
[----:B------:R-:W-:Y:S02]  /*e6c0*/  LEA R38, P1, R36, R0, 0x1 ;  /* 0x0000000024267211 */ /* 0x000fe400078208ff */
[----:B------:R-:W-:Y:S01]  /*e6d0*/  PRMT R42, R10, 0x7632, R42 ;  /* 0x000076320a2a7816 */ /* 0x000fe2000000002a */
[----:B------:R2:W-:Y:S01]  /*e6e0*/  STG.E.U16 desc[UR8][R28.64], R10 ;  /* 0x0000000a1c007986 */ /* 0x0005e2000c101508 */
[----:B------:R-:W-:Y:S01]  /*e6f0*/  LEA.HI.X.SX32 R39, R36, R2, 0x1, P1 ;  /* 0x0000000224277211 */ /* 0x000fe200008f0eff */
[----:B0-----:R-:W-:-:S04]  /*e700*/  IMAD R30, R60, 0x2, R12 ;  /* 0x000000023c1e7824 */ /* 0x001fc800078e020c */
[C---:B--2---:R-:W-:Y:S01]  /*e710*/  IMAD R10, R60.reuse, 0x2, R30 ;  /* 0x000000023c0a7824 */ /* 0x044fe200078e021e */
[C---:B------:R-:W-:Y:S01]  /*e720*/  LEA R28, P1, R3.reuse, R0, 0x1 ;  /* 0x00000000031c7211 */ /* 0x040fe200078208ff */
[----:B------:R0:W-:Y:S03]  /*e730*/  STG.E.U16 desc[UR8][R38.64], R11 ;  /* 0x0000000b26007986 */ /* 0x0001e6000c101508 */
[C---:B------:R-:W-:Y:S02]  /*e740*/  LEA R31, R60.reuse, R10, 0x1 ;  /* 0x0000000a3c1f7211 */ /* 0x040fe400078e08ff */
[----:B------:R-:W-:Y:S02]  /*e750*/  LEA.HI.X.SX32 R29, R3, R2, 0x1, P1 ;  /* 0x00000002031d7211 */ /* 0x000fe400008f0eff */
[-C--:B------:R-:W-:Y:S01]  /*e760*/  LEA R36, P1, R37, R0.reuse, 0x1 ;  /* 0x0000000025247211 */ /* 0x080fe200078208ff */
[----:B------:R-:W-:Y:S01]  /*e770*/  IMAD R3, R60, 0x2, R31 ;  /* 0x000000023c037824 */ /* 0x000fe200078e021f */
[----:B------:R-:W-:-:S02]  /*e780*/  LEA R6, P4, R40, R0, 0x1 ;  /* 0x0000000028067211 */ /* 0x000fc400078808ff */
[----:B0-----:R-:W-:Y:S02]  /*e790*/  LEA R38, P2, R41, R0, 0x1 ;  /* 0x0000000029267211 */ /* 0x001fe400078408ff */
[-C--:B------:R-:W-:Y:S02]  /*e7a0*/  LEA.HI.X.SX32 R37, R37, R2.reuse, 0x1, P1 ;  /* 0x0000000225257211 */ /* 0x080fe400008f0eff */
[----:B------:R-:W-:Y:S02]  /*e7b0*/  LEA.HI.X.SX32 R39, R41, R2, 0x1, P2 ;  /* 0x0000000229277211 */ /* 0x000fe400010f0eff */
[-C--:B------:R-:W-:Y:S02]  /*e7c0*/  LEA R18, P1, R20, R0.reuse, 0x1 ;  /* 0x0000000014127211 */ /* 0x080fe400078208ff */
[----:B------:R-:W-:Y:S01]  /*e7d0*/  PRMT R22, R8, 0x7632, R22 ;  /* 0x0000763208167816 */ /* 0x000fe20000000016 */
[----:B------:R-:W-:Y:S01]  /*e7e0*/  IMAD R8, R60, 0x2, R3 ;  /* 0x000000023c087824 */ /* 0x000fe200078e0203 */
[----:B------:R-:W-:-:S02]  /*e7f0*/  LEA R16, P2, R35, R0, 0x1 ;  /* 0x0000000023107211 */ /* 0x000fc400078408ff */
[-C--:B------:R-:W-:Y:S02]  /*e800*/  LEA.HI.X.SX32 R7, R40, R2.reuse, 0x1, P4 ;  /* 0x0000000228077211 */ /* 0x080fe400020f0eff */
[-C--:B------:R-:W-:Y:S01]  /*e810*/  LEA.HI.X.SX32 R19, R20, R2.reuse, 0x1, P1 ;  /* 0x0000000214137211 */ /* 0x080fe200008f0eff */
[----:B------:R0:W-:Y:S01]  /*e820*/  STG.E.U16 desc[UR8][R28.64], R22 ;  /* 0x000000161c007986 */ /* 0x0001e2000c101508 */
[----:B------:R-:W-:Y:S02]  /*e830*/  LEA.HI.X.SX32 R17, R35, R2, 0x1, P2 ;  /* 0x0000000223117211 */ /* 0x000fe400010f0eff */
[----:B------:R-:W-:Y:S01]  /*e840*/  PRMT R9, R9, 0x7632, R9 ;  /* 0x0000763209097816 */ /* 0x000fe20000000009 */
[----:B------:R-:W-:Y:S01]  /*e850*/  STL.64 [R1+0x490], R6 ;  /* 0x0004900601007387 */ /* 0x000fe20000100a00 */
[----:B------:R-:W-:-:S03]  /*e860*/  LEA R24, P1, R21, R0, 0x1 ;  /* 0x0000000015187211 */ /* 0x000fc600078208ff */
[----:B------:R2:W-:Y:S01]  /*e870*/  STL.64 [R1+0xe8], R18 ;  /* 0x0000e81201007387 */ /* 0x0005e20000100a00 */
[----:B0-----:R-:W-:-:S03]  /*e880*/  LEA R29, R60, R8, 0x1 ;  /* 0x000000083c1d7211 */ /* 0x001fc600078e08ff */
[----:B------:R0:W-:Y:S01]  /*e890*/  STL.64 [R1+0xe0], R16 ;  /* 0x0000e01001007387 */ /* 0x0001e20000100a00 */
[----:B------:R-:W-:-:S03]  /*e8a0*/  LEA.HI.X.SX32 R25, R21, R2, 0x1, P1 ;  /* 0x0000000215197211 */ /* 0x000fc600008f0eff */
[----:B------:R3:W-:Y:S01]  /*e8b0*/  STG.E.U16 desc[UR8][R36.64], R9 ;  /* 0x0000000924007986 */ /* 0x0007e2000c101508 */
[CC--:B--2---:R-:W-:Y:S02]  /*e8c0*/  LEA R18, P2, R34.reuse, R0.reuse, 0x1 ;  /* 0x0000000022127211 */ /* 0x0c4fe400078408ff */
[C---:B0-----:R-:W-:Y:S02]  /*e8d0*/  LEA R16, P4, R23.reuse, R0, 0x1 ;  /* 0x0000000017107211 */ /* 0x041fe400078808ff */
[-C--:B------:R-:W-:Y:S01]  /*e8e0*/  LEA.HI.X.SX32 R19, R34, R2.reuse, 0x1, P2 ;  /* 0x0000000222137211 */ /* 0x080fe200010f0eff */
[C---:B---3--:R-:W-:Y:S01]  /*e8f0*/  IMAD R9, R60.reuse, 0x2, R29 ;  /* 0x000000023c097824 */ /* 0x048fe200078e021d */
[----:B------:R-:W-:Y:S01]  /*e900*/  LEA.HI.X.SX32 R17, R23, R2, 0x1, P4 ;  /* 0x0000000217117211 */ /* 0x000fe200020f0eff */
[----:B------:R-:W-:Y:S02]  /*e910*/  STL.64 [R1+0xd0], R24 ;  /* 0x0000d01801007387 */ /* 0x000fe40000100a00 */
[----:B------:R-:W-:-:S02]  /*e920*/  IMAD R22, R60, 0x2, R9 ;  /* 0x000000023c167824 */ /* 0x000fc400078e0209 */
[----:B------:R0:W-:Y:S03]  /*e930*/  STL.64 [R1+0xc8], R18 ;  /* 0x0000c81201007387 */ /* 0x0001e60000100a00 */
[----:B------:R-:W-:Y:S01]  /*e940*/  LEA R28, R60, R22, 0x1 ;  /* 0x000000163c1c7211 */ /* 0x000fe200078e08ff */
[----:B------:R2:W-:Y:S01]  /*e950*/  STL.64 [R1+0xc0], R16 ;  /* 0x0000c01001007387 */ /* 0x0005e20000100a00 */
[----:B------:R-:W-:-:S03]  /*e960*/  LEA R6, P2, R33, R0, 0x1 ;  /* 0x0000000021067211 */ /* 0x000fc600078408ff */
[----:B------:R-:W-:Y:S01]  /*e970*/  IMAD R20, R60, 0x2, R28 ;  /* 0x000000023c147824 */ /* 0x000fe200078e021c */
[CC--:B0-----:R-:W-:Y:S02]  /*e980*/  LEA R18, P1, R15.reuse, R0.reuse, 0x1 ;  /* 0x000000000f127211 */ /* 0x0c1fe400078208ff */
[C---:B--2---:R-:W-:Y:S02]  /*e990*/  LEA R16, P4, R14.reuse, R0, 0x1 ;  /* 0x000000000e107211 */ /* 0x044fe400078808ff */
[-C--:B------:R-:W-:Y:S02]  /*e9a0*/  LEA.HI.X.SX32 R19, R15, R2.reuse, 0x1, P1 ;  /* 0x000000020f137211 */ /* 0x080fe400008f0eff */
[-C--:B------:R-:W-:Y:S01]  /*e9b0*/  LEA.HI.X.SX32 R17, R14, R2.reuse, 0x1, P4 ;  /* 0x000000020e117211 */ /* 0x080fe200020f0eff */
[----:B------:R-:W-:Y:S01]  /*e9c0*/  IMAD R21, R60, 0x2, R20 ;  /* 0x000000023c157824 */ /* 0x000fe200078e0214 */
[----:B------:R-:W-:-:S03]  /*e9d0*/  LEA.HI.X.SX32 R7, R33, R2, 0x1, P2 ;  /* 0x0000000221077211 */ /* 0x000fc600010f0eff */
[----:B------:R-:W-:Y:S01]  /*e9e0*/  STL.64 [R1+0x460], R16 ;  /* 0x0004601001007387 */ /* 0x000fe20000100a00 */
[----:B------:R-:W-:-:S03]  /*e9f0*/  LEA R24, P1, R32, R0, 0x1 ;  /* 0x0000000020187211 */ /* 0x000fc600078208ff */
[----:B------:R0:W-:Y:S01]  /*ea00*/  STL.64 [R1+0xb8], R18 ;  /* 0x0000b81201007387 */ /* 0x0001e20000100a00 */
[----:B------:R-:W-:-:S03]  /*ea10*/  LEA R23, R60, R21, 0x1 ;  /* 0x000000153c177211 */ /* 0x000fc600078e08ff */
[----:B------:R2:W-:Y:S01]  /*ea20*/  STL.64 [R1+0xb0], R6 ;  /* 0x0000b00601007387 */ /* 0x0005e20000100a00 */
[----:B------:R-:W-:Y:S02]  /*ea30*/  LEA.HI.X.SX32 R25, R32, R2, 0x1, P1 ;  /* 0x0000000220197211 */ /* 0x000fe400008f0eff */
[CC--:B0-----:R-:W-:Y:S02]  /*ea40*/  LEA R18, P2, R13.reuse, R0.reuse, 0x1 ;  /* 0x000000000d127211 */ /* 0x0c1fe400078408ff */
[----:B--2---:R-:W-:Y:S02]  /*ea50*/  LEA R6, P4, R12, R0, 0x1 ;  /* 0x000000000c067211 */ /* 0x004fe400078808ff */
[-C--:B------:R-:W-:Y:S01]  /*ea60*/  LEA.HI.X.SX32 R19, R13, R2.reuse, 0x1, P2 ;  /* 0x000000020d137211 */ /* 0x080fe200010f0eff */
[----:B------:R-:W-:Y:S01]  /*ea70*/  IMAD R15, R60, 0x2, R23 ;  /* 0x000000023c0f7824 */ /* 0x000fe200078e0217 */
[----:B------:R-:W-:-:S03]  /*ea80*/  LEA.HI.X.SX32 R7, R12, R2, 0x1, P4 ;  /* 0x000000020c077211 */ /* 0x000fc600020f0eff */
[----:B------:R-:W-:Y:S01]  /*ea90*/  STL.64 [R1+0x450], R18 ;  /* 0x0004501201007387 */ /* 0x000fe20000100a00 */
[----:B------:R-:W-:Y:S01]  /*eaa0*/  IMAD R14, R60, 0x2, R15 ;  /* 0x000000023c0e7824 */ /* 0x000fe200078e020f */
[C---:B------:R-:W-:Y:S02]  /*eab0*/  LEA R26, P2, R10.reuse, R0, 0x1 ;  /* 0x000000000a1a7211 */ /* 0x040fe400078408ff */
[----:B------:R0:W-:Y:S04]  /*eac0*/  STL.64 [R1+0xa0], R24 ;  /* 0x0000a01801007387 */ /* 0x0001e80000100a00 */
[----:B------:R2:W-:Y:S01]  /*ead0*/  STL.64 [R1+0x30], R6 ;  /* 0x0000300601007387 */ /* 0x0005e20000100a00 */
[----:B------:R-:W-:Y:S02]  /*eae0*/  LEA.HI.X.SX32 R27, R10, R2, 0x1, P2 ;  /* 0x000000020a1b7211 */ /* 0x000fe400010f0eff */
[----:B0-----:R-:W-:-:S02]  /*eaf0*/  LEA R24, P1, R30, R0, 0x1 ;  /* 0x000000001e187211 */ /* 0x001fc400078208ff */
[C---:B--2---:R-:W-:Y:S02]  /*eb00*/  LEA R6, P4, R31.reuse, R0, 0x1 ;  /* 0x000000001f067211 */ /* 0x044fe400078808ff */
[----:B------:R-:W-:Y:S02]  /*eb10*/  LEA.HI.X.SX32 R25, R30, R2, 0x1, P1 ;  /* 0x000000021e197211 */ /* 0x000fe400008f0eff */
[C---:B------:R-:W-:Y:S02]  /*eb20*/  LEA R13, R60.reuse, R14, 0x1 ;  /* 0x0000000e3c0d7211 */ /* 0x040fe400078e08ff */
[----:B------:R-:W-:Y:S02]  /*eb30*/  LEA.HI.X.SX32 R7, R31, R2, 0x1, P4 ;  /* 0x000000021f077211 */ /* 0x000fe400020f0eff */
[-C--:B------:R-:W-:Y:S01]  /*eb40*/  LEA R50, P4, R29, R0.reuse, 0x1 ;  /* 0x000000001d327211 */ /* 0x080fe200078808ff */
[----:B------:R-:W-:Y:S01]  /*eb50*/  STL.64 [R1+0x440], R24 ;  /* 0x0004401801007387 */ /* 0x000fe20000100a00 */
[----:B------:R-:W-:Y:S01]  /*eb60*/  IMAD R12, R60, 0x2, R13 ;  /* 0x000000023c0c7824 */ /* 0x000fe200078e020d */
[----:B------:R-:W-:-:S02]  /*eb70*/  LEA R48, P2, R8, R0, 0x1 ;  /* 0x0000000008307211 */ /* 0x000fc400078408ff */
[----:B------:R-:W-:Y:S01]  /*eb80*/  STL.64 [R1+0x468], R26 ;  /* 0x0004681a01007387 */ /* 0x000fe20000100a00 */
[----:B------:R-:W-:-:S03]  /*eb90*/  LEA.HI.X.SX32 R51, R29, R2, 0x1, P4 ;  /* 0x000000021d337211 */ /* 0x000fc600020f0eff */
[----:B------:R0:W-:Y:S04]  /*eba0*/  STG.E.U16 desc[UR8][R38.64], R42 ;  /* 0x0000002a26007986 */ /* 0x0001e8000c101508 */
[----:B------:R2:W-:Y:S01]  /*ebb0*/  STL.64 [R1+0x18], R6 ;  /* 0x0000180601007387 */ /* 0x0005e20000100a00 */
[----:B------:R-:W-:Y:S01]  /*ebc0*/  IMAD R11, R60, 0x2, R12 ;  /* 0x000000023c0b7824 */ /* 0x000fe200078e020c */
[----:B------:R-:W-:Y:S02]  /*ebd0*/  LEA.HI.X.SX32 R49, R8, R2, 0x1, P2 ;  /* 0x0000000208317211 */ /* 0x000fe400010f0eff */
[-C--:B0-----:R-:W-:Y:S02]  /*ebe0*/  LEA R38, P4, R28, R0.reuse, 0x1 ;  /* 0x000000001c267211 */ /* 0x081fe400078808ff */
[----:B--2---:R-:W-:-:S02]  /*ebf0*/  LEA R6, P1, R3, R0, 0x1 ;  /* 0x0000000003067211 */ /* 0x004fc400078208ff */
[-C--:B------:R-:W-:Y:S02]  /*ec00*/  LEA.HI.X.SX32 R39, R28, R2.reuse, 0x1, P4 ;  /* 0x000000021c277211 */ /* 0x080fe400020f0eff */
[----:B------:R-:W-:Y:S02]  /*ec10*/  LEA.HI.X.SX32 R7, R3, R2, 0x1, P1 ;  /* 0x0000000203077211 */ /* 0x000fe400008f0eff */
[-C--:B------:R-:W-:Y:S01]  /*ec20*/  LEA R42, P4, R23, R0.reuse, 0x1 ;  /* 0x00000000172a7211 */ /* 0x080fe200078808ff */
[----:B------:R-:W-:Y:S01]  /*ec30*/  STL.64 [R1+0x470], R48 ;  /* 0x0004703001007387 */ /* 0x000fe20000100a00 */
[----:B------:R-:W-:Y:S02]  /*ec40*/  LEA R10, R60, R11, 0x1 ;  /* 0x0000000b3c0a7211 */ /* 0x000fe400078e08ff */
[-C--:B------:R-:W-:Y:S01]  /*ec50*/  LEA R54, P1, R9, R0.reuse, 0x1 ;  /* 0x0000000009367211 */ /* 0x080fe200078208ff */
[----:B------:R0:W-:Y:S01]  /*ec60*/  STL.64 [R1+0x10], R6 ;  /* 0x0000100601007387 */ /* 0x0001e20000100a00 */
[----:B------:R-:W-:-:S02]  /*ec70*/  LEA R52, P2, R22, R0, 0x1 ;  /* 0x0000000016347211 */ /* 0x000fc400078408ff */
[-C--:B------:R-:W-:Y:S01]  /*ec80*/  LEA.HI.X.SX32 R43, R23, R2.reuse, 0x1, P4 ;  /* 0x00000002172b7211 */ /* 0x080fe200020f0eff */
[----:B------:R-:W-:Y:S01]  /*ec90*/  IMAD R3, R60, 0x2, R10 ;  /* 0x000000023c037824 */ /* 0x000fe200078e020a */
[-C--:B------:R-:W-:Y:S02]  /*eca0*/  LEA.HI.X.SX32 R55, R9, R2.reuse, 0x1, P1 ;  /* 0x0000000209377211 */ /* 0x080fe400008f0eff */
[----:B------:R-:W-:Y:S02]  /*ecb0*/  LEA.HI.X.SX32 R53, R22, R2, 0x1, P2 ;  /* 0x0000000216357211 */ /* 0x000fe400010f0eff */
[-C--:B------:R-:W-:Y:S02]  /*ecc0*/  LEA R46, P1, R20, R0.reuse, 0x1 ;  /* 0x00000000142e7211 */ /* 0x080fe400078208ff */
[-C--:B0-----:R-:W-:Y:S02]  /*ecd0*/  LEA R6, P4, R13, R0.reuse, 0x1 ;  /* 0x000000000d067211 */ /* 0x081fe400078808ff */
[----:B------:R-:W-:-:S02]  /*ece0*/  LEA R44, P2, R21, R0, 0x1 ;  /* 0x00000000152c7211 */ /* 0x000fc400078408ff */
[-C--:B------:R-:W-:Y:S01]  /*ecf0*/  LEA.HI.X.SX32 R7, R13, R2.reuse, 0x1, P4 ;  /* 0x000000020d077211 */ /* 0x080fe200020f0eff */
[----:B------:R-:W-:Y:S01]  /*ed00*/  STL.64 [R1+0x478], R50 ;  /* 0x0004783201007387 */ /* 0x000fe20000100a00 */
[----:B------:R-:W-:Y:S01]  /*ed10*/  IMAD R8, R60, 0x2, R3 ;  /* 0x000000023c087824 */ /* 0x000fe200078e0203 */
[-C--:B------:R-:W-:Y:S02]  /*ed20*/  LEA.HI.X.SX32 R47, R20, R2.reuse, 0x1, P1 ;  /* 0x00000002142f7211 */ /* 0x080fe400008f0eff */
[----:B------:R-:W-:Y:S01]  /*ed30*/  STL.64 [R1+0x480], R54 ;  /* 0x0004803601007387 */ /* 0x000fe20000100a00 */
[----:B------:R-:W-:Y:S02]  /*ed40*/  LEA.HI.X.SX32 R45, R21, R2, 0x1, P2 ;  /* 0x00000002152d7211 */ /* 0x000fe400010f0eff */
[-C--:B------:R-:W-:Y:S01]  /*ed50*/  LEA R40, P1, R15, R0.reuse, 0x1 ;  /* 0x000000000f287211 */ /* 0x080fe200078208ff */
[----:B------:R-:W-:Y:S01]  /*ed60*/  STL.64 [R1+0x4a0], R52 ;  /* 0x0004a03401007387 */ /* 0x000fe20000100a00 */
[----:B------:R-:W-:-:S03]  /*ed70*/  LEA R36, P2, R14, R0, 0x1 ;  /* 0x000000000e247211 */ /* 0x000fc600078408ff */
[----:B------:R0:W-:Y:S01]  /*ed80*/  STL.64 [R1+0x90], R6 ;  /* 0x0000900601007387 */ /* 0x0001e20000100a00 */
[----:B------:R-:W-:Y:S02]  /*ed90*/  LEA R9, R60, R8, 0x1 ;  /* 0x000000083c097211 */ /* 0x000fe400078e08ff */
[-C--:B------:R-:W-:Y:S02]  /*eda0*/  LEA.HI.X.SX32 R41, R15, R2.reuse, 0x1, P1 ;  /* 0x000000020f297211 */ /* 0x080fe400008f0eff */
[----:B------:R-:W-:Y:S02]  /*edb0*/  LEA.HI.X.SX32 R37, R14, R2, 0x1, P2 ;  /* 0x000000020e257211 */ /* 0x000fe400010f0eff */
[-C--:B------:R-:W-:Y:S02]  /*edc0*/  LEA R56, P1, R12, R0.reuse, 0x1 ;  /* 0x000000000c387211 */ /* 0x080fe400078208ff */
[-C--:B0-----:R-:W-:Y:S02]  /*edd0*/  LEA R6, P4, R10, R0.reuse, 0x1 ;  /* 0x000000000a067211 */ /* 0x081fe400078808ff */
[----:B------:R-:W-:-:S02]  /*ede0*/  LEA R58, P2, R11, R0, 0x1 ;  /* 0x000000000b3a7211 */ /* 0x000fc400078408ff */
[-C--:B------:R-:W-:Y:S01]  /*edf0*/  LEA.HI.X.SX32 R7, R10, R2.reuse, 0x1, P4 ;  /* 0x000000020a077211 */ /* 0x080fe200020f0eff */
[----:B------:R-:W-:Y:S01]  /*ee00*/  IMAD R22, R60, 0x2, R9 ;  /* 0x000000023c167824 */ /* 0x000fe200078e0209 */
[-C--:B------:R-:W-:Y:S02]  /*ee10*/  LEA.HI.X.SX32 R57, R12, R2.reuse, 0x1, P1 ;  /* 0x000000020c397211 */ /* 0x080fe400008f0eff */
[----:B------:R-:W-:Y:S01]  /*ee20*/  LEA.HI.X.SX32 R59, R11, R2, 0x1, P2 ;  /* 0x000000020b3b7211 */ /* 0x000fe200010f0eff */
[----:B------:R0:W-:Y:S01]  /*ee30*/  STL.64 [R1+0x78], R6 ;  /* 0x0000780601007387 */ /* 0x0001e20000100a00 */
[CC--:B------:R-:W-:Y:S02]  /*ee40*/  LEA R18, P1, R3.reuse, R0.reuse, 0x1 ;  /* 0x0000000003127211 */ /* 0x0c0fe400078208ff */
[----:B------:R-:W-:Y:S01]  /*ee50*/  LEA R16, P2, R8, R0, 0x1 ;  /* 0x0000000008107211 */ /* 0x000fe200078408ff */
[----:B------:R-:W-:Y:S01]  /*ee60*/  IMAD R21, R60, 0x2, R22 ;  /* 0x000000023c157824 */ /* 0x000fe200078e0216 */
[----:B------:R-:W-:-:S02]  /*ee70*/  LEA.HI.X.SX32 R19, R3, R2, 0x1, P1 ;  /* 0x0000000203137211 */ /* 0x000fc400008f0eff */
[----:B------:R-:W-:Y:S02]  /*ee80*/  LEA.HI.X.SX32 R17, R8, R2, 0x1, P2 ;  /* 0x0000000208117211 */ /* 0x000fe400010f0eff */
[C---:B0-----:R-:W-:Y:S01]  /*ee90*/  LEA R6, P4, R9.reuse, R0, 0x1 ;  /* 0x0000000009067211 */ /* 0x041fe200078808ff */
[----:B------:R0:W-:Y:S01]  /*eea0*/  STL.64 [R1+0x70], R18 ;  /* 0x0000701201007387 */ /* 0x0001e20000100a00 */
[C---:B------:R-:W-:Y:S02]  /*eeb0*/  LEA R20, R60.reuse, R21, 0x1 ;  /* 0x000000153c147211 */ /* 0x040fe400078e08ff */
[----:B------:R-:W-:Y:S01]  /*eec0*/  LEA.HI.X.SX32 R7, R9, R2, 0x1, P4 ;  /* 0x0000000209077211 */ /* 0x000fe200020f0eff */
[----:B------:R2:W-:Y:S02]  /*eed0*/  STL.64 [R1+0x68], R16 ;  /* 0x0000681001007387 */ /* 0x0005e40000100a00 */
[----:B------:R-:W-:Y:S02]  /*eee0*/  IMAD R14, R60, 0x2, R20 ;  /* 0x000000023c0e7824 */ /* 0x000fe400078e0214 */
[----:B------:R3:W-:Y:S01]  /*eef0*/  STL.64 [R1+0x60], R6 ;  /* 0x0000600601007387 */ /* 0x0007e20000100a00 */
[----:B0-----:R-:W-:-:S02]  /*ef00*/  LEA R18, P1, R22, R0, 0x1 ;  /* 0x0000000016127211 */ /* 0x001fc400078208ff */
[C---:B--2---:R-:W-:Y:S02]  /*ef10*/  LEA R16, P2, R21.reuse, R0, 0x1 ;  /* 0x0000000015107211 */ /* 0x044fe400078408ff */
[----:B------:R-:W-:Y:S02]  /*ef20*/  LEA.HI.X.SX32 R19, R22, R2, 0x1, P1 ;  /* 0x0000000216137211 */ /* 0x000fe400008f0eff */
[----:B---3--:R-:W-:Y:S02]  /*ef30*/  LEA R6, P4, R20, R0, 0x1 ;  /* 0x0000000014067211 */ /* 0x008fe400078808ff */
[-C--:B------:R-:W-:Y:S01]  /*ef40*/  LEA.HI.X.SX32 R17, R21, R2.reuse, 0x1, P2 ;  /* 0x0000000215117211 */ /* 0x080fe200010f0eff */
[----:B------:R-:W-:Y:S01]  /*ef50*/  IMAD R13, R60, 0x2, R14 ;  /* 0x000000023c0d7824 */ /* 0x000fe200078e020e */
[----:B------:R-:W-:Y:S01]  /*ef60*/  LEA.HI.X.SX32 R7, R20, R2, 0x1, P4 ;  /* 0x0000000214077211 */ /* 0x000fe200020f0eff */
[----:B------:R-:W-:Y:S04]  /*ef70*/  STL.64 [R1+0x58], R18 ;  /* 0x0000581201007387 */ /* 0x000fe80000100a00 */
[----:B------:R0:W-:Y:S04]  /*ef80*/  STL.64 [R1+0x50], R16 ;  /* 0x0000501001007387 */ /* 0x0001e80000100a00 */
[----:B------:R2:W-:Y:S04]  /*ef90*/  STL.64 [R1+0x48], R6 ;  /* 0x0000480601007387 */ /* 0x0005e80000100a00 */
[----:B------:R-:W3:Y:S01]  /*efa0*/  LDL.LU.64 R52, [R1+0xe8] ;  /* 0x0000e80001347983 */ /* 0x000ee20000300a00 */
[----:B0-----:R-:W-:-:S02]  /*efb0*/  LEA R16, P1, R14, R0, 0x1 ;  /* 0x000000000e107211 */ /* 0x001fc400078208ff */
[C---:B--2---:R-:W-:Y:S02]  /*efc0*/  LEA R6, P2, R13.reuse, R0, 0x1 ;  /* 0x000000000d067211 */ /* 0x044fe400078408ff */
[-C--:B------:R-:W-:Y:S02]  /*efd0*/  LEA.HI.X.SX32 R17, R14, R2.reuse, 0x1, P1 ;  /* 0x000000020e117211 */ /* 0x080fe400008f0eff */
[----:B------:R-:W-:-:S05]  /*efe0*/  LEA.HI.X.SX32 R7, R13, R2, 0x1, P2 ;  /* 0x000000020d077211 */ /* 0x000fca00010f0eff */
[----:B------:R0:W-:Y:S04]  /*eff0*/  STL.64 [R1+0x38], R6 ;  /* 0x0000380601007387 */ /* 0x0001e80000100a00 */
[----:B------:R2:W-:Y:S04]  /*f000*/  STL.64 [R1+0x40], R16 ;  /* 0x0000401001007387 */ /* 0x0005e80000100a00 */
[----:B0-----:R-:W4:Y:S04]  /*f010*/  LDL.LU.64 R6, [R1+0xe0] ;  /* 0x0000e00001067983 */ /* 0x001f280000300a00 */
[----:B------:R-:W5:Y:S04]  /*f020*/  LDL.LU.64 R54, [R1+0xd0] ;  /* 0x0000d00001367983 */ /* 0x000f680000300a00 */
[----:B------:R-:W5:Y:S04]  /*f030*/  LDL.LU.64 R50, [R1+0xc8] ;  /* 0x0000c80001327983 */ /* 0x000f680000300a00 */
[----:B------:R-:W5:Y:S04]  /*f040*/  LDL.LU.64 R48, [R1+0xc0] ;  /* 0x0000c00001307983 */ /* 0x000f680000300a00 */
[----:B------:R-:W5:Y:S04]  /*f050*/  LDL.LU.64 R26, [R1+0xb8] ;  /* 0x0000b800011a7983 */ /* 0x000f680000300a00 */
[----:B--2---:R-:W2:Y:S04]  /*f060*/  LDL.LU.64 R16, [R1+0xb0] ;  /* 0x0000b00001107983 */ /* 0x004ea80000300a00 */
[----:B------:R-:W2:Y:S04]  /*f070*/  LDL.LU.64 R18, [R1+0xa0] ;  /* 0x0000a00001127983 */ /* 0x000ea80000300a00 */
[----:B------:R-:W2:Y:S04]  /*f080*/  LDL.LU.64 R24, [R1+0x30] ;  /* 0x0000300001187983 */ /* 0x000ea80000300a00 */
[----:B---3--:R0:W-:Y:S04]  /*f090*/  STG.E.U16 desc[UR8][R52.64], R5 ;  /* 0x0000000534007986 */ /* 0x0081e8000c101508 */
[----:B0-----:R-:W3:Y:S04]  /*f0a0*/  LDL.LU.64 R52, [R1+0x4a0] ;  /* 0x0004a00001347983 */ /* 0x001ee80000300a00 */
[----:B------:R-:W2:Y:S04]  /*f0b0*/  LDL.LU R5, [R1+0x498] ;  /* 0x0004980001057983 */ /* 0x000ea80000300800 */
[----:B----4-:R0:W-:Y:S04]  /*f0c0*/  STG.E.U16 desc[UR8][R6.64], R4 ;  /* 0x0000000406007986 */ /* 0x0101e8000c101508 */
[----:B0-----:R-:W2:Y:S01]  /*f0d0*/  LDL.LU.64 R6, [R1+0x490] ;  /* 0x0004900001067983 */ /* 0x001ea20000300a00 */
[----:B------:R-:W-:-:S03]  /*f0e0*/  PRMT R4, R4, 0x7632, R4 ;  /* 0x0000763204047816 */ /* 0x000fc60000000004 */
[----:B--2---:R0:W-:Y:S04]  /*f0f0*/  STG.E.U16 desc[UR8][R6.64], R5 ;  /* 0x0000000506007986 */ /* 0x0041e8000c101508 */
[----:B0-----:R-:W5:Y:S01]  /*f100*/  LDL.LU.64 R6, [R1+0x488] ;  /* 0x0004880001067983 */ /* 0x001f620000300a00 */
[----:B------:R-:W-:Y:S02]  /*f110*/  PRMT R5, R5, 0x7632, R5 ;  /* 0x0000763205057816 */ /* 0x000fe40000000005 */
[----:B------:R-:W-:-:S05]  /*f120*/  LEA R10, R60, R13, 0x1 ;  /* 0x0000000d3c0a7211 */ /* 0x000fca00078e08ff */
[----:B------:R-:W-:-:S04]  /*f130*/  IMAD R15, R60, 0x2, R10 ;  /* 0x000000023c0f7824 */ /* 0x000fc800078e020a */
[----:B------:R-:W-:-:S05]  /*f140*/  IMAD R9, R60, 0x2, R15 ;  /* 0x000000023c097824 */ /* 0x000fca00078e020f */
[----:B------:R-:W-:-:S05]  /*f150*/  LEA R8, R60, R9, 0x1 ;  /* 0x000000093c087211 */ /* 0x000fca00078e08ff */
[----:B------:R-:W-:-:S04]  /*f160*/  IMAD R12, R60, 0x2, R8 ;  /* 0x000000023c0c7824 */ /* 0x000fc800078e0208 */
[----:B------:R-:W-:Y:S01]  /*f170*/  IMAD R11, R60, 0x2, R12 ;  /* 0x000000023c0b7824 */ /* 0x000fe200078e020c */
[----:B-----5:R0:W-:Y:S04]  /*f180*/  STG.E.U16 desc[UR8][R54.64], R6 ;  /* 0x0000000636007986 */ /* 0x0201e8000c101508 */
[----:B------:R2:W-:Y:S04]  /*f190*/  STG.E.U16 desc[UR8][R50.64], R7 ;  /* 0x0000000732007986 */ /* 0x0005e8000c101508 */
[----:B------:R4:W-:Y:S01]  /*f1a0*/  STG.E.U16 desc[UR8][R48.64], R4 ;  /* 0x0000000430007986 */ /* 0x0009e2000c101508 */
[----:B0-----:R-:W-:-:S03]  /*f1b0*/  PRMT R6, R6, 0x7632, R6 ;  /* 0x0000763206067816 */ /* 0x001fc60000000006 */
[----:B------:R-:W5:Y:S04]  /*f1c0*/  LDL.LU.64 R54, [R1+0x480] ;  /* 0x0004800001367983 */ /* 0x000f680000300a00 */
[----:B--2---:R-:W2:Y:S04]  /*f1d0*/  LDL.LU.64 R50, [R1+0x478] ;  /* 0x0004780001327983 */ /* 0x004ea80000300a00 */
[----:B----4-:R-:W4:Y:S04]  /*f1e0*/  LDL.LU.64 R48, [R1+0x470] ;  /* 0x0004700001307983 */ /* 0x010f280000300a00 */
[----:B------:R0:W-:Y:S04]  /*f1f0*/  STG.E.U16 desc[UR8][R26.64], R5 ;  /* 0x000000051a007986 */ /* 0x0001e8000c101508 */
[----:B------:R1:W-:Y:S04]  /*f200*/  STG.E.U16 desc[UR8][R16.64], R6 ;  /* 0x0000000610007986 */ /* 0x0003e8000c101508 */
[----:B0-----:R-:W2:Y:S04]  /*f210*/  LDL.LU.64 R26, [R1+0x468] ;  /* 0x00046800011a7983 */ /* 0x001ea80000300a00 */
[----:B------:R-:W2:Y:S04]  /*f220*/  LDL.LU.64 R4, [R1+0x10] ;  /* 0x0000100001047983 */ /* 0x000ea80000300a00 */
[----:B-1----:R-:W2:Y:S01]  /*f230*/  LDL.LU.64 R16, [R1+0x460] ;  /* 0x0004600001107983 */ /* 0x002ea20000300a00 */
[----:B------:R-:W-:-:S02]  /*f240*/  LEA R3, R60, R11, 0x1 ;  /* 0x0000000b3c037211 */ /* 0x000fc400078e08ff */
[-C--:B------:R-:W-:Y:S02]  /*f250*/  LEA R34, P4, R10, R0.reuse, 0x1 ;  /* 0x000000000a227211 */ /* 0x080fe400078808ff */
[----:B------:R-:W-:Y:S01]  /*f260*/  LEA R32, P1, R15, R0, 0x1 ;  /* 0x000000000f207211 */ /* 0x000fe200078208ff */
[----:B------:R-:W-:Y:S01]  /*f270*/  IMAD R61, R60, 0x2, R3 ;  /* 0x000000023c3d7824 */ /* 0x000fe200078e0203 */
[----:B------:R-:W-:Y:S02]  /*f280*/  LEA.HI.X.SX32 R35, R10, R2, 0x1, P4 ;  /* 0x000000020a237211 */ /* 0x000fe400020f0eff */
[----:B------:R-:W-:Y:S02]  /*f290*/  LEA R30, P2, R9, R0, 0x1 ;  /* 0x00000000091e7211 */ /* 0x000fe400078408ff */
[----:B------:R-:W-:Y:S01]  /*f2a0*/  LEA.HI.X.SX32 R33, R15, R2, 0x1, P1 ;  /* 0x000000020f217211 */ /* 0x000fe200008f0eff */
[----:B------:R-:W-:Y:S01]  /*f2b0*/  IMAD R15, R60, 0x2, R61 ;  /* 0x000000023c0f7824 */ /* 0x000fe200078e023d */
[----:B------:R-:W-:-:S02]  /*f2c0*/  LEA R28, P4, R8, R0, 0x1 ;  /* 0x00000000081c7211 */ /* 0x000fc400078808ff */
[-C--:B------:R-:W-:Y:S02]  /*f2d0*/  LEA.HI.X.SX32 R31, R9, R2.reuse, 0x1, P2 ;  /* 0x00000002091f7211 */ /* 0x080fe400010f0eff */
[----:B------:R-:W-:Y:S02]  /*f2e0*/  LEA.HI.X.SX32 R29, R8, R2, 0x1, P4 ;  /* 0x00000002081d7211 */ /* 0x000fe400020f0eff */
[-C--:B------:R-:W-:Y:S02]  /*f2f0*/  LEA R20, P2, R11, R0.reuse, 0x1 ;  /* 0x000000000b147211 */ /* 0x080fe400078408ff */
[----:B------:R-:W-:Y:S02]  /*f300*/  LEA R10, P4, R3, R0, 0x1 ;  /* 0x00000000030a7211 */ /* 0x000fe400078808ff */
[----:B------:R-:W-:Y:S02]  /*f310*/  LEA R13, R60, R15, 0x1 ;  /* 0x0000000f3c0d7211 */ /* 0x000fe400078e08ff */
[----:B------:R-:W-:-:S02]  /*f320*/  LEA.HI.X.SX32 R21, R11, R2, 0x1, P2 ;  /* 0x000000020b157211 */ /* 0x000fc400010f0eff */
[----:B------:R-:W-:Y:S01]  /*f330*/  LEA.HI.X.SX32 R11, R3, R2, 0x1, P4 ;  /* 0x00000002030b7211 */ /* 0x000fe200020f0eff */
[----:B------:R-:W-:Y:S01]  /*f340*/  IMAD R3, R60, 0x2, R13 ;  /* 0x000000023c037824 */ /* 0x000fe200078e020d */
[CC--:B------:R-:W-:Y:S02]  /*f350*/  LEA R22, P1, R12.reuse, R0.reuse, 0x1 ;  /* 0x000000000c167211 */ /* 0x0c0fe400078208ff */
[----:B------:R-:W-:Y:S02]  /*f360*/  LEA R14, P2, R15, R0, 0x1 ;  /* 0x000000000f0e7211 */ /* 0x000fe400078408ff */
[----:B------:R-:W-:Y:S02]  /*f370*/  LEA.HI.X.SX32 R23, R12, R2, 0x1, P1 ;  /* 0x000000020c177211 */ /* 0x000fe400008f0eff */
[-C--:B------:R-:W-:Y:S02]  /*f380*/  LEA R8, P1, R61, R0.reuse, 0x1 ;  /* 0x000000003d087211 */ /* 0x080fe400078208ff */
[----:B------:R-:W-:-:S02]  /*f390*/  LEA R12, P4, R13, R0, 0x1 ;  /* 0x000000000d0c7211 */ /* 0x000fc400078808ff */
[----:B------:R-:W-:Y:S02]  /*f3a0*/  LEA R60, P5, R3, R0, 0x1 ;  /* 0x00000000033c7211 */ /* 0x000fe400078a08ff */
[----:B------:R-:W-:Y:S02]  /*f3b0*/  PRMT R0, R7, 0x7632, R0 ;  /* 0x0000763207007816 */ /* 0x000fe40000000000 */
[----:B------:R-:W3:Y:S04]  /*f3c0*/  LDL.LU.64 R6, [R1+0x18] ;  /* 0x0000180001067983 */ /* 0x000ee80000300a00 */
[----:B--2---:R0:W-:Y:S04]  /*f3d0*/  STG.E.U16 desc[UR8][R16.64], R0 ;  /* 0x0000000010007986 */ /* 0x0041e8000c101508 */
[----:B0-----:R-:W2:Y:S04]  /*f3e0*/  LDL.LU.64 R16, [R1+0x458] ;  /* 0x0004580001107983 */ /* 0x001ea80000300a00 */
[----:B--2---:R0:W-:Y:S04]  /*f3f0*/  STG.E.U16 desc[UR8][R18.64], R16 ;  /* 0x0000001012007986 */ /* 0x0041e8000c101508 */
[----:B0-----:R-:W2:Y:S04]  /*f400*/  LDL.LU.64 R18, [R1+0x450] ;  /* 0x0004500001127983 */ /* 0x001ea80000300a00 */
[----:B--2---:R0:W-:Y:S04]  /*f410*/  STG.E.U16 desc[UR8][R18.64], R17 ;  /* 0x0000001112007986 */ /* 0x0041e8000c101508 */
[----:B0-----:R-:W2:Y:S01]  /*f420*/  LDL.LU.64 R18, [R1+0x448] ;  /* 0x0004480001127983 */ /* 0x001ea20000300a00 */
[----:B------:R-:W-:-:S03]  /*f430*/  PRMT R16, R16, 0x7632, R16 ;  /* 0x0000763210107816 */ /* 0x000fc60000000010 */
[----:B--2---:R0:W-:Y:S04]  /*f440*/  STG.E.U16 desc[UR8][R24.64], R18 ;  /* 0x0000001218007986 */ /* 0x0041e8000c101508 */
[----:B0-----:R-:W2:Y:S01]  /*f450*/  LDL.LU.64 R24, [R1+0x440] ;  /* 0x0004400001187983 */ /* 0x001ea20000300a00 */
[----:B------:R-:W-:Y:S02]  /*f460*/  PRMT R17, R17, 0x7632, R17 ;  /* 0x0000763211117816 */ /* 0x000fe40000000011 */
[----:B------:R-:W-:Y:S02]  /*f470*/  PRMT R18, R18, 0x7632, R18 ;  /* 0x0000763212127816 */ /* 0x000fe40000000012 */
[----:B------:R-:W-:Y:S01]  /*f480*/  PRMT R0, R19, 0x7632, R0 ;  /* 0x0000763213007816 */ /* 0x000fe20000000000 */
[----:B--2---:R0:W-:Y:S04]  /*f490*/  STG.E.U16 desc[UR8][R24.64], R19 ;  /* 0x0000001318007986 */ /* 0x0041e8000c101508 */
[----:B------:R1:W-:Y:S04]  /*f4a0*/  STG.E.U16 desc[UR8][R26.64], R16 ;  /* 0x000000101a007986 */ /* 0x0003e8000c101508 */
[----:B0-----:R-:W2:Y:S04]  /*f4b0*/  LDL.LU.64 R24, [R1+0x438] ;  /* 0x0004380001187983 */ /* 0x001ea80000300a00 */
[----:B-1----:R-:W5:Y:S04]  /*f4c0*/  LDL.LU.64 R26, [R1+0x430] ;  /* 0x00043000011a7983 */ /* 0x002f680000300a00 */
[----:B---3--:R-:W-:Y:S04]  /*f4d0*/  STG.E.U16 desc[UR8][R6.64], R17 ;  /* 0x0000001106007986 */ /* 0x008fe8000c101508 */
[----:B------:R-:W-:Y:S04]  /*f4e0*/  STG.E.U16 desc[UR8][R4.64], R18 ;  /* 0x0000001204007986 */ /* 0x000fe8000c101508 */
[----:B----4-:R0:W-:Y:S04]  /*f4f0*/  STG.E.U16 desc[UR8][R48.64], R0 ;  /* 0x0000000030007986 */ /* 0x0101e8000c101508 */
[----:B0-----:R-:W3:Y:S04]  /*f500*/  LDL.LU.64 R48, [R1+0x428] ;  /* 0x0004280001307983 */ /* 0x001ee80000300a00 */
[----:B--2---:R0:W-:Y:S04]  /*f510*/  STG.E.U16 desc[UR8][R50.64], R24 ;  /* 0x0000001832007986 */ /* 0x0041e8000c101508 */
[----:B-----5:R1:W-:Y:S04]  /*f520*/  STG.E.U16 desc[UR8][R54.64], R25 ;  /* 0x0000001936007986 */ /* 0x0203e8000c101508 */
[----:B------:R2:W-:Y:S04]  /*f530*/  STG.E.U16 desc[UR8][R52.64], R26 ;  /* 0x0000001a34007986 */ /* 0x0005e8000c101508 */
[----:B0-----:R-:W4:Y:S04]  /*f540*/  LDL.LU.64 R50, [R1+0x420] ;  /* 0x0004200001327983 */ /* 0x001f280000300a00 */
[----:B------:R-:W5:Y:S04]  /*f550*/  LDL.LU.64 R16, [R1+0x38] ;  /* 0x0000380001107983 */ /* 0x000f680000300a00 */
[----:B-1----:R-:W4:Y:S04]  /*f560*/  LDL.LU.64 R54, [R1+0x78] ;  /* 0x0000780001367983 */ /* 0x002f280000300a00 */
[----:B--2---:R-:W2:Y:S01]  /*f570*/  LDL.LU.64 R52, [R1+0x90] ;  /* 0x0000900001347983 */ /* 0x004ea20000300a00 */
[----:B------:R-:W-:-:S02]  /*f580*/  PRMT R24, R24, 0x7632, R24 ;  /* 0x0000763218187816 */ /* 0x000fc40000000018 */
[----:B------:R-:W-:Y:S02]  /*f590*/  PRMT R25, R25, 0x7632, R25 ;  /* 0x0000763219197816 */ /* 0x000fe40000000019 */
[----:B------:R-:W-:Y:S01]  /*f5a0*/  PRMT R26, R26, 0x7632, R26 ;  /* 0x000076321a1a7816 */ /* 0x000fe2000000001a */
[----:B------:R0:W-:Y:S01]  /*f5b0*/  STG.E.U16 desc[UR8][R38.64], R27 ;  /* 0x0000001b26007986 */ /* 0x0001e2000c101508 */
[----:B------:R-:W-:-:S03]  /*f5c0*/  PRMT R0, R27, 0x7632, R0 ;  /* 0x000076321b007816 */ /* 0x000fc60000000000 */
[----:B------:R1:W-:Y:S04]  /*f5d0*/  STG.E.U16 desc[UR8][R46.64], R24 ;  /* 0x000000182e007986 */ /* 0x0003e8000c101508 */
[----:B------:R3:W-:Y:S04]  /*f5e0*/  STG.E.U16 desc[UR8][R44.64], R25 ;  /* 0x000000192c007986 */ /* 0x0007e8000c101508 */
[----:B0-----:R-:W5:Y:S04]  /*f5f0*/  LDL.LU.64 R38, [R1+0x40] ;  /* 0x0000400001267983 */ /* 0x001f680000300a00 */
[----:B-1----:R-:W5:Y:S04]  /*f600*/  LDL.LU.64 R46, [R1+0x48] ;  /* 0x00004800012e7983 */ /* 0x002f680000300a00 */
[----:B---3--:R-:W3:Y:S04]  /*f610*/  LDL.LU.64 R44, [R1+0x50] ;  /* 0x00005000012c7983 */ /* 0x008ee80000300a00 */
[----:B------:R0:W-:Y:S04]  /*f620*/  STG.E.U16 desc[UR8][R42.64], R26 ;  /* 0x0000001a2a007986 */ /* 0x0001e8000c101508 */
[----:B------:R1:W-:Y:S04]  /*f630*/  STG.E.U16 desc[UR8][R40.64], R0 ;  /* 0x0000000028007986 */ /* 0x0003e8000c101508 */
[----:B------:R1:W-:Y:S04]  /*f640*/  STG.E.U16 desc[UR8][R36.64], R48 ;  /* 0x0000003024007986 */ /* 0x0003e8000c101508 */
[----:B0-----:R-:W3:Y:S04]  /*f650*/  LDL.LU.64 R26, [R1+0x60] ;  /* 0x00006000011a7983 */ /* 0x001ee80000300a00 */
[----:B------:R-:W3:Y:S04]  /*f660*/  LDL.LU.64 R42, [R1+0x58] ;  /* 0x00005800012a7983 */ /* 0x000ee80000300a00 */
[----:B-1----:R-:W3:Y:S01]  /*f670*/  LDL.LU.64 R40, [R1+0x68] ;  /* 0x0000680001287983 */ /* 0x002ee20000300a00 */
[----:B------:R-:W-:-:S03]  /*f680*/  PRMT R48, R48, 0x7632, R48 ;  /* 0x0000763230307816 */ /* 0x000fc60000000030 */
[----:B------:R-:W3:Y:S01]  /*f690*/  LDL.LU.64 R36, [R1+0x70] ;  /* 0x0000700001247983 */ /* 0x000ee20000300a00 */
[----:B------:R-:W0:Y:S03]  /*f6a0*/  S2R R7, SR_TID.X ;  /* 0x0000000000077919 */ /* 0x000e260000002100 */
[----:B--2---:R-:W-:Y:S04]  /*f6b0*/  STG.E.U16 desc[UR8][R52.64], R49 ;  /* 0x0000003134007986 */ /* 0x004fe8000c101508 */
[----:B----4-:R1:W-:Y:S04]  /*f6c0*/  STG.E.U16 desc[UR8][R56.64], R50 ;  /* 0x0000003238007986 */ /* 0x0103e8000c101508 */
[----:B------:R2:W-:Y:S04]  /*f6d0*/  STG.E.U16 desc[UR8][R58.64], R51 ;  /* 0x000000333a007986 */ /* 0x0005e8000c101508 */
[----:B-1----:R-:W4:Y:S04]  /*f6e0*/  LDL.LU.64 R56, [R1+0x418] ;  /* 0x0004180001387983 */ /* 0x002f280000300a00 */
[----:B--2---:R-:W2:Y:S04]  /*f6f0*/  LDL.LU.64 R58, [R1+0x410] ;  /* 0x00041000013a7983 */ /* 0x004ea80000300a00 */
[----:B------:R-:W5:Y:S04]  /*f700*/  LDL.LU R52, [R1+0x2f4] ;  /* 0x0002f40001347983 */ /* 0x000f680000300800 */
[----:B------:R1:W-:Y:S04]  /*f710*/  STG.E.U16 desc[UR8][R54.64], R48 ;  /* 0x0000003036007986 */ /* 0x0003e8000c101508 */
[----:B-1----:R-:W5:Y:S04]  /*f720*/  LDL.LU R54, [R1+0x2f0] ;  /* 0x0002f00001367983 */ /* 0x002f680000300800 */
[----:B------:R-:W5:Y:S04]  /*f730*/  LDL.LU R53, [R1+0x304] ;  /* 0x0003040001357983 */ /* 0x000f680000300800 */
[----:B------:R-:W5:Y:S01]  /*f740*/  LDL.LU R55, [R1+0x300] ;  /* 0x0003000001377983 */ /* 0x000f620000300800 */
[----:B0-----:R-:W-:-:S04]  /*f750*/  LOP3.LUT R7, R7, 0x1ff, RZ, 0xc0, !PT ;  /* 0x000001ff07077812 */ /* 0x001fc800078ec0ff */
[----:B------:R-:W-:-:S06]  /*f760*/  LEA R7, R7, UR6, 0x4 ;  /* 0x0000000607077c11 */ /* 0x000fcc000f8e20ff */
[----:B------:R-:W0:Y:S01]  /*f770*/  LDS.128 R4, [R7] ;  /* 0x0000000007047984 */ /* 0x000e220000000c00 */
[----:B------:R-:W-:Y:S02]  /*f780*/  PRMT R49, R49, 0x7632, R49 ;  /* 0x0000763231317816 */ /* 0x000fe40000000031 */
[----:B------:R-:W-:Y:S02]  /*f790*/  PRMT R50, R50, 0x7632, R50 ;  /* 0x0000763232327816 */ /* 0x000fe40000000032 */
[----:B------:R-:W-:Y:S01]  /*f7a0*/  PRMT R0, R51, 0x7632, R0 ;  /* 0x0000763233007816 */ /* 0x000fe20000000000 */
[----:B---3--:R-:W-:Y:S01]  /*f7b0*/  STG.E.U16 desc[UR8][R36.64], R49 ;  /* 0x0000003124007986 */ /* 0x008fe2000c101508 */
[-C--:B------:R-:W-:Y:S02]  /*f7c0*/  LEA.HI.X.SX32 R9, R61, R2.reuse, 0x1, P1 ;  /* 0x000000023d097211 */ /* 0x080fe400008f0eff */
[-C--:B------:R-:W-:Y:S01]  /*f7d0*/  LEA.HI.X.SX32 R15, R15, R2.reuse, 0x1, P2 ;  /* 0x000000020f0f7211 */ /* 0x080fe200010f0eff */
[----:B------:R-:W-:Y:S01]  /*f7e0*/  STG.E.U16 desc[UR8][R40.64], R50 ;  /* 0x0000003228007986 */ /* 0x000fe2000c101508 */
[----:B------:R-:W-:-:S02]  /*f7f0*/  LEA.HI.X.SX32 R13, R13, R2, 0x1, P4 ;  /* 0x000000020d0d7211 */ /* 0x000fc400020f0eff */
[----:B------:R-:W-:Y:S01]  /*f800*/  LEA.HI.X.SX32 R61, R3, R2, 0x1, P5 ;  /* 0x00000002033d7211 */ /* 0x000fe200028f0eff */
[----:B------:R-:W-:Y:S01]  /*f810*/  STG.E.U16 desc[UR8][R26.64], R0 ;  /* 0x000000001a007986 */ /* 0x000fe2000c101508 */
[----:B0-----:R-:W-:Y:S02]  /*f820*/  PRMT R24, R6, 0x7632, R24 ;  /* 0x0000763206187816 */ /* 0x001fe40000000018 */
[----:B------:R-:W-:Y:S01]  /*f830*/  PRMT R25, R7, 0x7632, R25 ;  /* 0x0000763207197816 */ /* 0x000fe20000000019 */
[----:B------:R-:W-:-:S04]  /*f840*/  UIMAD UR4, UR7, UR4, URZ ;  /* 0x00000004070472a4 */ /* 0x000fc8000f8e02ff */
[----:B------:R-:W-:Y:S02]  /*f850*/  USHF.L.U32 UR7, UR4, 0x2, URZ ;  /* 0x0000000204077899 */ /* 0x000fe400080006ff */
[----:B------:R-:W-:Y:S01]  /*f860*/  UIMAD.WIDE UR4, UR4, 0x4, URZ ;  /* 0x00000004040478a5 */ /* 0x000fe2000f8e02ff */
[----:B----4-:R-:W-:Y:S01]  /*f870*/  PRMT R2, R56, 0x7632, R2 ;  /* 0x0000763238027816 */ /* 0x010fe20000000002 */
[----:B------:R-:W-:Y:S01]  /*f880*/  STG.E.U16 desc[UR8][R42.64], R56 ;  /* 0x000000382a007986 */ /* 0x000fe2000c101508 */
[----:B------:R-:W-:-:S03]  /*f890*/  PRMT R3, R57, 0x7632, R3 ;  /* 0x0000763239037816 */ /* 0x000fc60000000003 */
[----:B------:R-:W-:Y:S01]  /*f8a0*/  STG.E.U16 desc[UR8][R44.64], R57 ;  /* 0x000000392c007986 */ /* 0x000fe2000c101508 */
[----:B--2---:R-:W-:-:S03]  /*f8b0*/  PRMT R18, R58, 0x7632, R18 ;  /* 0x000076323a127816 */ /* 0x004fc60000000012 */
[----:B-----5:R-:W-:Y:S01]  /*f8c0*/  STG.E.U16 desc[UR8][R46.64], R58 ;  /* 0x0000003a2e007986 */ /* 0x020fe2000c101508 */
[----:B------:R-:W-:-:S03]  /*f8d0*/  PRMT R19, R59, 0x7632, R19 ;  /* 0x000076323b137816 */ /* 0x000fc60000000013 */
[----:B------:R-:W-:Y:S04]  /*f8e0*/  STG.E.U16 desc[UR8][R38.64], R59 ;  /* 0x0000003b26007986 */ /* 0x000fe8000c101508 */
[----:B------:R0:W-:Y:S04]  /*f8f0*/  STG.E.U16 desc[UR8][R16.64], R2 ;  /* 0x0000000210007986 */ /* 0x0001e8000c101508 */
[----:B------:R-:W-:Y:S04]  /*f900*/  STG.E.U16 desc[UR8][R34.64], R3 ;  /* 0x0000000322007986 */ /* 0x000fe8000c101508 */
[----:B------:R-:W-:Y:S01]  /*f910*/  STG.E.U16 desc[UR8][R32.64], R18 ;  /* 0x0000001220007986 */ /* 0x000fe2000c101508 */
[----:B0-----:R-:W-:Y:S01]  /*f920*/  FSEL R2, R54, -INF , P3 ;  /* 0xff80000036027808 */ /* 0x001fe20001800000 */
[----:B------:R-:W0:Y:S01]  /*f930*/  LDC.64 R16, c[0x0][0x3a0] ;  /* 0x0000e800ff107b82 */ /* 0x000e220000000a00 */
[----:B------:R-:W1:Y:S01]  /*f940*/  S2R R54, SR_TID.X ;  /* 0x0000000000367919 */ /* 0x000e620000002100 */
[----:B------:R-:W-:Y:S04]  /*f950*/  STG.E.U16 desc[UR8][R30.64], R19 ;  /* 0x000000131e007986 */ /* 0x000fe8000c101508 */
[----:B------:R-:W-:Y:S04]  /*f960*/  STG.E.U16 desc[UR8][R28.64], R4 ;  /* 0x000000041c007986 */ /* 0x000fe8000c101508 */
[----:B------:R2:W-:Y:S04]  /*f970*/  STG.E.U16 desc[UR8][R22.64], R5 ;  /* 0x0000000516007986 */ /* 0x0005e8000c101508 */
[----:B------:R3:W-:Y:S04]  /*f980*/  STG.E.U16 desc[UR8][R20.64], R6 ;  /* 0x0000000614007986 */ /* 0x0007e8000c101508 */
[----:B------:R4:W-:Y:S01]  /*f990*/  STG.E.U16 desc[UR8][R10.64], R7 ;  /* 0x000000070a007986 */ /* 0x0009e2000c101508 */
[----:B--2---:R-:W-:-:S02]  /*f9a0*/  PRMT R23, R5, 0x7632, R23 ;  /* 0x0000763205177816 */ /* 0x004fc40000000017 */
[----:B---3--:R-:W-:-:S05]  /*f9b0*/  PRMT R21, R4, 0x7632, R21 ;  /* 0x0000763204157816 */ /* 0x008fca0000000015 */
[----:B------:R4:W-:Y:S04]  /*f9c0*/  STG.E.U16 desc[UR8][R8.64], R21 ;  /* 0x0000001508007986 */ /* 0x0009e8000c101508 */
[----:B------:R4:W-:Y:S04]  /*f9d0*/  STG.E.U16 desc[UR8][R14.64], R23 ;  /* 0x000000170e007986 */ /* 0x0009e8000c101508 */
[----:B------:R4:W-:Y:S01]  /*f9e0*/  STG.E.U16 desc[UR8][R12.64], R24 ;  /* 0x000000180c007986 */ /* 0x0009e2000c101508 */
[----:B------:R-:W-:-:S03]  /*f9f0*/  FFMA R5, R2, 0.69314718246459960938, R55 ;  /* 0x3f31721802057823 */ /* 0x000fc60000000037 */
[----:B------:R4:W-:Y:S01]  /*fa00*/  STG.E.U16 desc[UR8][R60.64], R25 ;  /* 0x000000193c007986 */ /* 0x0009e2000c101508 */
[----:B------:R-:W2:Y:S01]  /*fa10*/  S2R R55, SR_CTAID.X ;  /* 0x0000000000377919 */ /* 0x000ea20000002500 */
[----:B------:R-:W-:Y:S02]  /*fa20*/  FSEL R0, R52, -INF , P0 ;  /* 0xff80000034007808 */ /* 0x000fe40000000000 */
[----:B-1----:R-:W-:-:S03]  /*fa30*/  SHF.L.U32 R6, R54, 0x1, RZ ;  /* 0x0000000136067819 */ /* 0x002fc600000006ff */
[----:B------:R-:W-:Y:S01]  /*fa40*/  FFMA R4, R0, 0.69314718246459960938, R53 ;  /* 0x3f31721800047823 */ /* 0x000fe20000000035 */
[----:B------:R-:W-:Y:S01]  /*fa50*/  LOP3.LUT R6, R6, 0x3f8, RZ, 0xc0, !PT ;  /* 0x000003f806067812 */ /* 0x000fe200078ec0ff */
[----:B------:R-:W-:Y:S01]  /*fa60*/  BAR.SYNC.DEFER_BLOCKING 0x0 ;  /* 0x0000000000007b1d */ /* 0x000fe20000010000 */
[C---:B------:R-:W-:Y:S02]  /*fa70*/  LOP3.LUT R53, R54.reuse, 0xff, RZ, 0xc0, !PT ;  /* 0x000000ff36357812 */ /* 0x040fe400078ec0ff */
[----:B------:R-:W-:-:S03]  /*fa80*/  LOP3.LUT P0, RZ, R54, 0x100, RZ, 0xc0, !PT ;  /* 0x0000010036ff7812 */ /* 0x000fc6000780c0ff */
[----:B------:R4:W-:Y:S01]  /*fa90*/  STS.64 [R6+UR6], R4 ;  /* 0x0000000406007988 */ /* 0x0009e20008000a06 */
[----:B--2---:R-:W-:-:S04]  /*faa0*/  IMAD R55, R55, 0x100, R53 ;  /* 0x0000010037377824 */ /* 0x004fc800078e0235 */
[C---:B------:R-:W-:Y:S02]  /*fab0*/  IMAD.SHL.U32 R3, R55.reuse, 0x4, RZ ;  /* 0x0000000437037824 */ /* 0x040fe400078e00ff */
[----:B------:R-:W-:Y:S01]  /*fac0*/  IMAD.HI R0, R55, 0x4, RZ ;  /* 0x0000000437007827 */ /* 0x000fe200078e02ff */
[----:B------:R-:W-:Y:S02]  /*fad0*/  BAR.SYNC.DEFER_BLOCKING 0x0 ;  /* 0x0000000000007b1d */ /* 0x000fe40000010000 */
[----:B0-----:R-:W-:-:S04]  /*fae0*/  IADD3 R2, P1, P2, R3, UR7, R16 ;  /* 0x0000000703027c10 */ /* 0x001fc8000fa3e010 */
[----:B------:R-:W-:Y:S01]  /*faf0*/  IADD3.X R3, PT, PT, R0, UR5, R17, P1, P2 ;  /* 0x0000000500037c10 */ /* 0x000fe20008fe4411 */
[----:B----4-:R-:W-:Y:S08]  /*fb00*/  @P0 EXIT ;  /* 0x000000000000094d */ /* 0x010ff00003800000 */
[----:B------:R-:W2:Y:S04]  /*fb10*/  LDL.LU R55, [R1+0x19c] ;  /* 0x00019c0001377983 */ /* 0x000ea80000300800 */
[----:B--2---:R-:W0:Y:S04]  /*fb20*/  LDS R5, [R55] ;  /* 0x0000000037057984 */ /* 0x004e280000000800 */
[----:B0-----:R-:W-:Y:S01]  /*fb30*/  STG.E desc[UR8][R2.64], R5 ;  /* 0x0000000502007986 */ /* 0x001fe2000c101908 */
[----:B------:R-:W-:Y:S05]  /*fb40*/  EXIT ;  /* 0x000000000000794d */ /* 0x000fea0003800000 */
.L_x_2:
[----:B------:R-:W-:-:S00]  /*fb50*/  BRA `(.L_x_2) ;  /* 0xfffffffc00fc7947 */ /* 0x000fc0000383ffff */
[----:B------:R-:W-:-:S00]  /*fb60*/  NOP ;  /* 0x0000000000007918 */ /* 0x000fc00000000000 */
        /* <DEDUP_REMOVED lines=9> */
.L_x_3:


//--------------------- .nv.global.init           --------------------------
	.section	.nv.global.init,"aw",@progbits
.nv.global.init:
	.type		_$_str,@object
	.size		_$_str,(.L_0 - _$_str)
_$_str:
        /*0000*/ 	.byte	0x5f, 0x5f, 0x43, 0x55, 0x44, 0x41, 0x5f, 0x46, 0x54, 0x5a, 0x00
.L_0:


//--------------------- .nv.shared.attn_fwd       --------------------------
	.section	.nv.shared.attn_fwd,"aw",@nobits
	.sectionflags	@""
	.align	16
	.zero		1024


//--------------------- .nv.shared.reserved.0     --------------------------
	.section	.nv.shared.reserved.0,"aw",@nobits
	.weak		__nv_reservedSMEM_offset_0_alias
	.size		__nv_reservedSMEM_offset_0_alias, 0, 64
	.other		__nv_reservedSMEM_offset_0_alias,@"STO_CUDA_RESERVED_SHARED STV_DEFAULT"
__nv_reservedSMEM_offset_0_alias:
	.zero		0
	.zero		64


//--------------------- .nv.constant0.attn_fwd    --------------------------
	.section	.nv.constant0.attn_fwd,"a",@progbits
	.sectionflags	@""
	.align	4
.nv.constant0.attn_fwd:
	.zero		1032


//--------------------- SYMBOLS --------------------------

	.type		.nv.reservedSmem.offset0,@object
	.size		.nv.reservedSmem.offset0,0x4
	.type		.nv.reservedSmem.cap,@object
	.size		.nv.reservedSmem.cap,0x4
